//
// Generated by NVIDIA NVVM Compiler
//
// Compiler Build ID: CL-36424714
// Cuda compilation tools, release 13.0, V13.0.88
// Based on NVVM 20.0.0
//

.version 9.0
.target sm_100
.address_size 64

	// .globl	_Z10HCq_kernelPfS_iifffffff
.const .align 4 .b8 BC[144];
.const .align 4 .b8 coeffDevice[34000];

.visible .entry _Z10HCq_kernelPfS_iifffffff(
	.param .u64 .ptr .align 1 _Z10HCq_kernelPfS_iifffffff_param_0,
	.param .u64 .ptr .align 1 _Z10HCq_kernelPfS_iifffffff_param_1,
	.param .u32 _Z10HCq_kernelPfS_iifffffff_param_2,
	.param .u32 _Z10HCq_kernelPfS_iifffffff_param_3,
	.param .f32 _Z10HCq_kernelPfS_iifffffff_param_4,
	.param .f32 _Z10HCq_kernelPfS_iifffffff_param_5,
	.param .f32 _Z10HCq_kernelPfS_iifffffff_param_6,
	.param .f32 _Z10HCq_kernelPfS_iifffffff_param_7,
	.param .f32 _Z10HCq_kernelPfS_iifffffff_param_8,
	.param .f32 _Z10HCq_kernelPfS_iifffffff_param_9,
	.param .f32 _Z10HCq_kernelPfS_iifffffff_param_10
)
{
	.reg .pred 	%p<2065>;
	.reg .b32 	%r<362>;
	.reg .b32 	%f<6439>;
	.reg .b64 	%rd<235>;
	.reg .b64 	%fd<349>;

	ld.param.u64 	%rd15, [_Z10HCq_kernelPfS_iifffffff_param_0];
	ld.param.u32 	%r23, [_Z10HCq_kernelPfS_iifffffff_param_2];
	ld.param.u32 	%r24, [_Z10HCq_kernelPfS_iifffffff_param_3];
	ld.param.f32 	%f1574, [_Z10HCq_kernelPfS_iifffffff_param_4];
	ld.param.f32 	%f1575, [_Z10HCq_kernelPfS_iifffffff_param_5];
	ld.param.f32 	%f1576, [_Z10HCq_kernelPfS_iifffffff_param_6];
	ld.param.f32 	%f1577, [_Z10HCq_kernelPfS_iifffffff_param_7];
	ld.param.f32 	%f1578, [_Z10HCq_kernelPfS_iifffffff_param_8];
	ld.param.f32 	%f1579, [_Z10HCq_kernelPfS_iifffffff_param_9];
	ld.param.f32 	%f1580, [_Z10HCq_kernelPfS_iifffffff_param_10];
	cvta.to.global.u64 	%rd16, %rd15;
	mov.u32 	%r26, %ctaid.x;
	mov.u32 	%r27, %tid.x;
	mad.lo.s32 	%r28, %r26, 6, %r27;
	mul.lo.s32 	%r29, %r28, 9;
	add.s32 	%r30, %r23, 1;
	mul.wide.s32 	%rd17, %r29, 4;
	add.s64 	%rd18, %rd16, %rd17;
	ld.global.f32 	%f1, [%rd18];
	ld.global.f32 	%f2, [%rd18+4];
	ld.global.f32 	%f1583, [%rd18+8];
	ld.global.f32 	%f4, [%rd18+12];
	ld.global.f32 	%f1584, [%rd18+16];
	ld.global.f32 	%f6, [%rd18+20];
	ld.global.f32 	%f7, [%rd18+24];
	ld.global.f32 	%f8, [%rd18+28];
	rcp.rn.f32 	%f9, %f7;
	sub.f32 	%f1585, %f7, %f1574;
	mul.f32 	%f1586, %f1576, %f1585;
	cvt.rzi.s32.f32 	%r1, %f1586;
	sub.f32 	%f1587, %f8, %f1577;
	mul.f32 	%f1588, %f1579, %f1587;
	cvt.rzi.s32.f32 	%r2, %f1588;
	add.s32 	%r3, %r1, -1;
	add.s32 	%r4, %r2, -1;
	add.s32 	%r5, %r24, -1;
	sub.f32 	%f1589, %f1574, %f1575;
	sub.f32 	%f1590, %f7, %f1589;
	mul.f32 	%f1591, %f1576, %f1590;
	abs.f32 	%f10, %f1591;
	mov.f32 	%f1592, 0f40000000;
	sub.f32 	%f1593, %f1592, %f10;
	mul.f32 	%f1594, %f1593, %f1593;
	mul.f32 	%f1595, %f1593, %f1594;
	mul.f32 	%f11, %f1580, %f1595;
	add.f32 	%f12, %f1593, 0fBF800000;
	mul.f32 	%f1596, %f12, %f12;
	mul.f32 	%f1597, %f12, %f1596;
	mul.f32 	%f1598, %f1597, 0f40800000;
	mul.f32 	%f1599, %f1580, %f1598;
	sub.f32 	%f13, %f11, %f1599;
	cvt.rn.f32.s32 	%f1600, %r30;
	fma.rn.f32 	%f1601, %f1575, %f1600, %f1574;
	sub.f32 	%f1602, %f7, %f1601;
	mul.f32 	%f1603, %f1576, %f1602;
	abs.f32 	%f14, %f1603;
	sub.f32 	%f1604, %f1592, %f14;
	mul.f32 	%f1605, %f1604, %f1604;
	mul.f32 	%f1606, %f1604, %f1605;
	mul.f32 	%f15, %f1580, %f1606;
	add.f32 	%f1607, %f1604, 0fBF800000;
	mul.f32 	%f1608, %f1607, %f1607;
	mul.f32 	%f1609, %f1607, %f1608;
	mul.f32 	%f1610, %f1609, 0f40800000;
	mul.f32 	%f1611, %f1580, %f1610;
	sub.f32 	%f16, %f15, %f1611;
	sub.f32 	%f1612, %f1577, %f1578;
	sub.f32 	%f1613, %f8, %f1612;
	mul.f32 	%f1614, %f1579, %f1613;
	abs.f32 	%f17, %f1614;
	sub.f32 	%f1615, %f1592, %f17;
	mul.f32 	%f1616, %f1615, %f1615;
	mul.f32 	%f1617, %f1615, %f1616;
	mul.f32 	%f18, %f1580, %f1617;
	add.f32 	%f1618, %f1615, 0fBF800000;
	mul.f32 	%f1619, %f1618, %f1618;
	mul.f32 	%f1620, %f1618, %f1619;
	mul.f32 	%f1621, %f1620, 0f40800000;
	mul.f32 	%f1622, %f1580, %f1621;
	sub.f32 	%f19, %f18, %f1622;
	add.s32 	%r31, %r24, 1;
	cvt.rn.f32.s32 	%f1623, %r31;
	fma.rn.f32 	%f1624, %f1578, %f1623, %f1577;
	sub.f32 	%f1625, %f8, %f1624;
	mul.f32 	%f1626, %f1579, %f1625;
	abs.f32 	%f20, %f1626;
	sub.f32 	%f1627, %f1592, %f20;
	mul.f32 	%f1628, %f1627, %f1627;
	mul.f32 	%f1629, %f1627, %f1628;
	mul.f32 	%f21, %f1580, %f1629;
	add.f32 	%f1630, %f1627, 0fBF800000;
	mul.f32 	%f1631, %f1630, %f1630;
	mul.f32 	%f1632, %f1630, %f1631;
	mul.f32 	%f1633, %f1632, 0f40800000;
	mul.f32 	%f1634, %f1580, %f1633;
	sub.f32 	%f22, %f21, %f1634;
	setp.neu.f32 	%p24, %f2, 0f00000000;
	setp.neu.f32 	%p25, %f1583, 0f00000000;
	or.pred  	%p1, %p24, %p25;
	cvt.f64.f32 	%fd1, %f1578;
	mul.f32 	%f1635, %f1580, %f1616;
	setp.gt.f32 	%p26, %f1618, 0f00000000;
	mul.f32 	%f1636, %f1619, 0f40800000;
	mul.f32 	%f1637, %f1580, %f1636;
	sub.f32 	%f1638, %f1635, %f1637;
	selp.f32 	%f1639, %f1638, %f1635, %p26;
	setp.gt.f32 	%p27, %f1614, 0f00000000;
	selp.f64 	%fd3, 0dC008000000000000, 0d4008000000000000, %p27;
	div.rn.f64 	%fd4, %fd3, %fd1;
	cvt.f64.f32 	%fd5, %f1639;
	mul.f64 	%fd6, %fd4, %fd5;
	cvt.rn.f32.f64 	%f23, %fd6;
	mul.f32 	%f1640, %f1580, %f1628;
	setp.gt.f32 	%p28, %f1630, 0f00000000;
	mul.f32 	%f1641, %f1631, 0f40800000;
	mul.f32 	%f1642, %f1580, %f1641;
	sub.f32 	%f1643, %f1640, %f1642;
	selp.f32 	%f1644, %f1643, %f1640, %p28;
	setp.gt.f32 	%p29, %f1626, 0f00000000;
	selp.f64 	%fd7, 0dC008000000000000, 0d4008000000000000, %p29;
	div.rn.f64 	%fd8, %fd7, %fd1;
	cvt.f64.f32 	%fd9, %f1644;
	mul.f64 	%fd10, %fd8, %fd9;
	cvt.rn.f32.f64 	%f24, %fd10;
	cvt.f64.f32 	%fd11, %f1575;
	mul.f32 	%f1645, %f1580, %f1594;
	setp.gt.f32 	%p30, %f12, 0f00000000;
	mul.f32 	%f1646, %f1596, 0f40800000;
	mul.f32 	%f1647, %f1580, %f1646;
	sub.f32 	%f1648, %f1645, %f1647;
	selp.f32 	%f1649, %f1648, %f1645, %p30;
	setp.gt.f32 	%p31, %f1591, 0f00000000;
	selp.f64 	%fd12, 0dC008000000000000, 0d4008000000000000, %p31;
	div.rn.f64 	%fd13, %fd12, %fd11;
	cvt.f64.f32 	%fd14, %f1649;
	mul.f64 	%fd15, %fd13, %fd14;
	cvt.rn.f32.f64 	%f25, %fd15;
	mul.f32 	%f1650, %f1580, %f1605;
	setp.gt.f32 	%p32, %f1607, 0f00000000;
	mul.f32 	%f1651, %f1608, 0f40800000;
	mul.f32 	%f1652, %f1580, %f1651;
	sub.f32 	%f1653, %f1650, %f1652;
	selp.f32 	%f1654, %f1653, %f1650, %p32;
	setp.gt.f32 	%p33, %f1603, 0f00000000;
	selp.f64 	%fd16, 0dC008000000000000, 0d4008000000000000, %p33;
	div.rn.f64 	%fd17, %fd16, %fd11;
	cvt.f64.f32 	%fd18, %f1654;
	mul.f64 	%fd19, %fd17, %fd18;
	cvt.rn.f32.f64 	%f26, %fd19;
	setp.neu.f32 	%p34, %f4, 0f00000000;
	setp.neu.f32 	%p35, %f1584, 0f00000000;
	or.pred  	%p2, %p34, %p35;
	cvt.rn.f32.u32 	%f1655, %r30;
	fma.rn.f32 	%f1656, %f1575, %f1655, %f1574;
	sub.f32 	%f1657, %f7, %f1656;
	mul.f32 	%f1658, %f1576, %f1657;
	abs.f32 	%f27, %f1658;
	sub.f32 	%f1659, %f1592, %f27;
	mul.f32 	%f1660, %f1659, %f1659;
	mul.f32 	%f1661, %f1659, %f1660;
	mul.f32 	%f28, %f1580, %f1661;
	add.f32 	%f1662, %f1659, 0fBF800000;
	mul.f32 	%f1663, %f1662, %f1662;
	mul.f32 	%f1664, %f1662, %f1663;
	mul.f32 	%f1665, %f1664, 0f40800000;
	mul.f32 	%f1666, %f1580, %f1665;
	sub.f32 	%f29, %f28, %f1666;
	cvt.rn.f32.u32 	%f1667, %r31;
	fma.rn.f32 	%f1668, %f1578, %f1667, %f1577;
	sub.f32 	%f1669, %f8, %f1668;
	mul.f32 	%f1670, %f1579, %f1669;
	abs.f32 	%f30, %f1670;
	sub.f32 	%f1671, %f1592, %f30;
	mul.f32 	%f1672, %f1671, %f1671;
	mul.f32 	%f1673, %f1671, %f1672;
	mul.f32 	%f31, %f1580, %f1673;
	add.f32 	%f1674, %f1671, 0fBF800000;
	mul.f32 	%f1675, %f1674, %f1674;
	mul.f32 	%f1676, %f1674, %f1675;
	mul.f32 	%f1677, %f1676, 0f40800000;
	mul.f32 	%f1678, %f1580, %f1677;
	sub.f32 	%f32, %f31, %f1678;
	mul.f32 	%f1679, %f1580, %f1660;
	setp.gt.f32 	%p36, %f1662, 0f00000000;
	mul.f32 	%f1680, %f1663, 0f40800000;
	mul.f32 	%f1681, %f1580, %f1680;
	sub.f32 	%f1682, %f1679, %f1681;
	selp.f32 	%f1683, %f1682, %f1679, %p36;
	setp.gt.f32 	%p37, %f1658, 0f00000000;
	selp.f64 	%fd20, 0dC008000000000000, 0d4008000000000000, %p37;
	div.rn.f64 	%fd21, %fd20, %fd11;
	cvt.f64.f32 	%fd22, %f1683;
	mul.f64 	%fd23, %fd21, %fd22;
	cvt.rn.f32.f64 	%f33, %fd23;
	mul.f32 	%f1684, %f1580, %f1672;
	setp.gt.f32 	%p38, %f1674, 0f00000000;
	mul.f32 	%f1685, %f1675, 0f40800000;
	mul.f32 	%f1686, %f1580, %f1685;
	sub.f32 	%f1687, %f1684, %f1686;
	selp.f32 	%f1688, %f1687, %f1684, %p38;
	setp.gt.f32 	%p39, %f1670, 0f00000000;
	selp.f64 	%fd24, 0dC008000000000000, 0d4008000000000000, %p39;
	div.rn.f64 	%fd25, %fd24, %fd1;
	cvt.f64.f32 	%fd26, %f1688;
	mul.f64 	%fd27, %fd25, %fd26;
	cvt.rn.f32.f64 	%f34, %fd27;
	setp.gt.s32 	%p40, %r3, %r23;
	cvt.rn.f32.s32 	%f1689, %r3;
	fma.rn.f32 	%f1690, %f1575, %f1689, %f1574;
	sub.f32 	%f1691, %f7, %f1690;
	mul.f32 	%f1692, %f1576, %f1691;
	abs.f32 	%f35, %f1692;
	sub.f32 	%f1693, %f1592, %f35;
	mul.f32 	%f1694, %f1693, %f1693;
	mul.f32 	%f1695, %f1693, %f1694;
	mul.f32 	%f36, %f1580, %f1695;
	add.f32 	%f37, %f1693, 0fBF800000;
	mul.f32 	%f1696, %f37, %f37;
	mul.f32 	%f1697, %f37, %f1696;
	mul.f32 	%f1698, %f1697, 0f40800000;
	mul.f32 	%f1699, %f1580, %f1698;
	sub.f32 	%f38, %f36, %f1699;
	mul.wide.u32 	%rd19, %r3, 4;
	mov.u64 	%rd20, BC;
	add.s64 	%rd21, %rd20, 64;
	add.s64 	%rd1, %rd21, %rd19;
	setp.eq.s32 	%p41, %r1, %r23;
	setp.eq.s32 	%p42, %r3, %r23;
	or.pred  	%p3, %p41, %p42;
	sub.s32 	%r32, %r3, %r23;
	mul.wide.s32 	%rd22, %r32, 4;
	add.s64 	%rd2, %rd21, %rd22;
	mul.f32 	%f1700, %f1580, %f1694;
	setp.gt.f32 	%p43, %f37, 0f00000000;
	mul.f32 	%f1701, %f1696, 0f40800000;
	mul.f32 	%f1702, %f1580, %f1701;
	sub.f32 	%f1703, %f1700, %f1702;
	selp.f32 	%f1704, %f1703, %f1700, %p43;
	setp.gt.f32 	%p44, %f1692, 0f00000000;
	selp.f64 	%fd28, 0dC008000000000000, 0d4008000000000000, %p44;
	div.rn.f64 	%fd29, %fd28, %fd11;
	cvt.f64.f32 	%fd30, %f1704;
	mul.f64 	%fd31, %fd29, %fd30;
	cvt.rn.f32.f64 	%f39, %fd31;
	cvt.rn.f32.u32 	%f1705, %r3;
	fma.rn.f32 	%f1706, %f1575, %f1705, %f1574;
	sub.f32 	%f1707, %f7, %f1706;
	mul.f32 	%f1708, %f1576, %f1707;
	abs.f32 	%f40, %f1708;
	sub.f32 	%f1709, %f1592, %f40;
	mul.f32 	%f1710, %f1709, %f1709;
	mul.f32 	%f1711, %f1709, %f1710;
	mul.f32 	%f41, %f1580, %f1711;
	add.f32 	%f1712, %f1709, 0fBF800000;
	mul.f32 	%f1713, %f1712, %f1712;
	mul.f32 	%f1714, %f1712, %f1713;
	mul.f32 	%f1715, %f1714, 0f40800000;
	mul.f32 	%f1716, %f1580, %f1715;
	sub.f32 	%f42, %f41, %f1716;
	mul.f32 	%f1717, %f1580, %f1710;
	setp.gt.f32 	%p45, %f1712, 0f00000000;
	mul.f32 	%f1718, %f1713, 0f40800000;
	mul.f32 	%f1719, %f1580, %f1718;
	sub.f32 	%f1720, %f1717, %f1719;
	selp.f32 	%f1721, %f1720, %f1717, %p45;
	setp.gt.f32 	%p46, %f1708, 0f00000000;
	selp.f64 	%fd32, 0dC008000000000000, 0d4008000000000000, %p46;
	div.rn.f64 	%fd33, %fd32, %fd11;
	cvt.f64.f32 	%fd34, %f1721;
	mul.f64 	%fd35, %fd33, %fd34;
	cvt.rn.f32.f64 	%f43, %fd35;
	or.b32  	%r33, %r4, %r3;
	shr.u32 	%r34, %r33, 31;
	and.b32  	%r35, %r34, 1;
	setp.eq.b32 	%p47, %r35, 1;
	setp.gt.s32 	%p48, %r4, %r24;
	or.pred  	%p49, %p48, %p40;
	or.pred  	%p50, %p49, %p47;
	mad.lo.s32 	%r36, %r4, %r23, %r4;
	add.s32 	%r37, %r36, %r3;
	mul.lo.s32 	%r38, %r37, 5;
	mul.wide.s32 	%rd23, %r38, 4;
	mov.u64 	%rd24, coeffDevice;
	add.s64 	%rd3, %rd24, %rd23;
	sub.s32 	%r39, %r4, %r24;
	mul.wide.s32 	%rd25, %r39, 4;
	add.s64 	%rd26, %rd20, %rd25;
	add.s64 	%rd4, %rd26, 32;
	mov.b32 	%r348, 1;
	mov.pred 	%p2064, -1;
	mov.pred 	%p2063, 0;
	mov.f32 	%f5847, 0f00000000;
	mov.f32 	%f5887, %f5847;
	mov.f32 	%f5888, %f5847;
	mov.f32 	%f5889, %f5847;
	mov.f32 	%f5890, %f5847;
	@%p50 bra 	$L__BB0_72;
	ld.param.u32 	%r316, [_Z10HCq_kernelPfS_iifffffff_param_2];
	setp.gt.s32 	%p51, %r2, 2;
	setp.lt.s32 	%p52, %r2, %r24;
	and.pred  	%p53, %p51, %p52;
	setp.gt.s32 	%p54, %r1, 2;
	setp.lt.s32 	%p55, %r1, %r316;
	and.pred  	%p56, %p54, %p55;
	and.pred  	%p57, %p53, %p56;
	not.pred 	%p58, %p57;
	@%p58 bra 	$L__BB0_14;
	mov.f32 	%f1875, 0f40000000;
	sub.f32 	%f1876, %f1875, %f40;
	add.f32 	%f1877, %f1876, 0fBF800000;
	setp.leu.f32 	%p143, %f1877, 0f00000000;
	setp.geu.f32 	%p144, %f40, 0f40000000;
	selp.f32 	%f1878, %f41, %f42, %p143;
	selp.f32 	%f5888, 0f00000000, %f1878, %p144;
	not.pred 	%p145, %p3;
	@%p145 bra 	$L__BB0_4;
	mov.f32 	%f1879, 0f40000000;
	sub.f32 	%f1880, %f1879, %f27;
	add.f32 	%f1881, %f1880, 0fBF800000;
	setp.leu.f32 	%p146, %f1881, 0f00000000;
	setp.geu.f32 	%p147, %f27, 0f40000000;
	selp.f32 	%f1882, %f28, %f29, %p146;
	selp.f32 	%f1883, 0f00000000, %f1882, %p147;
	ld.const.f32 	%f1884, [%rd2+-20];
	fma.rn.f32 	%f5888, %f1883, %f1884, %f5888;
$L__BB0_4:
	cvt.rn.f32.u32 	%f1886, %r4;
	fma.rn.f32 	%f1887, %f1578, %f1886, %f1577;
	sub.f32 	%f1888, %f8, %f1887;
	mul.f32 	%f47, %f1579, %f1888;
	abs.f32 	%f48, %f47;
	setp.geu.f32 	%p148, %f48, 0f40000000;
	mov.f32 	%f5887, 0f00000000;
	@%p148 bra 	$L__BB0_7;
	mov.f32 	%f1889, 0f40000000;
	sub.f32 	%f1890, %f1889, %f48;
	mul.f32 	%f1891, %f1890, %f1890;
	mul.f32 	%f1892, %f1890, %f1891;
	mul.f32 	%f5887, %f1580, %f1892;
	add.f32 	%f50, %f1890, 0fBF800000;
	setp.leu.f32 	%p149, %f50, 0f00000000;
	@%p149 bra 	$L__BB0_7;
	mul.f32 	%f1893, %f50, %f50;
	mul.f32 	%f1894, %f50, %f1893;
	mul.f32 	%f1895, %f1894, 0fC0800000;
	fma.rn.f32 	%f5887, %f1580, %f1895, %f5887;
$L__BB0_7:
	setp.ne.s32 	%p150, %r4, %r24;
	@%p150 bra 	$L__BB0_9;
	mov.f32 	%f1896, 0f40000000;
	sub.f32 	%f1897, %f1896, %f30;
	add.f32 	%f1898, %f1897, 0fBF800000;
	setp.leu.f32 	%p151, %f1898, 0f00000000;
	setp.geu.f32 	%p152, %f30, 0f40000000;
	selp.f32 	%f1899, %f31, %f32, %p151;
	selp.f32 	%f1900, 0f00000000, %f1899, %p152;
	ld.const.f32 	%f1901, [BC+44];
	fma.rn.f32 	%f5887, %f1900, %f1901, %f5887;
$L__BB0_9:
	setp.lt.f32 	%p153, %f40, 0f40000000;
	selp.f32 	%f5890, %f43, 0f00000000, %p153;
	@%p145 bra 	$L__BB0_11;
	setp.lt.f32 	%p155, %f27, 0f40000000;
	selp.f32 	%f1902, %f33, 0f00000000, %p155;
	ld.const.f32 	%f1903, [%rd2+12];
	fma.rn.f32 	%f5890, %f1902, %f1903, %f5890;
$L__BB0_11:
	setp.geu.f32 	%p156, %f48, 0f40000000;
	mov.f32 	%f5821, 0f00000000;
	@%p156 bra 	$L__BB0_13;
	mov.f32 	%f1905, 0f40000000;
	sub.f32 	%f1906, %f1905, %f48;
	mul.f32 	%f1907, %f1906, %f1906;
	mul.f32 	%f1908, %f1580, %f1907;
	add.f32 	%f1909, %f1906, 0fBF800000;
	setp.gt.f32 	%p157, %f1909, 0f00000000;
	mul.f32 	%f1910, %f1909, %f1909;
	mul.f32 	%f1911, %f1910, 0fC0800000;
	fma.rn.f32 	%f1912, %f1580, %f1911, %f1908;
	selp.f32 	%f1913, %f1912, %f1908, %p157;
	setp.gt.f32 	%p158, %f47, 0f00000000;
	selp.f64 	%fd45, 0dC008000000000000, 0d4008000000000000, %p158;
	div.rn.f64 	%fd46, %fd45, %fd1;
	cvt.f64.f32 	%fd47, %f1913;
	mul.f64 	%fd48, %fd46, %fd47;
	cvt.rn.f32.f64 	%f5821, %fd48;
$L__BB0_13:
	setp.eq.s32 	%p161, %r4, %r24;
	setp.lt.f32 	%p162, %f30, 0f40000000;
	selp.f32 	%f1915, %f34, 0f00000000, %p162;
	ld.const.f32 	%f1916, [BC+76];
	fma.rn.f32 	%f1917, %f1915, %f1916, %f5821;
	selp.f32 	%f5889, %f1917, %f5821, %p161;
	ld.const.f32 	%f1918, [%rd3];
	mul.f32 	%f1919, %f5888, %f1918;
	mul.f32 	%f1920, %f5887, %f1919;
	fma.rn.f32 	%f1921, %f1, %f1920, 0f00000000;
	ld.const.f32 	%f1922, [%rd3+4];
	mul.f32 	%f1923, %f5888, %f1922;
	mul.f32 	%f1924, %f1923, %f5889;
	mul.f32 	%f1925, %f2, %f1924;
	cvt.f64.f32 	%fd49, %f1925;
	mul.f64 	%fd50, %fd49, 0dC08F400000000000;
	cvt.f64.f32 	%fd51, %f9;
	cvt.f64.f32 	%fd52, %f1921;
	fma.rn.f64 	%fd53, %fd50, %fd51, %fd52;
	cvt.rn.f32.f64 	%f1926, %fd53;
	mul.f32 	%f1927, %f5890, %f1922;
	mul.f32 	%f1928, %f5887, %f1927;
	mul.f32 	%f1929, %f1583, %f1928;
	fma.rn.f32 	%f1930, %f9, %f1929, %f1926;
	ld.const.f32 	%f1931, [%rd3+8];
	mul.f32 	%f1932, %f5888, %f1931;
	mul.f32 	%f1933, %f5887, %f1932;
	fma.rn.f32 	%f1934, %f4, %f1933, %f1930;
	ld.const.f32 	%f1935, [%rd3+12];
	mul.f32 	%f1936, %f5888, %f1935;
	mul.f32 	%f1937, %f5887, %f1936;
	fma.rn.f32 	%f1938, %f1584, %f1937, %f1934;
	ld.const.f32 	%f1939, [%rd3+16];
	mul.f32 	%f1940, %f5888, %f1939;
	mul.f32 	%f1941, %f5887, %f1940;
	fma.rn.f32 	%f5847, %f6, %f1941, %f1938;
	mov.b32 	%r348, 0;
	mov.pred 	%p2064, 0;
	mov.pred 	%p2063, -1;
	bra.uni 	$L__BB0_72;
$L__BB0_14:
	setp.eq.f32 	%p59, %f1, 0f00000000;
	mul.wide.u32 	%rd27, %r4, 4;
	add.s64 	%rd29, %rd20, %rd27;
	add.s64 	%rd5, %rd29, 32;
	mov.f32 	%f5847, 0f00000000;
	mov.f32 	%f5887, %f5847;
	mov.f32 	%f5888, %f5847;
	@%p59 bra 	$L__BB0_27;
	setp.leu.f32 	%p60, %f37, 0f00000000;
	setp.geu.f32 	%p61, %f35, 0f40000000;
	selp.f32 	%f1723, %f36, %f38, %p60;
	selp.f32 	%f5888, 0f00000000, %f1723, %p61;
	setp.gt.u32 	%p62, %r3, 1;
	@%p62 bra 	$L__BB0_17;
	setp.leu.f32 	%p66, %f12, 0f00000000;
	setp.geu.f32 	%p67, %f10, 0f40000000;
	selp.f32 	%f1730, %f11, %f13, %p66;
	selp.f32 	%f1731, 0f00000000, %f1730, %p67;
	ld.const.f32 	%f1732, [%rd1];
	fma.rn.f32 	%f5888, %f1731, %f1732, %f5888;
	bra.uni 	$L__BB0_19;
$L__BB0_17:
	not.pred 	%p63, %p3;
	@%p63 bra 	$L__BB0_19;
	mov.f32 	%f1724, 0f40000000;
	sub.f32 	%f1725, %f1724, %f14;
	add.f32 	%f1726, %f1725, 0fBF800000;
	setp.leu.f32 	%p64, %f1726, 0f00000000;
	setp.geu.f32 	%p65, %f14, 0f40000000;
	selp.f32 	%f1727, %f15, %f16, %p64;
	selp.f32 	%f1728, 0f00000000, %f1727, %p65;
	ld.const.f32 	%f1729, [%rd2+12];
	fma.rn.f32 	%f5888, %f1728, %f1729, %f5888;
$L__BB0_19:
	cvt.rn.f32.s32 	%f1734, %r4;
	fma.rn.f32 	%f1735, %f1578, %f1734, %f1577;
	sub.f32 	%f1736, %f8, %f1735;
	mul.f32 	%f1737, %f1579, %f1736;
	abs.f32 	%f66, %f1737;
	setp.geu.f32 	%p68, %f66, 0f40000000;
	mov.f32 	%f5887, 0f00000000;
	@%p68 bra 	$L__BB0_22;
	mov.f32 	%f1738, 0f40000000;
	sub.f32 	%f1739, %f1738, %f66;
	mul.f32 	%f1740, %f1739, %f1739;
	mul.f32 	%f1741, %f1739, %f1740;
	mul.f32 	%f5887, %f1580, %f1741;
	add.f32 	%f68, %f1739, 0fBF800000;
	setp.leu.f32 	%p69, %f68, 0f00000000;
	@%p69 bra 	$L__BB0_22;
	mul.f32 	%f1742, %f68, %f68;
	mul.f32 	%f1743, %f68, %f1742;
	mul.f32 	%f1744, %f1743, 0fC0800000;
	fma.rn.f32 	%f5887, %f1580, %f1744, %f5887;
$L__BB0_22:
	setp.gt.u32 	%p70, %r4, 1;
	@%p70 bra 	$L__BB0_24;
	mov.f32 	%f1751, 0f40000000;
	sub.f32 	%f1752, %f1751, %f17;
	add.f32 	%f1753, %f1752, 0fBF800000;
	setp.leu.f32 	%p76, %f1753, 0f00000000;
	setp.geu.f32 	%p77, %f17, 0f40000000;
	selp.f32 	%f1754, %f18, %f19, %p76;
	selp.f32 	%f1755, 0f00000000, %f1754, %p77;
	ld.const.f32 	%f1756, [%rd5];
	fma.rn.f32 	%f5887, %f1755, %f1756, %f5887;
	bra.uni 	$L__BB0_26;
$L__BB0_24:
	setp.ne.s32 	%p71, %r2, %r24;
	setp.ne.s32 	%p72, %r4, %r24;
	and.pred  	%p73, %p71, %p72;
	@%p73 bra 	$L__BB0_26;
	mov.f32 	%f1745, 0f40000000;
	sub.f32 	%f1746, %f1745, %f20;
	add.f32 	%f1747, %f1746, 0fBF800000;
	setp.leu.f32 	%p74, %f1747, 0f00000000;
	setp.geu.f32 	%p75, %f20, 0f40000000;
	selp.f32 	%f1748, %f21, %f22, %p74;
	selp.f32 	%f1749, 0f00000000, %f1748, %p75;
	ld.const.f32 	%f1750, [%rd4+12];
	fma.rn.f32 	%f5887, %f1749, %f1750, %f5887;
$L__BB0_26:
	ld.const.f32 	%f1757, [%rd3];
	mul.f32 	%f1758, %f5888, %f1757;
	mul.f32 	%f1759, %f5887, %f1758;
	fma.rn.f32 	%f5847, %f1, %f1759, 0f00000000;
$L__BB0_27:
	not.pred 	%p78, %p1;
	@%p78 bra 	$L__BB0_29;
	ld.const.f32 	%f5852, [%rd3+4];
$L__BB0_29:
	setp.eq.f32 	%p79, %f2, 0f00000000;
	mov.f32 	%f5889, 0f00000000;
	@%p79 bra 	$L__BB0_41;
	setp.leu.f32 	%p80, %f37, 0f00000000;
	setp.geu.f32 	%p81, %f35, 0f40000000;
	selp.f32 	%f1762, %f36, %f38, %p80;
	selp.f32 	%f5888, 0f00000000, %f1762, %p81;
	setp.gt.u32 	%p82, %r3, 1;
	@%p82 bra 	$L__BB0_32;
	mov.f32 	%f1769, 0f40000000;
	sub.f32 	%f1770, %f1769, %f10;
	add.f32 	%f1771, %f1770, 0fBF800000;
	setp.leu.f32 	%p86, %f1771, 0f00000000;
	setp.geu.f32 	%p87, %f10, 0f40000000;
	selp.f32 	%f1772, %f11, %f13, %p86;
	selp.f32 	%f1773, 0f00000000, %f1772, %p87;
	ld.const.f32 	%f1774, [%rd1];
	fma.rn.f32 	%f5888, %f1773, %f1774, %f5888;
	bra.uni 	$L__BB0_34;
$L__BB0_32:
	not.pred 	%p83, %p3;
	@%p83 bra 	$L__BB0_34;
	mov.f32 	%f1763, 0f40000000;
	sub.f32 	%f1764, %f1763, %f14;
	add.f32 	%f1765, %f1764, 0fBF800000;
	setp.leu.f32 	%p84, %f1765, 0f00000000;
	setp.geu.f32 	%p85, %f14, 0f40000000;
	selp.f32 	%f1766, %f15, %f16, %p84;
	selp.f32 	%f1767, 0f00000000, %f1766, %p85;
	ld.const.f32 	%f1768, [%rd2+12];
	fma.rn.f32 	%f5888, %f1767, %f1768, %f5888;
$L__BB0_34:
	cvt.rn.f32.s32 	%f1776, %r4;
	fma.rn.f32 	%f1777, %f1578, %f1776, %f1577;
	sub.f32 	%f1778, %f8, %f1777;
	mul.f32 	%f84, %f1579, %f1778;
	abs.f32 	%f85, %f84;
	setp.geu.f32 	%p88, %f85, 0f40000000;
	mov.f32 	%f5889, 0f00000000;
	@%p88 bra 	$L__BB0_36;
	mov.f32 	%f1779, 0f40000000;
	sub.f32 	%f1780, %f1779, %f85;
	mul.f32 	%f1781, %f1780, %f1780;
	mul.f32 	%f1782, %f1580, %f1781;
	add.f32 	%f1783, %f1780, 0fBF800000;
	setp.gt.f32 	%p89, %f1783, 0f00000000;
	mul.f32 	%f1784, %f1783, %f1783;
	mul.f32 	%f1785, %f1784, 0fC0800000;
	fma.rn.f32 	%f1786, %f1580, %f1785, %f1782;
	selp.f32 	%f1787, %f1786, %f1782, %p89;
	setp.gt.f32 	%p90, %f84, 0f00000000;
	selp.f64 	%fd36, 0dC008000000000000, 0d4008000000000000, %p90;
	div.rn.f64 	%fd37, %fd36, %fd1;
	cvt.f64.f32 	%fd38, %f1787;
	mul.f64 	%fd39, %fd37, %fd38;
	cvt.rn.f32.f64 	%f5889, %fd39;
$L__BB0_36:
	setp.gt.u32 	%p91, %r4, 1;
	@%p91 bra 	$L__BB0_38;
	setp.lt.f32 	%p96, %f17, 0f40000000;
	selp.f32 	%f1790, %f23, 0f00000000, %p96;
	mul.wide.u32 	%rd30, %r4, 4;
	mov.u64 	%rd31, BC;
	add.s64 	%rd32, %rd31, %rd30;
	ld.const.f32 	%f1791, [%rd32+64];
	fma.rn.f32 	%f5889, %f1790, %f1791, %f5889;
	bra.uni 	$L__BB0_40;
$L__BB0_38:
	setp.ne.s32 	%p92, %r2, %r24;
	setp.ne.s32 	%p93, %r4, %r24;
	and.pred  	%p94, %p92, %p93;
	@%p94 bra 	$L__BB0_40;
	setp.lt.f32 	%p95, %f20, 0f40000000;
	selp.f32 	%f1788, %f24, 0f00000000, %p95;
	ld.const.f32 	%f1789, [%rd4+44];
	fma.rn.f32 	%f5889, %f1788, %f1789, %f5889;
$L__BB0_40:
	mul.f32 	%f1792, %f5852, %f5888;
	mul.f32 	%f1793, %f1792, %f5889;
	mul.f32 	%f1794, %f2, %f1793;
	cvt.f64.f32 	%fd40, %f1794;
	mul.f64 	%fd41, %fd40, 0dC08F400000000000;
	cvt.f64.f32 	%fd42, %f9;
	cvt.f64.f32 	%fd43, %f5847;
	fma.rn.f64 	%fd44, %fd41, %fd42, %fd43;
	cvt.rn.f32.f64 	%f5847, %fd44;
$L__BB0_41:
	setp.eq.f32 	%p97, %f1583, 0f00000000;
	mov.f32 	%f5890, 0f00000000;
	@%p97 bra 	$L__BB0_54;
	setp.gt.u32 	%p98, %r3, 1;
	@%p98 bra 	$L__BB0_44;
	setp.lt.f32 	%p103, %f10, 0f40000000;
	selp.f32 	%f1799, %f25, 0f00000000, %p103;
	ld.const.f32 	%f1800, [%rd1];
	setp.lt.f32 	%p104, %f35, 0f40000000;
	selp.f32 	%f1801, %f39, 0f00000000, %p104;
	fma.rn.f32 	%f5890, %f1799, %f1800, %f1801;
	bra.uni 	$L__BB0_46;
$L__BB0_44:
	setp.lt.f32 	%p99, %f35, 0f40000000;
	selp.f32 	%f5890, %f39, 0f00000000, %p99;
	not.pred 	%p100, %p3;
	@%p100 bra 	$L__BB0_46;
	setp.lt.f32 	%p101, %f14, 0f40000000;
	selp.f32 	%f1796, %f26, 0f00000000, %p101;
	ld.const.f32 	%f1797, [%rd2+12];
	setp.lt.f32 	%p102, %f35, 0f40000000;
	selp.f32 	%f1798, %f39, 0f00000000, %p102;
	fma.rn.f32 	%f5890, %f1796, %f1797, %f1798;
$L__BB0_46:
	cvt.rn.f32.s32 	%f1803, %r4;
	fma.rn.f32 	%f1804, %f1578, %f1803, %f1577;
	sub.f32 	%f1805, %f8, %f1804;
	mul.f32 	%f1806, %f1579, %f1805;
	abs.f32 	%f99, %f1806;
	setp.geu.f32 	%p105, %f99, 0f40000000;
	mov.f32 	%f5887, 0f00000000;
	@%p105 bra 	$L__BB0_49;
	mov.f32 	%f1807, 0f40000000;
	sub.f32 	%f1808, %f1807, %f99;
	mul.f32 	%f1809, %f1808, %f1808;
	mul.f32 	%f1810, %f1808, %f1809;
	mul.f32 	%f5887, %f1580, %f1810;
	add.f32 	%f101, %f1808, 0fBF800000;
	setp.leu.f32 	%p106, %f101, 0f00000000;
	@%p106 bra 	$L__BB0_49;
	mul.f32 	%f1811, %f101, %f101;
	mul.f32 	%f1812, %f101, %f1811;
	mul.f32 	%f1813, %f1812, 0fC0800000;
	fma.rn.f32 	%f5887, %f1580, %f1813, %f5887;
$L__BB0_49:
	setp.gt.u32 	%p107, %r4, 1;
	@%p107 bra 	$L__BB0_51;
	mov.f32 	%f1820, 0f40000000;
	sub.f32 	%f1821, %f1820, %f17;
	add.f32 	%f1822, %f1821, 0fBF800000;
	setp.leu.f32 	%p113, %f1822, 0f00000000;
	setp.geu.f32 	%p114, %f17, 0f40000000;
	selp.f32 	%f1823, %f18, %f19, %p113;
	selp.f32 	%f1824, 0f00000000, %f1823, %p114;
	mul.wide.u32 	%rd33, %r4, 4;
	mov.u64 	%rd34, BC;
	add.s64 	%rd35, %rd34, %rd33;
	ld.const.f32 	%f1825, [%rd35+64];
	fma.rn.f32 	%f5887, %f1824, %f1825, %f5887;
	bra.uni 	$L__BB0_53;
$L__BB0_51:
	setp.ne.s32 	%p108, %r2, %r24;
	setp.ne.s32 	%p109, %r4, %r24;
	and.pred  	%p110, %p108, %p109;
	@%p110 bra 	$L__BB0_53;
	mov.f32 	%f1814, 0f40000000;
	sub.f32 	%f1815, %f1814, %f20;
	add.f32 	%f1816, %f1815, 0fBF800000;
	setp.leu.f32 	%p111, %f1816, 0f00000000;
	setp.geu.f32 	%p112, %f20, 0f40000000;
	selp.f32 	%f1817, %f21, %f22, %p111;
	selp.f32 	%f1818, 0f00000000, %f1817, %p112;
	ld.const.f32 	%f1819, [%rd4+44];
	fma.rn.f32 	%f5887, %f1818, %f1819, %f5887;
$L__BB0_53:
	mul.f32 	%f1826, %f5852, %f5890;
	mul.f32 	%f1827, %f5887, %f1826;
	mul.f32 	%f1828, %f1583, %f1827;
	fma.rn.f32 	%f5847, %f9, %f1828, %f5847;
$L__BB0_54:
	setp.eq.f32 	%p115, %f6, 0f00000000;
	not.pred 	%p116, %p2;
	and.pred  	%p117, %p116, %p115;
	@%p117 bra 	$L__BB0_66;
	setp.leu.f32 	%p118, %f37, 0f00000000;
	setp.geu.f32 	%p119, %f35, 0f40000000;
	selp.f32 	%f1829, %f36, %f38, %p118;
	selp.f32 	%f5888, 0f00000000, %f1829, %p119;
	setp.gt.u32 	%p120, %r3, 1;
	@%p120 bra 	$L__BB0_57;
	mov.f32 	%f1836, 0f40000000;
	sub.f32 	%f1837, %f1836, %f10;
	add.f32 	%f1838, %f1837, 0fBF800000;
	setp.leu.f32 	%p124, %f1838, 0f00000000;
	setp.geu.f32 	%p125, %f10, 0f40000000;
	selp.f32 	%f1839, %f11, %f13, %p124;
	selp.f32 	%f1840, 0f00000000, %f1839, %p125;
	ld.const.f32 	%f1841, [%rd1+-32];
	fma.rn.f32 	%f5888, %f1840, %f1841, %f5888;
	bra.uni 	$L__BB0_59;
$L__BB0_57:
	not.pred 	%p121, %p3;
	@%p121 bra 	$L__BB0_59;
	mov.f32 	%f1830, 0f40000000;
	sub.f32 	%f1831, %f1830, %f14;
	add.f32 	%f1832, %f1831, 0fBF800000;
	setp.leu.f32 	%p122, %f1832, 0f00000000;
	setp.geu.f32 	%p123, %f14, 0f40000000;
	selp.f32 	%f1833, %f15, %f16, %p122;
	selp.f32 	%f1834, 0f00000000, %f1833, %p123;
	ld.const.f32 	%f1835, [%rd2+-20];
	fma.rn.f32 	%f5888, %f1834, %f1835, %f5888;
$L__BB0_59:
	cvt.rn.f32.s32 	%f1843, %r4;
	fma.rn.f32 	%f1844, %f1578, %f1843, %f1577;
	sub.f32 	%f1845, %f8, %f1844;
	mul.f32 	%f1846, %f1579, %f1845;
	abs.f32 	%f115, %f1846;
	setp.geu.f32 	%p126, %f115, 0f40000000;
	mov.f32 	%f5887, 0f00000000;
	@%p126 bra 	$L__BB0_62;
	mov.f32 	%f1847, 0f40000000;
	sub.f32 	%f1848, %f1847, %f115;
	mul.f32 	%f1849, %f1848, %f1848;
	mul.f32 	%f1850, %f1848, %f1849;
	mul.f32 	%f5887, %f1580, %f1850;
	add.f32 	%f117, %f1848, 0fBF800000;
	setp.leu.f32 	%p127, %f117, 0f00000000;
	@%p127 bra 	$L__BB0_62;
	mul.f32 	%f1851, %f117, %f117;
	mul.f32 	%f1852, %f117, %f1851;
	mul.f32 	%f1853, %f1852, 0fC0800000;
	fma.rn.f32 	%f5887, %f1580, %f1853, %f5887;
$L__BB0_62:
	setp.gt.u32 	%p128, %r4, 1;
	@%p128 bra 	$L__BB0_64;
	mov.f32 	%f1860, 0f40000000;
	sub.f32 	%f1861, %f1860, %f17;
	add.f32 	%f1862, %f1861, 0fBF800000;
	setp.leu.f32 	%p134, %f1862, 0f00000000;
	setp.geu.f32 	%p135, %f17, 0f40000000;
	selp.f32 	%f1863, %f18, %f19, %p134;
	selp.f32 	%f1864, 0f00000000, %f1863, %p135;
	mul.wide.u32 	%rd36, %r4, 4;
	mov.u64 	%rd37, BC;
	add.s64 	%rd38, %rd37, %rd36;
	ld.const.f32 	%f1865, [%rd38+32];
	fma.rn.f32 	%f5887, %f1864, %f1865, %f5887;
	bra.uni 	$L__BB0_66;
$L__BB0_64:
	setp.ne.s32 	%p129, %r2, %r24;
	setp.ne.s32 	%p130, %r4, %r24;
	and.pred  	%p131, %p129, %p130;
	@%p131 bra 	$L__BB0_66;
	mov.f32 	%f1854, 0f40000000;
	sub.f32 	%f1855, %f1854, %f20;
	add.f32 	%f1856, %f1855, 0fBF800000;
	setp.leu.f32 	%p132, %f1856, 0f00000000;
	setp.geu.f32 	%p133, %f20, 0f40000000;
	selp.f32 	%f1857, %f21, %f22, %p132;
	selp.f32 	%f1858, 0f00000000, %f1857, %p133;
	ld.const.f32 	%f1859, [%rd4+12];
	fma.rn.f32 	%f5887, %f1858, %f1859, %f5887;
$L__BB0_66:
	setp.eq.f32 	%p136, %f4, 0f00000000;
	@%p136 bra 	$L__BB0_68;
	ld.const.f32 	%f1866, [%rd3+8];
	mul.f32 	%f1867, %f5888, %f1866;
	mul.f32 	%f1868, %f5887, %f1867;
	fma.rn.f32 	%f5847, %f4, %f1868, %f5847;
$L__BB0_68:
	setp.eq.f32 	%p137, %f1584, 0f00000000;
	@%p137 bra 	$L__BB0_70;
	ld.const.f32 	%f1869, [%rd3+12];
	mul.f32 	%f1870, %f5888, %f1869;
	mul.f32 	%f1871, %f5887, %f1870;
	fma.rn.f32 	%f5847, %f1584, %f1871, %f5847;
$L__BB0_70:
	@%p115 bra 	$L__BB0_72;
	ld.const.f32 	%f1872, [%rd3+16];
	mul.f32 	%f1873, %f5888, %f1872;
	mul.f32 	%f1874, %f5887, %f1873;
	fma.rn.f32 	%f5847, %f6, %f1874, %f5847;
$L__BB0_72:
	ld.param.u32 	%r317, [_Z10HCq_kernelPfS_iifffffff_param_2];
	setp.eq.s32 	%p163, %r1, %r317;
	add.s32 	%r7, %r1, -1;
	setp.eq.s32 	%p164, %r7, %r317;
	or.pred  	%p6, %p163, %p164;
	setp.gt.s32 	%p165, %r7, %r317;
	or.b32  	%r43, %r2, %r7;
	shr.u32 	%r44, %r43, 31;
	and.b32  	%r45, %r44, 1;
	setp.eq.b32 	%p166, %r45, 1;
	setp.gt.s32 	%p167, %r2, %r24;
	or.pred  	%p168, %p167, %p165;
	or.pred  	%p169, %p168, %p166;
	mad.lo.s32 	%r46, %r2, %r317, %r2;
	add.s32 	%r47, %r46, %r7;
	mul.lo.s32 	%r48, %r47, 5;
	mul.wide.s32 	%rd39, %r48, 4;
	mov.u64 	%rd40, coeffDevice;
	add.s64 	%rd6, %rd40, %rd39;
	@%p169 bra 	$L__BB0_149;
	ld.param.u32 	%r318, [_Z10HCq_kernelPfS_iifffffff_param_2];
	setp.gt.s32 	%p170, %r2, 1;
	setp.gt.s32 	%p171, %r1, 2;
	setp.lt.s32 	%p172, %r1, %r318;
	and.pred  	%p173, %p171, %p170;
	and.pred  	%p174, %p173, %p172;
	setp.lt.s32 	%p175, %r2, %r5;
	and.pred  	%p176, %p174, %p175;
	@%p176 bra 	$L__BB0_137;
	setp.eq.f32 	%p177, %f1, 0f00000000;
	@%p177 bra 	$L__BB0_88;
	@%p2063 bra 	$L__BB0_87;
	mov.f32 	%f1942, 0f40000000;
	sub.f32 	%f1943, %f1942, %f35;
	add.f32 	%f1944, %f1943, 0fBF800000;
	setp.leu.f32 	%p178, %f1944, 0f00000000;
	setp.geu.f32 	%p179, %f35, 0f40000000;
	selp.f32 	%f1945, %f36, %f38, %p178;
	selp.f32 	%f5888, 0f00000000, %f1945, %p179;
	setp.gt.u32 	%p180, %r7, 1;
	@%p180 bra 	$L__BB0_78;
	mov.f32 	%f1952, 0f40000000;
	sub.f32 	%f1953, %f1952, %f10;
	add.f32 	%f1954, %f1953, 0fBF800000;
	setp.leu.f32 	%p184, %f1954, 0f00000000;
	setp.geu.f32 	%p185, %f10, 0f40000000;
	selp.f32 	%f1955, %f11, %f13, %p184;
	selp.f32 	%f1956, 0f00000000, %f1955, %p185;
	ld.const.f32 	%f1957, [%rd1];
	fma.rn.f32 	%f5888, %f1956, %f1957, %f5888;
	bra.uni 	$L__BB0_80;
$L__BB0_78:
	not.pred 	%p181, %p6;
	@%p181 bra 	$L__BB0_80;
	mov.f32 	%f1946, 0f40000000;
	sub.f32 	%f1947, %f1946, %f14;
	add.f32 	%f1948, %f1947, 0fBF800000;
	setp.leu.f32 	%p182, %f1948, 0f00000000;
	setp.geu.f32 	%p183, %f14, 0f40000000;
	selp.f32 	%f1949, %f15, %f16, %p182;
	selp.f32 	%f1950, 0f00000000, %f1949, %p183;
	ld.const.f32 	%f1951, [%rd2+12];
	fma.rn.f32 	%f5888, %f1950, %f1951, %f5888;
$L__BB0_80:
	cvt.rn.f32.s32 	%f1959, %r2;
	fma.rn.f32 	%f1960, %f1578, %f1959, %f1577;
	sub.f32 	%f1961, %f8, %f1960;
	mul.f32 	%f1962, %f1579, %f1961;
	abs.f32 	%f139, %f1962;
	setp.geu.f32 	%p186, %f139, 0f40000000;
	mov.f32 	%f5887, 0f00000000;
	@%p186 bra 	$L__BB0_83;
	mov.f32 	%f1963, 0f40000000;
	sub.f32 	%f1964, %f1963, %f139;
	mul.f32 	%f1965, %f1964, %f1964;
	mul.f32 	%f1966, %f1964, %f1965;
	mul.f32 	%f5887, %f1580, %f1966;
	add.f32 	%f141, %f1964, 0fBF800000;
	setp.leu.f32 	%p187, %f141, 0f00000000;
	@%p187 bra 	$L__BB0_83;
	mul.f32 	%f1967, %f141, %f141;
	mul.f32 	%f1968, %f141, %f1967;
	mul.f32 	%f1969, %f1968, 0fC0800000;
	fma.rn.f32 	%f5887, %f1580, %f1969, %f5887;
$L__BB0_83:
	setp.gt.u32 	%p188, %r2, 1;
	@%p188 bra 	$L__BB0_85;
	mov.f32 	%f1976, 0f40000000;
	sub.f32 	%f1977, %f1976, %f17;
	add.f32 	%f1978, %f1977, 0fBF800000;
	setp.leu.f32 	%p194, %f1978, 0f00000000;
	setp.geu.f32 	%p195, %f17, 0f40000000;
	selp.f32 	%f1979, %f18, %f19, %p194;
	selp.f32 	%f1980, 0f00000000, %f1979, %p195;
	mul.wide.u32 	%rd41, %r2, 4;
	mov.u64 	%rd42, BC;
	add.s64 	%rd43, %rd42, %rd41;
	ld.const.f32 	%f1981, [%rd43+32];
	fma.rn.f32 	%f5887, %f1980, %f1981, %f5887;
	bra.uni 	$L__BB0_87;
$L__BB0_85:
	setp.ne.s32 	%p189, %r2, %r5;
	setp.ne.s32 	%p190, %r2, %r24;
	and.pred  	%p191, %p189, %p190;
	@%p191 bra 	$L__BB0_87;
	mov.f32 	%f1970, 0f40000000;
	sub.f32 	%f1971, %f1970, %f20;
	add.f32 	%f1972, %f1971, 0fBF800000;
	setp.leu.f32 	%p192, %f1972, 0f00000000;
	setp.geu.f32 	%p193, %f20, 0f40000000;
	selp.f32 	%f1973, %f21, %f22, %p192;
	selp.f32 	%f1974, 0f00000000, %f1973, %p193;
	ld.const.f32 	%f1975, [%rd4+16];
	fma.rn.f32 	%f5887, %f1974, %f1975, %f5887;
$L__BB0_87:
	ld.const.f32 	%f1982, [%rd6];
	mul.f32 	%f1983, %f5888, %f1982;
	mul.f32 	%f1984, %f5887, %f1983;
	fma.rn.f32 	%f5847, %f1, %f1984, %f5847;
$L__BB0_88:
	setp.eq.f32 	%p196, %f2, 0f00000000;
	setp.eq.f32 	%p197, %f1583, 0f00000000;
	and.pred  	%p198, %p196, %p197;
	@%p198 bra 	$L__BB0_90;
	ld.const.f32 	%f5852, [%rd6+4];
$L__BB0_90:
	@%p196 bra 	$L__BB0_103;
	@%p2063 bra 	$L__BB0_102;
	mov.f32 	%f1985, 0f40000000;
	sub.f32 	%f1986, %f1985, %f35;
	add.f32 	%f1987, %f1986, 0fBF800000;
	setp.leu.f32 	%p200, %f1987, 0f00000000;
	setp.geu.f32 	%p201, %f35, 0f40000000;
	selp.f32 	%f1988, %f36, %f38, %p200;
	selp.f32 	%f5888, 0f00000000, %f1988, %p201;
	setp.gt.u32 	%p202, %r7, 1;
	@%p202 bra 	$L__BB0_94;
	mov.f32 	%f1995, 0f40000000;
	sub.f32 	%f1996, %f1995, %f10;
	add.f32 	%f1997, %f1996, 0fBF800000;
	setp.leu.f32 	%p206, %f1997, 0f00000000;
	setp.geu.f32 	%p207, %f10, 0f40000000;
	selp.f32 	%f1998, %f11, %f13, %p206;
	selp.f32 	%f1999, 0f00000000, %f1998, %p207;
	ld.const.f32 	%f2000, [%rd1];
	fma.rn.f32 	%f5888, %f1999, %f2000, %f5888;
	bra.uni 	$L__BB0_96;
$L__BB0_94:
	not.pred 	%p203, %p6;
	@%p203 bra 	$L__BB0_96;
	mov.f32 	%f1989, 0f40000000;
	sub.f32 	%f1990, %f1989, %f14;
	add.f32 	%f1991, %f1990, 0fBF800000;
	setp.leu.f32 	%p204, %f1991, 0f00000000;
	setp.geu.f32 	%p205, %f14, 0f40000000;
	selp.f32 	%f1992, %f15, %f16, %p204;
	selp.f32 	%f1993, 0f00000000, %f1992, %p205;
	ld.const.f32 	%f1994, [%rd2+12];
	fma.rn.f32 	%f5888, %f1993, %f1994, %f5888;
$L__BB0_96:
	cvt.rn.f32.s32 	%f2002, %r2;
	fma.rn.f32 	%f2003, %f1578, %f2002, %f1577;
	sub.f32 	%f2004, %f8, %f2003;
	mul.f32 	%f158, %f1579, %f2004;
	abs.f32 	%f159, %f158;
	setp.geu.f32 	%p208, %f159, 0f40000000;
	mov.f32 	%f5889, 0f00000000;
	@%p208 bra 	$L__BB0_98;
	mov.f32 	%f2005, 0f40000000;
	sub.f32 	%f2006, %f2005, %f159;
	mul.f32 	%f2007, %f2006, %f2006;
	mul.f32 	%f2008, %f1580, %f2007;
	add.f32 	%f2009, %f2006, 0fBF800000;
	setp.gt.f32 	%p209, %f2009, 0f00000000;
	mul.f32 	%f2010, %f2009, %f2009;
	mul.f32 	%f2011, %f2010, 0fC0800000;
	fma.rn.f32 	%f2012, %f1580, %f2011, %f2008;
	selp.f32 	%f2013, %f2012, %f2008, %p209;
	setp.gt.f32 	%p210, %f158, 0f00000000;
	selp.f64 	%fd54, 0dC008000000000000, 0d4008000000000000, %p210;
	div.rn.f64 	%fd55, %fd54, %fd1;
	cvt.f64.f32 	%fd56, %f2013;
	mul.f64 	%fd57, %fd55, %fd56;
	cvt.rn.f32.f64 	%f5889, %fd57;
$L__BB0_98:
	setp.gt.u32 	%p211, %r2, 1;
	@%p211 bra 	$L__BB0_100;
	setp.lt.f32 	%p216, %f17, 0f40000000;
	selp.f32 	%f2016, %f23, 0f00000000, %p216;
	mul.wide.u32 	%rd44, %r2, 4;
	mov.u64 	%rd45, BC;
	add.s64 	%rd46, %rd45, %rd44;
	ld.const.f32 	%f2017, [%rd46+64];
	fma.rn.f32 	%f5889, %f2016, %f2017, %f5889;
	bra.uni 	$L__BB0_102;
$L__BB0_100:
	setp.ne.s32 	%p212, %r2, %r5;
	setp.ne.s32 	%p213, %r2, %r24;
	and.pred  	%p214, %p212, %p213;
	@%p214 bra 	$L__BB0_102;
	setp.lt.f32 	%p215, %f20, 0f40000000;
	selp.f32 	%f2014, %f24, 0f00000000, %p215;
	ld.const.f32 	%f2015, [%rd4+48];
	fma.rn.f32 	%f5889, %f2014, %f2015, %f5889;
$L__BB0_102:
	mul.f32 	%f2018, %f5852, %f5888;
	mul.f32 	%f2019, %f2018, %f5889;
	mul.f32 	%f2020, %f2, %f2019;
	cvt.f64.f32 	%fd58, %f2020;
	mul.f64 	%fd59, %fd58, 0dC08F400000000000;
	cvt.f64.f32 	%fd60, %f9;
	cvt.f64.f32 	%fd61, %f5847;
	fma.rn.f64 	%fd62, %fd59, %fd60, %fd61;
	cvt.rn.f32.f64 	%f5847, %fd62;
$L__BB0_103:
	@%p197 bra 	$L__BB0_117;
	@%p2063 bra 	$L__BB0_116;
	setp.gt.u32 	%p218, %r7, 1;
	@%p218 bra 	$L__BB0_107;
	setp.lt.f32 	%p223, %f10, 0f40000000;
	selp.f32 	%f2024, %f25, 0f00000000, %p223;
	ld.const.f32 	%f2025, [%rd1];
	setp.lt.f32 	%p224, %f35, 0f40000000;
	selp.f32 	%f2026, %f39, 0f00000000, %p224;
	fma.rn.f32 	%f5890, %f2024, %f2025, %f2026;
	bra.uni 	$L__BB0_109;
$L__BB0_107:
	setp.lt.f32 	%p219, %f35, 0f40000000;
	selp.f32 	%f5890, %f39, 0f00000000, %p219;
	not.pred 	%p220, %p6;
	@%p220 bra 	$L__BB0_109;
	setp.lt.f32 	%p221, %f14, 0f40000000;
	selp.f32 	%f2021, %f26, 0f00000000, %p221;
	ld.const.f32 	%f2022, [%rd2+12];
	setp.lt.f32 	%p222, %f35, 0f40000000;
	selp.f32 	%f2023, %f39, 0f00000000, %p222;
	fma.rn.f32 	%f5890, %f2021, %f2022, %f2023;
$L__BB0_109:
	cvt.rn.f32.s32 	%f2028, %r2;
	fma.rn.f32 	%f2029, %f1578, %f2028, %f1577;
	sub.f32 	%f2030, %f8, %f2029;
	mul.f32 	%f2031, %f1579, %f2030;
	abs.f32 	%f174, %f2031;
	setp.geu.f32 	%p225, %f174, 0f40000000;
	mov.f32 	%f5887, 0f00000000;
	@%p225 bra 	$L__BB0_112;
	mov.f32 	%f2032, 0f40000000;
	sub.f32 	%f2033, %f2032, %f174;
	mul.f32 	%f2034, %f2033, %f2033;
	mul.f32 	%f2035, %f2033, %f2034;
	mul.f32 	%f5887, %f1580, %f2035;
	add.f32 	%f176, %f2033, 0fBF800000;
	setp.leu.f32 	%p226, %f176, 0f00000000;
	@%p226 bra 	$L__BB0_112;
	mul.f32 	%f2036, %f176, %f176;
	mul.f32 	%f2037, %f176, %f2036;
	mul.f32 	%f2038, %f2037, 0fC0800000;
	fma.rn.f32 	%f5887, %f1580, %f2038, %f5887;
$L__BB0_112:
	setp.gt.u32 	%p227, %r2, 1;
	@%p227 bra 	$L__BB0_114;
	mov.f32 	%f2045, 0f40000000;
	sub.f32 	%f2046, %f2045, %f17;
	add.f32 	%f2047, %f2046, 0fBF800000;
	setp.leu.f32 	%p233, %f2047, 0f00000000;
	setp.geu.f32 	%p234, %f17, 0f40000000;
	selp.f32 	%f2048, %f18, %f19, %p233;
	selp.f32 	%f2049, 0f00000000, %f2048, %p234;
	mul.wide.u32 	%rd47, %r2, 4;
	mov.u64 	%rd48, BC;
	add.s64 	%rd49, %rd48, %rd47;
	ld.const.f32 	%f2050, [%rd49+64];
	fma.rn.f32 	%f5887, %f2049, %f2050, %f5887;
	bra.uni 	$L__BB0_116;
$L__BB0_114:
	setp.ne.s32 	%p228, %r2, %r5;
	setp.ne.s32 	%p229, %r2, %r24;
	and.pred  	%p230, %p228, %p229;
	@%p230 bra 	$L__BB0_116;
	mov.f32 	%f2039, 0f40000000;
	sub.f32 	%f2040, %f2039, %f20;
	add.f32 	%f2041, %f2040, 0fBF800000;
	setp.leu.f32 	%p231, %f2041, 0f00000000;
	setp.geu.f32 	%p232, %f20, 0f40000000;
	selp.f32 	%f2042, %f21, %f22, %p231;
	selp.f32 	%f2043, 0f00000000, %f2042, %p232;
	ld.const.f32 	%f2044, [%rd4+48];
	fma.rn.f32 	%f5887, %f2043, %f2044, %f5887;
$L__BB0_116:
	mul.f32 	%f2051, %f5852, %f5890;
	mul.f32 	%f2052, %f5887, %f2051;
	mul.f32 	%f2053, %f1583, %f2052;
	fma.rn.f32 	%f5847, %f9, %f2053, %f5847;
$L__BB0_117:
	setp.neu.f32 	%p235, %f4, 0f00000000;
	setp.neu.f32 	%p236, %f1584, 0f00000000;
	or.pred  	%p237, %p235, %p236;
	@%p237 bra 	$L__BB0_119;
	setp.neu.f32 	%p238, %f6, 0f00000000;
	and.pred  	%p239, %p238, %p2064;
	@%p239 bra 	$L__BB0_120;
	bra.uni 	$L__BB0_131;
$L__BB0_119:
	@%p2063 bra 	$L__BB0_131;
$L__BB0_120:
	mov.f32 	%f2054, 0f40000000;
	sub.f32 	%f2055, %f2054, %f35;
	add.f32 	%f2056, %f2055, 0fBF800000;
	setp.leu.f32 	%p240, %f2056, 0f00000000;
	setp.geu.f32 	%p241, %f35, 0f40000000;
	selp.f32 	%f2057, %f36, %f38, %p240;
	selp.f32 	%f5888, 0f00000000, %f2057, %p241;
	setp.gt.u32 	%p242, %r7, 1;
	@%p242 bra 	$L__BB0_122;
	mov.f32 	%f2064, 0f40000000;
	sub.f32 	%f2065, %f2064, %f10;
	add.f32 	%f2066, %f2065, 0fBF800000;
	setp.leu.f32 	%p246, %f2066, 0f00000000;
	setp.geu.f32 	%p247, %f10, 0f40000000;
	selp.f32 	%f2067, %f11, %f13, %p246;
	selp.f32 	%f2068, 0f00000000, %f2067, %p247;
	ld.const.f32 	%f2069, [%rd1+-32];
	fma.rn.f32 	%f5888, %f2068, %f2069, %f5888;
	bra.uni 	$L__BB0_124;
$L__BB0_122:
	not.pred 	%p243, %p6;
	@%p243 bra 	$L__BB0_124;
	mov.f32 	%f2058, 0f40000000;
	sub.f32 	%f2059, %f2058, %f14;
	add.f32 	%f2060, %f2059, 0fBF800000;
	setp.leu.f32 	%p244, %f2060, 0f00000000;
	setp.geu.f32 	%p245, %f14, 0f40000000;
	selp.f32 	%f2061, %f15, %f16, %p244;
	selp.f32 	%f2062, 0f00000000, %f2061, %p245;
	ld.const.f32 	%f2063, [%rd2+-20];
	fma.rn.f32 	%f5888, %f2062, %f2063, %f5888;
$L__BB0_124:
	cvt.rn.f32.s32 	%f2071, %r2;
	fma.rn.f32 	%f2072, %f1578, %f2071, %f1577;
	sub.f32 	%f2073, %f8, %f2072;
	mul.f32 	%f2074, %f1579, %f2073;
	abs.f32 	%f191, %f2074;
	setp.geu.f32 	%p248, %f191, 0f40000000;
	mov.f32 	%f5887, 0f00000000;
	@%p248 bra 	$L__BB0_127;
	mov.f32 	%f2075, 0f40000000;
	sub.f32 	%f2076, %f2075, %f191;
	mul.f32 	%f2077, %f2076, %f2076;
	mul.f32 	%f2078, %f2076, %f2077;
	mul.f32 	%f5887, %f1580, %f2078;
	add.f32 	%f193, %f2076, 0fBF800000;
	setp.leu.f32 	%p249, %f193, 0f00000000;
	@%p249 bra 	$L__BB0_127;
	mul.f32 	%f2079, %f193, %f193;
	mul.f32 	%f2080, %f193, %f2079;
	mul.f32 	%f2081, %f2080, 0fC0800000;
	fma.rn.f32 	%f5887, %f1580, %f2081, %f5887;
$L__BB0_127:
	setp.gt.u32 	%p250, %r2, 1;
	@%p250 bra 	$L__BB0_129;
	mov.f32 	%f2088, 0f40000000;
	sub.f32 	%f2089, %f2088, %f17;
	add.f32 	%f2090, %f2089, 0fBF800000;
	setp.leu.f32 	%p256, %f2090, 0f00000000;
	setp.geu.f32 	%p257, %f17, 0f40000000;
	selp.f32 	%f2091, %f18, %f19, %p256;
	selp.f32 	%f2092, 0f00000000, %f2091, %p257;
	mul.wide.u32 	%rd50, %r2, 4;
	mov.u64 	%rd51, BC;
	add.s64 	%rd52, %rd51, %rd50;
	ld.const.f32 	%f2093, [%rd52+32];
	fma.rn.f32 	%f5887, %f2092, %f2093, %f5887;
	bra.uni 	$L__BB0_131;
$L__BB0_129:
	setp.ne.s32 	%p251, %r2, %r5;
	setp.ne.s32 	%p252, %r2, %r24;
	and.pred  	%p253, %p251, %p252;
	@%p253 bra 	$L__BB0_131;
	mov.f32 	%f2082, 0f40000000;
	sub.f32 	%f2083, %f2082, %f20;
	add.f32 	%f2084, %f2083, 0fBF800000;
	setp.leu.f32 	%p254, %f2084, 0f00000000;
	setp.geu.f32 	%p255, %f20, 0f40000000;
	selp.f32 	%f2085, %f21, %f22, %p254;
	selp.f32 	%f2086, 0f00000000, %f2085, %p255;
	ld.const.f32 	%f2087, [%rd4+16];
	fma.rn.f32 	%f5887, %f2086, %f2087, %f5887;
$L__BB0_131:
	setp.eq.f32 	%p258, %f4, 0f00000000;
	@%p258 bra 	$L__BB0_133;
	ld.const.f32 	%f2094, [%rd6+8];
	mul.f32 	%f2095, %f5888, %f2094;
	mul.f32 	%f2096, %f5887, %f2095;
	fma.rn.f32 	%f5847, %f4, %f2096, %f5847;
$L__BB0_133:
	setp.eq.f32 	%p259, %f1584, 0f00000000;
	@%p259 bra 	$L__BB0_135;
	ld.const.f32 	%f2097, [%rd6+12];
	mul.f32 	%f2098, %f5888, %f2097;
	mul.f32 	%f2099, %f5887, %f2098;
	fma.rn.f32 	%f5847, %f1584, %f2099, %f5847;
$L__BB0_135:
	setp.eq.f32 	%p260, %f6, 0f00000000;
	@%p260 bra 	$L__BB0_149;
	ld.const.f32 	%f2100, [%rd6+16];
	mul.f32 	%f2101, %f5888, %f2100;
	mul.f32 	%f2102, %f5887, %f2101;
	fma.rn.f32 	%f5847, %f6, %f2102, %f5847;
	bra.uni 	$L__BB0_149;
$L__BB0_137:
	mov.f32 	%f2103, 0f40000000;
	sub.f32 	%f2104, %f2103, %f40;
	add.f32 	%f2105, %f2104, 0fBF800000;
	setp.leu.f32 	%p261, %f2105, 0f00000000;
	setp.geu.f32 	%p262, %f40, 0f40000000;
	mul.f32 	%f2106, %f2105, %f2105;
	mul.f32 	%f2107, %f2105, %f2106;
	mul.f32 	%f2108, %f2107, 0fC0800000;
	fma.rn.f32 	%f2109, %f1580, %f2108, %f41;
	selp.f32 	%f2110, %f41, %f2109, %p261;
	selp.f32 	%f5888, 0f00000000, %f2110, %p262;
	not.pred 	%p263, %p6;
	@%p263 bra 	$L__BB0_139;
	mov.f32 	%f2111, 0f40000000;
	sub.f32 	%f2112, %f2111, %f27;
	add.f32 	%f2113, %f2112, 0fBF800000;
	setp.leu.f32 	%p264, %f2113, 0f00000000;
	setp.geu.f32 	%p265, %f27, 0f40000000;
	selp.f32 	%f2114, %f28, %f29, %p264;
	selp.f32 	%f2115, 0f00000000, %f2114, %p265;
	ld.const.f32 	%f2116, [%rd2+-20];
	fma.rn.f32 	%f5888, %f2115, %f2116, %f5888;
$L__BB0_139:
	cvt.rn.f32.u32 	%f2118, %r2;
	fma.rn.f32 	%f2119, %f1578, %f2118, %f1577;
	sub.f32 	%f2120, %f8, %f2119;
	mul.f32 	%f208, %f1579, %f2120;
	abs.f32 	%f209, %f208;
	setp.geu.f32 	%p266, %f209, 0f40000000;
	mov.f32 	%f5887, 0f00000000;
	@%p266 bra 	$L__BB0_142;
	mov.f32 	%f2121, 0f40000000;
	sub.f32 	%f2122, %f2121, %f209;
	mul.f32 	%f2123, %f2122, %f2122;
	mul.f32 	%f2124, %f2122, %f2123;
	mul.f32 	%f5887, %f1580, %f2124;
	add.f32 	%f211, %f2122, 0fBF800000;
	setp.leu.f32 	%p267, %f211, 0f00000000;
	@%p267 bra 	$L__BB0_142;
	mul.f32 	%f2125, %f211, %f211;
	mul.f32 	%f2126, %f211, %f2125;
	mul.f32 	%f2127, %f2126, 0fC0800000;
	fma.rn.f32 	%f5887, %f1580, %f2127, %f5887;
$L__BB0_142:
	setp.ne.s32 	%p268, %r2, %r24;
	@%p268 bra 	$L__BB0_144;
	mov.f32 	%f2128, 0f40000000;
	sub.f32 	%f2129, %f2128, %f30;
	add.f32 	%f2130, %f2129, 0fBF800000;
	setp.leu.f32 	%p269, %f2130, 0f00000000;
	setp.geu.f32 	%p270, %f30, 0f40000000;
	selp.f32 	%f2131, %f31, %f32, %p269;
	selp.f32 	%f2132, 0f00000000, %f2131, %p270;
	ld.const.f32 	%f2133, [BC+44];
	fma.rn.f32 	%f5887, %f2132, %f2133, %f5887;
$L__BB0_144:
	setp.lt.f32 	%p271, %f40, 0f40000000;
	selp.f32 	%f5890, %f43, 0f00000000, %p271;
	@%p263 bra 	$L__BB0_146;
	setp.lt.f32 	%p273, %f27, 0f40000000;
	selp.f32 	%f2134, %f33, 0f00000000, %p273;
	ld.const.f32 	%f2135, [%rd2+12];
	fma.rn.f32 	%f5890, %f2134, %f2135, %f5890;
$L__BB0_146:
	mov.f32 	%f5885, 0f00000000;
	@%p266 bra 	$L__BB0_148;
	mov.f32 	%f2137, 0f40000000;
	sub.f32 	%f2138, %f2137, %f209;
	mul.f32 	%f2139, %f2138, %f2138;
	mul.f32 	%f2140, %f1580, %f2139;
	add.f32 	%f2141, %f2138, 0fBF800000;
	setp.gt.f32 	%p275, %f2141, 0f00000000;
	mul.f32 	%f2142, %f2141, %f2141;
	mul.f32 	%f2143, %f2142, 0fC0800000;
	fma.rn.f32 	%f2144, %f1580, %f2143, %f2140;
	selp.f32 	%f2145, %f2144, %f2140, %p275;
	setp.gt.f32 	%p276, %f208, 0f00000000;
	selp.f64 	%fd63, 0dC008000000000000, 0d4008000000000000, %p276;
	div.rn.f64 	%fd64, %fd63, %fd1;
	cvt.f64.f32 	%fd65, %f2145;
	mul.f64 	%fd66, %fd64, %fd65;
	cvt.rn.f32.f64 	%f5885, %fd66;
$L__BB0_148:
	setp.eq.s32 	%p277, %r2, %r24;
	setp.lt.f32 	%p278, %f30, 0f40000000;
	selp.f32 	%f2146, %f34, 0f00000000, %p278;
	ld.const.f32 	%f2147, [BC+76];
	fma.rn.f32 	%f2148, %f2146, %f2147, %f5885;
	selp.f32 	%f5889, %f2148, %f5885, %p277;
	ld.const.f32 	%f2149, [%rd6];
	mul.f32 	%f2150, %f5888, %f2149;
	mul.f32 	%f2151, %f5887, %f2150;
	fma.rn.f32 	%f2152, %f1, %f2151, %f5847;
	ld.const.f32 	%f2153, [%rd6+4];
	mul.f32 	%f2154, %f5888, %f2153;
	mul.f32 	%f2155, %f2154, %f5889;
	mul.f32 	%f2156, %f2, %f2155;
	cvt.f64.f32 	%fd67, %f2156;
	mul.f64 	%fd68, %fd67, 0dC08F400000000000;
	cvt.f64.f32 	%fd69, %f9;
	cvt.f64.f32 	%fd70, %f2152;
	fma.rn.f64 	%fd71, %fd68, %fd69, %fd70;
	cvt.rn.f32.f64 	%f2157, %fd71;
	mul.f32 	%f2158, %f5890, %f2153;
	mul.f32 	%f2159, %f5887, %f2158;
	mul.f32 	%f2160, %f1583, %f2159;
	fma.rn.f32 	%f2161, %f9, %f2160, %f2157;
	ld.const.f32 	%f2162, [%rd6+8];
	mul.f32 	%f2163, %f5888, %f2162;
	mul.f32 	%f2164, %f5887, %f2163;
	fma.rn.f32 	%f2165, %f4, %f2164, %f2161;
	ld.const.f32 	%f2166, [%rd6+12];
	mul.f32 	%f2167, %f5888, %f2166;
	mul.f32 	%f2168, %f5887, %f2167;
	fma.rn.f32 	%f2169, %f1584, %f2168, %f2165;
	ld.const.f32 	%f2170, [%rd6+16];
	mul.f32 	%f2171, %f5888, %f2170;
	mul.f32 	%f2172, %f5887, %f2171;
	fma.rn.f32 	%f5847, %f6, %f2172, %f2169;
	mov.b32 	%r348, 0;
$L__BB0_149:
	ld.param.u32 	%r319, [_Z10HCq_kernelPfS_iifffffff_param_2];
	setp.neu.f32 	%p279, %f4, 0f00000000;
	setp.neu.f32 	%p280, %f1584, 0f00000000;
	or.pred  	%p7, %p279, %p280;
	setp.gt.s32 	%p281, %r7, %r319;
	add.s32 	%r54, %r2, 1;
	or.b32  	%r55, %r54, %r7;
	shr.u32 	%r56, %r55, 31;
	and.b32  	%r57, %r56, 1;
	setp.eq.b32 	%p282, %r57, 1;
	setp.ge.s32 	%p283, %r2, %r24;
	or.pred  	%p284, %p282, %p283;
	or.pred  	%p285, %p284, %p281;
	cvt.s64.s32 	%rd53, %r24;
	cvt.s64.s32 	%rd54, %r2;
	sub.s64 	%rd55, %rd54, %rd53;
	shl.b64 	%rd56, %rd55, 2;
	mov.u64 	%rd57, BC;
	add.s64 	%rd58, %rd56, %rd57;
	add.s64 	%rd7, %rd58, 44;
	mad.lo.s32 	%r58, %r319, %r2, %r319;
	add.s32 	%r59, %r58, %r54;
	add.s32 	%r60, %r59, %r7;
	mul.lo.s32 	%r61, %r60, 5;
	mul.wide.s32 	%rd59, %r61, 4;
	add.s64 	%rd8, %rd40, %rd59;
	@%p285 bra 	$L__BB0_228;
	ld.param.u32 	%r320, [_Z10HCq_kernelPfS_iifffffff_param_2];
	setp.gt.s32 	%p286, %r2, 0;
	setp.gt.s32 	%p287, %r1, 2;
	setp.lt.s32 	%p288, %r1, %r320;
	and.pred  	%p289, %p287, %p286;
	and.pred  	%p290, %p289, %p288;
	setp.lt.s32 	%p291, %r54, %r5;
	and.pred  	%p292, %p290, %p291;
	@%p292 bra 	$L__BB0_214;
	setp.eq.f32 	%p293, %f1, 0f00000000;
	@%p293 bra 	$L__BB0_165;
	setp.eq.s32 	%p294, %r348, 0;
	@%p294 bra 	$L__BB0_164;
	mov.f32 	%f2173, 0f40000000;
	sub.f32 	%f2174, %f2173, %f35;
	add.f32 	%f2175, %f2174, 0fBF800000;
	setp.leu.f32 	%p295, %f2175, 0f00000000;
	setp.geu.f32 	%p296, %f35, 0f40000000;
	selp.f32 	%f2176, %f36, %f38, %p295;
	selp.f32 	%f5888, 0f00000000, %f2176, %p296;
	setp.gt.u32 	%p297, %r7, 1;
	@%p297 bra 	$L__BB0_155;
	mov.f32 	%f2187, 0f40000000;
	sub.f32 	%f2188, %f2187, %f10;
	add.f32 	%f2189, %f2188, 0fBF800000;
	setp.leu.f32 	%p303, %f2189, 0f00000000;
	setp.geu.f32 	%p304, %f10, 0f40000000;
	selp.f32 	%f2190, %f11, %f13, %p303;
	selp.f32 	%f2191, 0f00000000, %f2190, %p304;
	ld.const.f32 	%f2192, [%rd1];
	sub.f32 	%f2193, %f2187, %f35;
	add.f32 	%f2194, %f2193, 0fBF800000;
	setp.leu.f32 	%p306, %f2194, 0f00000000;
	selp.f32 	%f2195, %f36, %f38, %p306;
	selp.f32 	%f2196, 0f00000000, %f2195, %p296;
	fma.rn.f32 	%f5888, %f2191, %f2192, %f2196;
	bra.uni 	$L__BB0_157;
$L__BB0_155:
	not.pred 	%p298, %p6;
	@%p298 bra 	$L__BB0_157;
	mov.f32 	%f2177, 0f40000000;
	sub.f32 	%f2178, %f2177, %f14;
	add.f32 	%f2179, %f2178, 0fBF800000;
	setp.leu.f32 	%p299, %f2179, 0f00000000;
	setp.geu.f32 	%p300, %f14, 0f40000000;
	selp.f32 	%f2180, %f15, %f16, %p299;
	selp.f32 	%f2181, 0f00000000, %f2180, %p300;
	ld.const.f32 	%f2182, [%rd2+12];
	sub.f32 	%f2183, %f2177, %f35;
	add.f32 	%f2184, %f2183, 0fBF800000;
	setp.leu.f32 	%p302, %f2184, 0f00000000;
	selp.f32 	%f2185, %f36, %f38, %p302;
	selp.f32 	%f2186, 0f00000000, %f2185, %p296;
	fma.rn.f32 	%f5888, %f2181, %f2182, %f2186;
$L__BB0_157:
	cvt.rn.f32.s32 	%f2198, %r54;
	fma.rn.f32 	%f2199, %f1578, %f2198, %f1577;
	sub.f32 	%f2200, %f8, %f2199;
	mul.f32 	%f2201, %f1579, %f2200;
	abs.f32 	%f233, %f2201;
	setp.geu.f32 	%p307, %f233, 0f40000000;
	mov.f32 	%f5887, 0f00000000;
	@%p307 bra 	$L__BB0_160;
	mov.f32 	%f2202, 0f40000000;
	sub.f32 	%f2203, %f2202, %f233;
	mul.f32 	%f2204, %f2203, %f2203;
	mul.f32 	%f2205, %f2203, %f2204;
	mul.f32 	%f5887, %f1580, %f2205;
	add.f32 	%f235, %f2203, 0fBF800000;
	setp.leu.f32 	%p308, %f235, 0f00000000;
	@%p308 bra 	$L__BB0_160;
	mul.f32 	%f2206, %f235, %f235;
	mul.f32 	%f2207, %f235, %f2206;
	mul.f32 	%f2208, %f2207, 0fC0800000;
	fma.rn.f32 	%f5887, %f1580, %f2208, %f5887;
$L__BB0_160:
	setp.gt.u32 	%p309, %r54, 1;
	@%p309 bra 	$L__BB0_162;
	mov.f32 	%f2209, 0f40000000;
	sub.f32 	%f2210, %f2209, %f17;
	add.f32 	%f2211, %f2210, 0fBF800000;
	setp.leu.f32 	%p310, %f2211, 0f00000000;
	setp.geu.f32 	%p311, %f17, 0f40000000;
	selp.f32 	%f2212, %f18, %f19, %p310;
	selp.f32 	%f2213, 0f00000000, %f2212, %p311;
	mul.wide.u32 	%rd61, %r54, 4;
	mov.u64 	%rd62, BC;
	add.s64 	%rd63, %rd62, %rd61;
	ld.const.f32 	%f2214, [%rd63+32];
	fma.rn.f32 	%f5887, %f2213, %f2214, %f5887;
	bra.uni 	$L__BB0_164;
$L__BB0_162:
	setp.ne.s32 	%p312, %r54, %r5;
	setp.ne.s32 	%p313, %r54, %r24;
	and.pred  	%p314, %p312, %p313;
	@%p314 bra 	$L__BB0_164;
	mov.f32 	%f2215, 0f40000000;
	sub.f32 	%f2216, %f2215, %f20;
	add.f32 	%f2217, %f2216, 0fBF800000;
	setp.leu.f32 	%p315, %f2217, 0f00000000;
	setp.geu.f32 	%p316, %f20, 0f40000000;
	selp.f32 	%f2218, %f21, %f22, %p315;
	selp.f32 	%f2219, 0f00000000, %f2218, %p316;
	ld.const.f32 	%f2220, [%rd4+20];
	fma.rn.f32 	%f5887, %f2219, %f2220, %f5887;
$L__BB0_164:
	ld.const.f32 	%f2221, [%rd8];
	mul.f32 	%f2222, %f5888, %f2221;
	mul.f32 	%f2223, %f5887, %f2222;
	fma.rn.f32 	%f5847, %f1, %f2223, %f5847;
$L__BB0_165:
	setp.eq.f32 	%p317, %f2, 0f00000000;
	setp.eq.f32 	%p318, %f1583, 0f00000000;
	and.pred  	%p319, %p317, %p318;
	@%p319 bra 	$L__BB0_167;
	ld.const.f32 	%f5852, [%rd8+4];
$L__BB0_167:
	@%p317 bra 	$L__BB0_180;
	setp.eq.s32 	%p321, %r348, 0;
	@%p321 bra 	$L__BB0_179;
	mov.f32 	%f2224, 0f40000000;
	sub.f32 	%f2225, %f2224, %f35;
	add.f32 	%f2226, %f2225, 0fBF800000;
	setp.leu.f32 	%p322, %f2226, 0f00000000;
	setp.geu.f32 	%p323, %f35, 0f40000000;
	selp.f32 	%f2227, %f36, %f38, %p322;
	selp.f32 	%f5888, 0f00000000, %f2227, %p323;
	setp.gt.u32 	%p324, %r7, 1;
	@%p324 bra 	$L__BB0_171;
	mov.f32 	%f2238, 0f40000000;
	sub.f32 	%f2239, %f2238, %f10;
	add.f32 	%f2240, %f2239, 0fBF800000;
	setp.leu.f32 	%p330, %f2240, 0f00000000;
	setp.geu.f32 	%p331, %f10, 0f40000000;
	selp.f32 	%f2241, %f11, %f13, %p330;
	selp.f32 	%f2242, 0f00000000, %f2241, %p331;
	ld.const.f32 	%f2243, [%rd1];
	sub.f32 	%f2244, %f2238, %f35;
	add.f32 	%f2245, %f2244, 0fBF800000;
	setp.leu.f32 	%p333, %f2245, 0f00000000;
	selp.f32 	%f2246, %f36, %f38, %p333;
	selp.f32 	%f2247, 0f00000000, %f2246, %p323;
	fma.rn.f32 	%f5888, %f2242, %f2243, %f2247;
	bra.uni 	$L__BB0_173;
$L__BB0_171:
	not.pred 	%p325, %p6;
	@%p325 bra 	$L__BB0_173;
	mov.f32 	%f2228, 0f40000000;
	sub.f32 	%f2229, %f2228, %f14;
	add.f32 	%f2230, %f2229, 0fBF800000;
	setp.leu.f32 	%p326, %f2230, 0f00000000;
	setp.geu.f32 	%p327, %f14, 0f40000000;
	selp.f32 	%f2231, %f15, %f16, %p326;
	selp.f32 	%f2232, 0f00000000, %f2231, %p327;
	ld.const.f32 	%f2233, [%rd2+12];
	sub.f32 	%f2234, %f2228, %f35;
	add.f32 	%f2235, %f2234, 0fBF800000;
	setp.leu.f32 	%p329, %f2235, 0f00000000;
	selp.f32 	%f2236, %f36, %f38, %p329;
	selp.f32 	%f2237, 0f00000000, %f2236, %p323;
	fma.rn.f32 	%f5888, %f2232, %f2233, %f2237;
$L__BB0_173:
	cvt.rn.f32.s32 	%f2249, %r54;
	fma.rn.f32 	%f2250, %f1578, %f2249, %f1577;
	sub.f32 	%f2251, %f8, %f2250;
	mul.f32 	%f252, %f1579, %f2251;
	abs.f32 	%f253, %f252;
	setp.geu.f32 	%p334, %f253, 0f40000000;
	mov.f32 	%f5889, 0f00000000;
	@%p334 bra 	$L__BB0_175;
	mov.f32 	%f2252, 0f40000000;
	sub.f32 	%f2253, %f2252, %f253;
	mul.f32 	%f2254, %f2253, %f2253;
	mul.f32 	%f2255, %f1580, %f2254;
	add.f32 	%f2256, %f2253, 0fBF800000;
	setp.gt.f32 	%p335, %f2256, 0f00000000;
	mul.f32 	%f2257, %f2256, %f2256;
	mul.f32 	%f2258, %f2257, 0fC0800000;
	fma.rn.f32 	%f2259, %f1580, %f2258, %f2255;
	selp.f32 	%f2260, %f2259, %f2255, %p335;
	setp.gt.f32 	%p336, %f252, 0f00000000;
	selp.f64 	%fd72, 0dC008000000000000, 0d4008000000000000, %p336;
	div.rn.f64 	%fd73, %fd72, %fd1;
	cvt.f64.f32 	%fd74, %f2260;
	mul.f64 	%fd75, %fd73, %fd74;
	cvt.rn.f32.f64 	%f5889, %fd75;
$L__BB0_175:
	setp.gt.u32 	%p337, %r54, 1;
	@%p337 bra 	$L__BB0_177;
	setp.lt.f32 	%p338, %f17, 0f40000000;
	selp.f32 	%f2261, %f23, 0f00000000, %p338;
	mul.wide.u32 	%rd64, %r54, 4;
	mov.u64 	%rd65, BC;
	add.s64 	%rd66, %rd65, %rd64;
	ld.const.f32 	%f2262, [%rd66+64];
	fma.rn.f32 	%f5889, %f2261, %f2262, %f5889;
	bra.uni 	$L__BB0_179;
$L__BB0_177:
	setp.ne.s32 	%p339, %r54, %r5;
	setp.ne.s32 	%p340, %r54, %r24;
	and.pred  	%p341, %p339, %p340;
	@%p341 bra 	$L__BB0_179;
	setp.lt.f32 	%p342, %f20, 0f40000000;
	selp.f32 	%f2263, %f24, 0f00000000, %p342;
	ld.const.f32 	%f2264, [%rd4+52];
	fma.rn.f32 	%f5889, %f2263, %f2264, %f5889;
$L__BB0_179:
	mul.f32 	%f2265, %f5852, %f5888;
	mul.f32 	%f2266, %f2265, %f5889;
	mul.f32 	%f2267, %f2, %f2266;
	cvt.f64.f32 	%fd76, %f2267;
	mul.f64 	%fd77, %fd76, 0dC08F400000000000;
	cvt.f64.f32 	%fd78, %f9;
	cvt.f64.f32 	%fd79, %f5847;
	fma.rn.f64 	%fd80, %fd77, %fd78, %fd79;
	cvt.rn.f32.f64 	%f5847, %fd80;
$L__BB0_180:
	@%p318 bra 	$L__BB0_194;
	setp.eq.s32 	%p344, %r348, 0;
	@%p344 bra 	$L__BB0_193;
	setp.gt.u32 	%p345, %r7, 1;
	@%p345 bra 	$L__BB0_184;
	setp.lt.f32 	%p350, %f10, 0f40000000;
	selp.f32 	%f2271, %f25, 0f00000000, %p350;
	ld.const.f32 	%f2272, [%rd1];
	setp.lt.f32 	%p351, %f35, 0f40000000;
	selp.f32 	%f2273, %f39, 0f00000000, %p351;
	fma.rn.f32 	%f5890, %f2271, %f2272, %f2273;
	bra.uni 	$L__BB0_186;
$L__BB0_184:
	setp.lt.f32 	%p346, %f35, 0f40000000;
	selp.f32 	%f5890, %f39, 0f00000000, %p346;
	not.pred 	%p347, %p6;
	@%p347 bra 	$L__BB0_186;
	setp.lt.f32 	%p348, %f14, 0f40000000;
	selp.f32 	%f2268, %f26, 0f00000000, %p348;
	ld.const.f32 	%f2269, [%rd2+12];
	setp.lt.f32 	%p349, %f35, 0f40000000;
	selp.f32 	%f2270, %f39, 0f00000000, %p349;
	fma.rn.f32 	%f5890, %f2268, %f2269, %f2270;
$L__BB0_186:
	cvt.rn.f32.s32 	%f2275, %r54;
	fma.rn.f32 	%f2276, %f1578, %f2275, %f1577;
	sub.f32 	%f2277, %f8, %f2276;
	mul.f32 	%f2278, %f1579, %f2277;
	abs.f32 	%f268, %f2278;
	setp.geu.f32 	%p352, %f268, 0f40000000;
	mov.f32 	%f5887, 0f00000000;
	@%p352 bra 	$L__BB0_189;
	mov.f32 	%f2279, 0f40000000;
	sub.f32 	%f2280, %f2279, %f268;
	mul.f32 	%f2281, %f2280, %f2280;
	mul.f32 	%f2282, %f2280, %f2281;
	mul.f32 	%f5887, %f1580, %f2282;
	add.f32 	%f270, %f2280, 0fBF800000;
	setp.leu.f32 	%p353, %f270, 0f00000000;
	@%p353 bra 	$L__BB0_189;
	mul.f32 	%f2283, %f270, %f270;
	mul.f32 	%f2284, %f270, %f2283;
	mul.f32 	%f2285, %f2284, 0fC0800000;
	fma.rn.f32 	%f5887, %f1580, %f2285, %f5887;
$L__BB0_189:
	setp.gt.u32 	%p354, %r54, 1;
	@%p354 bra 	$L__BB0_191;
	mov.f32 	%f2286, 0f40000000;
	sub.f32 	%f2287, %f2286, %f17;
	add.f32 	%f2288, %f2287, 0fBF800000;
	setp.leu.f32 	%p355, %f2288, 0f00000000;
	setp.geu.f32 	%p356, %f17, 0f40000000;
	selp.f32 	%f2289, %f18, %f19, %p355;
	selp.f32 	%f2290, 0f00000000, %f2289, %p356;
	mul.wide.u32 	%rd67, %r54, 4;
	mov.u64 	%rd68, BC;
	add.s64 	%rd69, %rd68, %rd67;
	ld.const.f32 	%f2291, [%rd69+64];
	fma.rn.f32 	%f5887, %f2290, %f2291, %f5887;
	bra.uni 	$L__BB0_193;
$L__BB0_191:
	setp.ne.s32 	%p357, %r54, %r5;
	setp.ne.s32 	%p358, %r54, %r24;
	and.pred  	%p359, %p357, %p358;
	@%p359 bra 	$L__BB0_193;
	mov.f32 	%f2292, 0f40000000;
	sub.f32 	%f2293, %f2292, %f20;
	add.f32 	%f2294, %f2293, 0fBF800000;
	setp.leu.f32 	%p360, %f2294, 0f00000000;
	setp.geu.f32 	%p361, %f20, 0f40000000;
	selp.f32 	%f2295, %f21, %f22, %p360;
	selp.f32 	%f2296, 0f00000000, %f2295, %p361;
	ld.const.f32 	%f2297, [%rd4+52];
	fma.rn.f32 	%f5887, %f2296, %f2297, %f5887;
$L__BB0_193:
	mul.f32 	%f2298, %f5852, %f5890;
	mul.f32 	%f2299, %f5887, %f2298;
	mul.f32 	%f2300, %f1583, %f2299;
	fma.rn.f32 	%f5847, %f9, %f2300, %f5847;
$L__BB0_194:
	@%p7 bra 	$L__BB0_196;
	setp.neu.f32 	%p362, %f6, 0f00000000;
	setp.ne.s32 	%p363, %r348, 0;
	and.pred  	%p364, %p362, %p363;
	@%p364 bra 	$L__BB0_197;
	bra.uni 	$L__BB0_208;
$L__BB0_196:
	setp.eq.s32 	%p365, %r348, 0;
	@%p365 bra 	$L__BB0_208;
$L__BB0_197:
	mov.f32 	%f2301, 0f40000000;
	sub.f32 	%f2302, %f2301, %f35;
	add.f32 	%f2303, %f2302, 0fBF800000;
	setp.leu.f32 	%p366, %f2303, 0f00000000;
	setp.geu.f32 	%p367, %f35, 0f40000000;
	selp.f32 	%f2304, %f36, %f38, %p366;
	selp.f32 	%f5888, 0f00000000, %f2304, %p367;
	setp.gt.u32 	%p368, %r7, 1;
	@%p368 bra 	$L__BB0_199;
	mov.f32 	%f2315, 0f40000000;
	sub.f32 	%f2316, %f2315, %f10;
	add.f32 	%f2317, %f2316, 0fBF800000;
	setp.leu.f32 	%p374, %f2317, 0f00000000;
	setp.geu.f32 	%p375, %f10, 0f40000000;
	selp.f32 	%f2318, %f11, %f13, %p374;
	selp.f32 	%f2319, 0f00000000, %f2318, %p375;
	ld.const.f32 	%f2320, [%rd1+-32];
	sub.f32 	%f2321, %f2315, %f35;
	add.f32 	%f2322, %f2321, 0fBF800000;
	setp.leu.f32 	%p377, %f2322, 0f00000000;
	selp.f32 	%f2323, %f36, %f38, %p377;
	selp.f32 	%f2324, 0f00000000, %f2323, %p367;
	fma.rn.f32 	%f5888, %f2319, %f2320, %f2324;
	bra.uni 	$L__BB0_201;
$L__BB0_199:
	not.pred 	%p369, %p6;
	@%p369 bra 	$L__BB0_201;
	mov.f32 	%f2305, 0f40000000;
	sub.f32 	%f2306, %f2305, %f14;
	add.f32 	%f2307, %f2306, 0fBF800000;
	setp.leu.f32 	%p370, %f2307, 0f00000000;
	setp.geu.f32 	%p371, %f14, 0f40000000;
	selp.f32 	%f2308, %f15, %f16, %p370;
	selp.f32 	%f2309, 0f00000000, %f2308, %p371;
	ld.const.f32 	%f2310, [%rd2+-20];
	sub.f32 	%f2311, %f2305, %f35;
	add.f32 	%f2312, %f2311, 0fBF800000;
	setp.leu.f32 	%p373, %f2312, 0f00000000;
	selp.f32 	%f2313, %f36, %f38, %p373;
	selp.f32 	%f2314, 0f00000000, %f2313, %p367;
	fma.rn.f32 	%f5888, %f2309, %f2310, %f2314;
$L__BB0_201:
	cvt.rn.f32.s32 	%f2326, %r54;
	fma.rn.f32 	%f2327, %f1578, %f2326, %f1577;
	sub.f32 	%f2328, %f8, %f2327;
	mul.f32 	%f2329, %f1579, %f2328;
	abs.f32 	%f285, %f2329;
	setp.geu.f32 	%p378, %f285, 0f40000000;
	mov.f32 	%f5887, 0f00000000;
	@%p378 bra 	$L__BB0_204;
	mov.f32 	%f2330, 0f40000000;
	sub.f32 	%f2331, %f2330, %f285;
	mul.f32 	%f2332, %f2331, %f2331;
	mul.f32 	%f2333, %f2331, %f2332;
	mul.f32 	%f5887, %f1580, %f2333;
	add.f32 	%f287, %f2331, 0fBF800000;
	setp.leu.f32 	%p379, %f287, 0f00000000;
	@%p379 bra 	$L__BB0_204;
	mul.f32 	%f2334, %f287, %f287;
	mul.f32 	%f2335, %f287, %f2334;
	mul.f32 	%f2336, %f2335, 0fC0800000;
	fma.rn.f32 	%f5887, %f1580, %f2336, %f5887;
$L__BB0_204:
	setp.gt.u32 	%p380, %r54, 1;
	@%p380 bra 	$L__BB0_206;
	mov.f32 	%f2337, 0f40000000;
	sub.f32 	%f2338, %f2337, %f17;
	add.f32 	%f2339, %f2338, 0fBF800000;
	setp.leu.f32 	%p381, %f2339, 0f00000000;
	setp.geu.f32 	%p382, %f17, 0f40000000;
	selp.f32 	%f2340, %f18, %f19, %p381;
	selp.f32 	%f2341, 0f00000000, %f2340, %p382;
	mul.wide.u32 	%rd70, %r54, 4;
	mov.u64 	%rd71, BC;
	add.s64 	%rd72, %rd71, %rd70;
	ld.const.f32 	%f2342, [%rd72+32];
	fma.rn.f32 	%f5887, %f2341, %f2342, %f5887;
	bra.uni 	$L__BB0_208;
$L__BB0_206:
	setp.ne.s32 	%p383, %r54, %r5;
	setp.ne.s32 	%p384, %r54, %r24;
	and.pred  	%p385, %p383, %p384;
	@%p385 bra 	$L__BB0_208;
	mov.f32 	%f2343, 0f40000000;
	sub.f32 	%f2344, %f2343, %f20;
	add.f32 	%f2345, %f2344, 0fBF800000;
	setp.leu.f32 	%p386, %f2345, 0f00000000;
	setp.geu.f32 	%p387, %f20, 0f40000000;
	selp.f32 	%f2346, %f21, %f22, %p386;
	selp.f32 	%f2347, 0f00000000, %f2346, %p387;
	ld.const.f32 	%f2348, [%rd4+20];
	fma.rn.f32 	%f5887, %f2347, %f2348, %f5887;
$L__BB0_208:
	setp.eq.f32 	%p388, %f4, 0f00000000;
	@%p388 bra 	$L__BB0_210;
	ld.const.f32 	%f2349, [%rd8+8];
	mul.f32 	%f2350, %f5888, %f2349;
	mul.f32 	%f2351, %f5887, %f2350;
	fma.rn.f32 	%f5847, %f4, %f2351, %f5847;
$L__BB0_210:
	setp.eq.f32 	%p389, %f1584, 0f00000000;
	@%p389 bra 	$L__BB0_212;
	ld.const.f32 	%f2352, [%rd8+12];
	mul.f32 	%f2353, %f5888, %f2352;
	mul.f32 	%f2354, %f5887, %f2353;
	fma.rn.f32 	%f5847, %f1584, %f2354, %f5847;
$L__BB0_212:
	setp.eq.f32 	%p390, %f6, 0f00000000;
	@%p390 bra 	$L__BB0_228;
	ld.const.f32 	%f2355, [%rd8+16];
	mul.f32 	%f2356, %f5888, %f2355;
	mul.f32 	%f2357, %f5887, %f2356;
	fma.rn.f32 	%f5847, %f6, %f2357, %f5847;
	bra.uni 	$L__BB0_228;
$L__BB0_214:
	mov.f32 	%f2358, 0f40000000;
	sub.f32 	%f2359, %f2358, %f40;
	add.f32 	%f2360, %f2359, 0fBF800000;
	setp.leu.f32 	%p391, %f2360, 0f00000000;
	setp.geu.f32 	%p392, %f40, 0f40000000;
	mul.f32 	%f2361, %f2360, %f2360;
	mul.f32 	%f2362, %f2360, %f2361;
	mul.f32 	%f2363, %f2362, 0fC0800000;
	fma.rn.f32 	%f2364, %f1580, %f2363, %f41;
	selp.f32 	%f2365, %f41, %f2364, %p391;
	selp.f32 	%f5888, 0f00000000, %f2365, %p392;
	not.pred 	%p393, %p6;
	@%p393 bra 	$L__BB0_216;
	mov.f32 	%f2366, 0f40000000;
	sub.f32 	%f2367, %f2366, %f27;
	add.f32 	%f2368, %f2367, 0fBF800000;
	setp.leu.f32 	%p394, %f2368, 0f00000000;
	setp.geu.f32 	%p395, %f27, 0f40000000;
	mul.f32 	%f2369, %f2368, %f2368;
	mul.f32 	%f2370, %f2368, %f2369;
	mul.f32 	%f2371, %f2370, 0fC0800000;
	fma.rn.f32 	%f2372, %f1580, %f2371, %f28;
	selp.f32 	%f2373, %f28, %f2372, %p394;
	selp.f32 	%f2374, 0f00000000, %f2373, %p395;
	ld.const.f32 	%f2375, [%rd2+-20];
	fma.rn.f32 	%f5888, %f2374, %f2375, %f5888;
$L__BB0_216:
	cvt.rn.f32.u32 	%f2377, %r54;
	fma.rn.f32 	%f2378, %f1578, %f2377, %f1577;
	sub.f32 	%f2379, %f8, %f2378;
	mul.f32 	%f302, %f1579, %f2379;
	abs.f32 	%f303, %f302;
	setp.geu.f32 	%p396, %f303, 0f40000000;
	mov.f32 	%f5887, 0f00000000;
	@%p396 bra 	$L__BB0_219;
	mov.f32 	%f2380, 0f40000000;
	sub.f32 	%f2381, %f2380, %f303;
	mul.f32 	%f2382, %f2381, %f2381;
	mul.f32 	%f2383, %f2381, %f2382;
	mul.f32 	%f5887, %f1580, %f2383;
	add.f32 	%f305, %f2381, 0fBF800000;
	setp.leu.f32 	%p397, %f305, 0f00000000;
	@%p397 bra 	$L__BB0_219;
	mul.f32 	%f2384, %f305, %f305;
	mul.f32 	%f2385, %f305, %f2384;
	mul.f32 	%f2386, %f2385, 0fC0800000;
	fma.rn.f32 	%f5887, %f1580, %f2386, %f5887;
$L__BB0_219:
	setp.eq.s32 	%p398, %r54, %r5;
	setp.eq.s32 	%p399, %r54, %r24;
	or.pred  	%p8, %p398, %p399;
	not.pred 	%p400, %p8;
	@%p400 bra 	$L__BB0_221;
	mov.f32 	%f2387, 0f40000000;
	sub.f32 	%f2388, %f2387, %f30;
	add.f32 	%f2389, %f2388, 0fBF800000;
	setp.leu.f32 	%p401, %f2389, 0f00000000;
	setp.geu.f32 	%p402, %f30, 0f40000000;
	mul.f32 	%f2390, %f2389, %f2389;
	mul.f32 	%f2391, %f2389, %f2390;
	mul.f32 	%f2392, %f2391, 0fC0800000;
	mul.f32 	%f2393, %f2388, %f2388;
	mul.f32 	%f2394, %f2388, %f2393;
	mul.f32 	%f2395, %f1580, %f2394;
	fma.rn.f32 	%f2396, %f1580, %f2392, %f2395;
	selp.f32 	%f2397, %f2395, %f2396, %p401;
	selp.f32 	%f2398, 0f00000000, %f2397, %p402;
	ld.const.f32 	%f2399, [%rd7+4];
	fma.rn.f32 	%f5887, %f2398, %f2399, %f5887;
$L__BB0_221:
	setp.lt.f32 	%p403, %f40, 0f40000000;
	selp.f32 	%f5890, %f43, 0f00000000, %p403;
	@%p393 bra 	$L__BB0_223;
	setp.lt.f32 	%p405, %f27, 0f40000000;
	selp.f32 	%f2400, %f33, 0f00000000, %p405;
	ld.const.f32 	%f2401, [%rd2+12];
	fma.rn.f32 	%f5890, %f2400, %f2401, %f5890;
$L__BB0_223:
	mov.f32 	%f5889, 0f00000000;
	@%p396 bra 	$L__BB0_225;
	mov.f32 	%f2403, 0f40000000;
	sub.f32 	%f2404, %f2403, %f303;
	mul.f32 	%f2405, %f2404, %f2404;
	mul.f32 	%f2406, %f1580, %f2405;
	add.f32 	%f2407, %f2404, 0fBF800000;
	setp.gt.f32 	%p407, %f2407, 0f00000000;
	mul.f32 	%f2408, %f2407, %f2407;
	mul.f32 	%f2409, %f2408, 0fC0800000;
	fma.rn.f32 	%f2410, %f1580, %f2409, %f2406;
	selp.f32 	%f2411, %f2410, %f2406, %p407;
	setp.gt.f32 	%p408, %f302, 0f00000000;
	selp.f64 	%fd81, 0dC008000000000000, 0d4008000000000000, %p408;
	div.rn.f64 	%fd82, %fd81, %fd1;
	cvt.f64.f32 	%fd83, %f2411;
	mul.f64 	%fd84, %fd82, %fd83;
	cvt.rn.f32.f64 	%f5889, %fd84;
$L__BB0_225:
	@%p400 bra 	$L__BB0_227;
	setp.lt.f32 	%p410, %f30, 0f40000000;
	selp.f32 	%f2412, %f34, 0f00000000, %p410;
	ld.const.f32 	%f2413, [%rd7+36];
	fma.rn.f32 	%f5889, %f2412, %f2413, %f5889;
$L__BB0_227:
	ld.const.f32 	%f2414, [%rd8];
	mul.f32 	%f2415, %f5888, %f2414;
	mul.f32 	%f2416, %f5887, %f2415;
	fma.rn.f32 	%f2417, %f1, %f2416, %f5847;
	ld.const.f32 	%f2418, [%rd8+4];
	mul.f32 	%f2419, %f5888, %f2418;
	mul.f32 	%f2420, %f2419, %f5889;
	mul.f32 	%f2421, %f2, %f2420;
	cvt.f64.f32 	%fd85, %f2421;
	mul.f64 	%fd86, %fd85, 0dC08F400000000000;
	cvt.f64.f32 	%fd87, %f9;
	cvt.f64.f32 	%fd88, %f2417;
	fma.rn.f64 	%fd89, %fd86, %fd87, %fd88;
	cvt.rn.f32.f64 	%f2422, %fd89;
	mul.f32 	%f2423, %f5890, %f2418;
	mul.f32 	%f2424, %f5887, %f2423;
	mul.f32 	%f2425, %f1583, %f2424;
	fma.rn.f32 	%f2426, %f9, %f2425, %f2422;
	ld.const.f32 	%f2427, [%rd8+8];
	mul.f32 	%f2428, %f5888, %f2427;
	mul.f32 	%f2429, %f5887, %f2428;
	fma.rn.f32 	%f2430, %f4, %f2429, %f2426;
	ld.const.f32 	%f2431, [%rd8+12];
	mul.f32 	%f2432, %f5888, %f2431;
	mul.f32 	%f2433, %f5887, %f2432;
	fma.rn.f32 	%f2434, %f1584, %f2433, %f2430;
	ld.const.f32 	%f2435, [%rd8+16];
	mul.f32 	%f2436, %f5888, %f2435;
	mul.f32 	%f2437, %f5887, %f2436;
	fma.rn.f32 	%f5847, %f6, %f2437, %f2434;
	mov.b32 	%r348, 0;
$L__BB0_228:
	ld.param.u32 	%r321, [_Z10HCq_kernelPfS_iifffffff_param_2];
	setp.gt.s32 	%p411, %r7, %r321;
	add.s32 	%r87, %r2, 2;
	or.b32  	%r88, %r87, %r7;
	shr.u32 	%r89, %r88, 31;
	and.b32  	%r90, %r89, 1;
	setp.eq.b32 	%p412, %r90, 1;
	setp.gt.s32 	%p413, %r87, %r24;
	or.pred  	%p414, %p413, %p411;
	or.pred  	%p415, %p414, %p412;
	mad.lo.s32 	%r91, %r87, %r321, %r87;
	add.s32 	%r92, %r91, %r7;
	mul.lo.s32 	%r93, %r92, 5;
	mul.wide.s32 	%rd73, %r93, 4;
	mov.u64 	%rd74, coeffDevice;
	add.s64 	%rd9, %rd74, %rd73;
	@%p415 bra 	$L__BB0_307;
	ld.param.u32 	%r322, [_Z10HCq_kernelPfS_iifffffff_param_2];
	setp.gt.s32 	%p416, %r2, -1;
	setp.gt.s32 	%p417, %r1, 2;
	setp.lt.s32 	%p418, %r1, %r322;
	and.pred  	%p419, %p417, %p416;
	and.pred  	%p420, %p419, %p418;
	setp.lt.s32 	%p421, %r87, %r5;
	and.pred  	%p422, %p420, %p421;
	@%p422 bra 	$L__BB0_293;
	setp.eq.f32 	%p423, %f1, 0f00000000;
	@%p423 bra 	$L__BB0_244;
	setp.eq.s32 	%p424, %r348, 0;
	@%p424 bra 	$L__BB0_243;
	mov.f32 	%f2438, 0f40000000;
	sub.f32 	%f2439, %f2438, %f35;
	add.f32 	%f2440, %f2439, 0fBF800000;
	setp.leu.f32 	%p425, %f2440, 0f00000000;
	setp.geu.f32 	%p426, %f35, 0f40000000;
	selp.f32 	%f2441, %f36, %f38, %p425;
	selp.f32 	%f5888, 0f00000000, %f2441, %p426;
	setp.gt.u32 	%p427, %r7, 1;
	@%p427 bra 	$L__BB0_234;
	mov.f32 	%f2452, 0f40000000;
	sub.f32 	%f2453, %f2452, %f10;
	add.f32 	%f2454, %f2453, 0fBF800000;
	setp.leu.f32 	%p433, %f2454, 0f00000000;
	setp.geu.f32 	%p434, %f10, 0f40000000;
	selp.f32 	%f2455, %f11, %f13, %p433;
	selp.f32 	%f2456, 0f00000000, %f2455, %p434;
	ld.const.f32 	%f2457, [%rd1];
	sub.f32 	%f2458, %f2452, %f35;
	add.f32 	%f2459, %f2458, 0fBF800000;
	setp.leu.f32 	%p436, %f2459, 0f00000000;
	selp.f32 	%f2460, %f36, %f38, %p436;
	selp.f32 	%f2461, 0f00000000, %f2460, %p426;
	fma.rn.f32 	%f5888, %f2456, %f2457, %f2461;
	bra.uni 	$L__BB0_236;
$L__BB0_234:
	not.pred 	%p428, %p6;
	@%p428 bra 	$L__BB0_236;
	mov.f32 	%f2442, 0f40000000;
	sub.f32 	%f2443, %f2442, %f14;
	add.f32 	%f2444, %f2443, 0fBF800000;
	setp.leu.f32 	%p429, %f2444, 0f00000000;
	setp.geu.f32 	%p430, %f14, 0f40000000;
	selp.f32 	%f2445, %f15, %f16, %p429;
	selp.f32 	%f2446, 0f00000000, %f2445, %p430;
	ld.const.f32 	%f2447, [%rd2+12];
	sub.f32 	%f2448, %f2442, %f35;
	add.f32 	%f2449, %f2448, 0fBF800000;
	setp.leu.f32 	%p432, %f2449, 0f00000000;
	selp.f32 	%f2450, %f36, %f38, %p432;
	selp.f32 	%f2451, 0f00000000, %f2450, %p426;
	fma.rn.f32 	%f5888, %f2446, %f2447, %f2451;
$L__BB0_236:
	cvt.rn.f32.s32 	%f2463, %r87;
	fma.rn.f32 	%f2464, %f1578, %f2463, %f1577;
	sub.f32 	%f2465, %f8, %f2464;
	mul.f32 	%f2466, %f1579, %f2465;
	abs.f32 	%f328, %f2466;
	setp.geu.f32 	%p437, %f328, 0f40000000;
	mov.f32 	%f5887, 0f00000000;
	@%p437 bra 	$L__BB0_239;
	mov.f32 	%f2467, 0f40000000;
	sub.f32 	%f2468, %f2467, %f328;
	mul.f32 	%f2469, %f2468, %f2468;
	mul.f32 	%f2470, %f2468, %f2469;
	mul.f32 	%f5887, %f1580, %f2470;
	add.f32 	%f330, %f2468, 0fBF800000;
	setp.leu.f32 	%p438, %f330, 0f00000000;
	@%p438 bra 	$L__BB0_239;
	mul.f32 	%f2471, %f330, %f330;
	mul.f32 	%f2472, %f330, %f2471;
	mul.f32 	%f2473, %f2472, 0fC0800000;
	fma.rn.f32 	%f5887, %f1580, %f2473, %f5887;
$L__BB0_239:
	setp.lt.u32 	%p439, %r2, -2;
	@%p439 bra 	$L__BB0_241;
	mov.f32 	%f2480, 0f40000000;
	sub.f32 	%f2481, %f2480, %f17;
	add.f32 	%f2482, %f2481, 0fBF800000;
	setp.leu.f32 	%p445, %f2482, 0f00000000;
	setp.geu.f32 	%p446, %f17, 0f40000000;
	selp.f32 	%f2483, %f18, %f19, %p445;
	selp.f32 	%f2484, 0f00000000, %f2483, %p446;
	mul.wide.u32 	%rd75, %r87, 4;
	mov.u64 	%rd76, BC;
	add.s64 	%rd77, %rd76, %rd75;
	ld.const.f32 	%f2485, [%rd77+32];
	fma.rn.f32 	%f5887, %f2484, %f2485, %f5887;
	bra.uni 	$L__BB0_243;
$L__BB0_241:
	setp.ne.s32 	%p440, %r87, %r5;
	setp.ne.s32 	%p441, %r87, %r24;
	and.pred  	%p442, %p440, %p441;
	@%p442 bra 	$L__BB0_243;
	mov.f32 	%f2474, 0f40000000;
	sub.f32 	%f2475, %f2474, %f20;
	add.f32 	%f2476, %f2475, 0fBF800000;
	setp.leu.f32 	%p443, %f2476, 0f00000000;
	setp.geu.f32 	%p444, %f20, 0f40000000;
	selp.f32 	%f2477, %f21, %f22, %p443;
	selp.f32 	%f2478, 0f00000000, %f2477, %p444;
	ld.const.f32 	%f2479, [%rd4+24];
	fma.rn.f32 	%f5887, %f2478, %f2479, %f5887;
$L__BB0_243:
	ld.const.f32 	%f2486, [%rd9];
	mul.f32 	%f2487, %f5888, %f2486;
	mul.f32 	%f2488, %f5887, %f2487;
	fma.rn.f32 	%f5847, %f1, %f2488, %f5847;
$L__BB0_244:
	setp.eq.f32 	%p447, %f2, 0f00000000;
	setp.eq.f32 	%p448, %f1583, 0f00000000;
	and.pred  	%p449, %p447, %p448;
	@%p449 bra 	$L__BB0_246;
	ld.const.f32 	%f5852, [%rd9+4];
$L__BB0_246:
	@%p447 bra 	$L__BB0_259;
	setp.eq.s32 	%p451, %r348, 0;
	@%p451 bra 	$L__BB0_258;
	mov.f32 	%f2489, 0f40000000;
	sub.f32 	%f2490, %f2489, %f35;
	add.f32 	%f2491, %f2490, 0fBF800000;
	setp.leu.f32 	%p452, %f2491, 0f00000000;
	setp.geu.f32 	%p453, %f35, 0f40000000;
	selp.f32 	%f2492, %f36, %f38, %p452;
	selp.f32 	%f5888, 0f00000000, %f2492, %p453;
	setp.gt.u32 	%p454, %r7, 1;
	@%p454 bra 	$L__BB0_250;
	mov.f32 	%f2503, 0f40000000;
	sub.f32 	%f2504, %f2503, %f10;
	add.f32 	%f2505, %f2504, 0fBF800000;
	setp.leu.f32 	%p460, %f2505, 0f00000000;
	setp.geu.f32 	%p461, %f10, 0f40000000;
	selp.f32 	%f2506, %f11, %f13, %p460;
	selp.f32 	%f2507, 0f00000000, %f2506, %p461;
	ld.const.f32 	%f2508, [%rd1];
	sub.f32 	%f2509, %f2503, %f35;
	add.f32 	%f2510, %f2509, 0fBF800000;
	setp.leu.f32 	%p463, %f2510, 0f00000000;
	selp.f32 	%f2511, %f36, %f38, %p463;
	selp.f32 	%f2512, 0f00000000, %f2511, %p453;
	fma.rn.f32 	%f5888, %f2507, %f2508, %f2512;
	bra.uni 	$L__BB0_252;
$L__BB0_250:
	not.pred 	%p455, %p6;
	@%p455 bra 	$L__BB0_252;
	mov.f32 	%f2493, 0f40000000;
	sub.f32 	%f2494, %f2493, %f14;
	add.f32 	%f2495, %f2494, 0fBF800000;
	setp.leu.f32 	%p456, %f2495, 0f00000000;
	setp.geu.f32 	%p457, %f14, 0f40000000;
	selp.f32 	%f2496, %f15, %f16, %p456;
	selp.f32 	%f2497, 0f00000000, %f2496, %p457;
	ld.const.f32 	%f2498, [%rd2+12];
	sub.f32 	%f2499, %f2493, %f35;
	add.f32 	%f2500, %f2499, 0fBF800000;
	setp.leu.f32 	%p459, %f2500, 0f00000000;
	selp.f32 	%f2501, %f36, %f38, %p459;
	selp.f32 	%f2502, 0f00000000, %f2501, %p453;
	fma.rn.f32 	%f5888, %f2497, %f2498, %f2502;
$L__BB0_252:
	cvt.rn.f32.s32 	%f2514, %r87;
	fma.rn.f32 	%f2515, %f1578, %f2514, %f1577;
	sub.f32 	%f2516, %f8, %f2515;
	mul.f32 	%f347, %f1579, %f2516;
	abs.f32 	%f348, %f347;
	setp.geu.f32 	%p464, %f348, 0f40000000;
	mov.f32 	%f5889, 0f00000000;
	@%p464 bra 	$L__BB0_254;
	mov.f32 	%f2517, 0f40000000;
	sub.f32 	%f2518, %f2517, %f348;
	mul.f32 	%f2519, %f2518, %f2518;
	mul.f32 	%f2520, %f1580, %f2519;
	add.f32 	%f2521, %f2518, 0fBF800000;
	setp.gt.f32 	%p465, %f2521, 0f00000000;
	mul.f32 	%f2522, %f2521, %f2521;
	mul.f32 	%f2523, %f2522, 0fC0800000;
	fma.rn.f32 	%f2524, %f1580, %f2523, %f2520;
	selp.f32 	%f2525, %f2524, %f2520, %p465;
	setp.gt.f32 	%p466, %f347, 0f00000000;
	selp.f64 	%fd90, 0dC008000000000000, 0d4008000000000000, %p466;
	div.rn.f64 	%fd91, %fd90, %fd1;
	cvt.f64.f32 	%fd92, %f2525;
	mul.f64 	%fd93, %fd91, %fd92;
	cvt.rn.f32.f64 	%f5889, %fd93;
$L__BB0_254:
	setp.lt.u32 	%p467, %r2, -2;
	@%p467 bra 	$L__BB0_256;
	setp.lt.f32 	%p472, %f17, 0f40000000;
	selp.f32 	%f2528, %f23, 0f00000000, %p472;
	mul.wide.u32 	%rd78, %r87, 4;
	mov.u64 	%rd79, BC;
	add.s64 	%rd80, %rd79, %rd78;
	ld.const.f32 	%f2529, [%rd80+64];
	fma.rn.f32 	%f5889, %f2528, %f2529, %f5889;
	bra.uni 	$L__BB0_258;
$L__BB0_256:
	setp.ne.s32 	%p468, %r87, %r5;
	setp.ne.s32 	%p469, %r87, %r24;
	and.pred  	%p470, %p468, %p469;
	@%p470 bra 	$L__BB0_258;
	setp.lt.f32 	%p471, %f20, 0f40000000;
	selp.f32 	%f2526, %f24, 0f00000000, %p471;
	ld.const.f32 	%f2527, [%rd4+56];
	fma.rn.f32 	%f5889, %f2526, %f2527, %f5889;
$L__BB0_258:
	mul.f32 	%f2530, %f5852, %f5888;
	mul.f32 	%f2531, %f2530, %f5889;
	mul.f32 	%f2532, %f2, %f2531;
	cvt.f64.f32 	%fd94, %f2532;
	mul.f64 	%fd95, %fd94, 0dC08F400000000000;
	cvt.f64.f32 	%fd96, %f9;
	cvt.f64.f32 	%fd97, %f5847;
	fma.rn.f64 	%fd98, %fd95, %fd96, %fd97;
	cvt.rn.f32.f64 	%f5847, %fd98;
$L__BB0_259:
	@%p448 bra 	$L__BB0_273;
	setp.eq.s32 	%p474, %r348, 0;
	@%p474 bra 	$L__BB0_272;
	setp.lt.f32 	%p475, %f35, 0f40000000;
	selp.f32 	%f5890, %f39, 0f00000000, %p475;
	setp.gt.u32 	%p476, %r7, 1;
	@%p476 bra 	$L__BB0_263;
	setp.lt.f32 	%p479, %f10, 0f40000000;
	selp.f32 	%f2535, %f25, 0f00000000, %p479;
	ld.const.f32 	%f2536, [%rd1];
	fma.rn.f32 	%f5890, %f2535, %f2536, %f5890;
	bra.uni 	$L__BB0_265;
$L__BB0_263:
	not.pred 	%p477, %p6;
	@%p477 bra 	$L__BB0_265;
	setp.lt.f32 	%p478, %f14, 0f40000000;
	selp.f32 	%f2533, %f26, 0f00000000, %p478;
	ld.const.f32 	%f2534, [%rd2+12];
	fma.rn.f32 	%f5890, %f2533, %f2534, %f5890;
$L__BB0_265:
	cvt.rn.f32.s32 	%f2538, %r87;
	fma.rn.f32 	%f2539, %f1578, %f2538, %f1577;
	sub.f32 	%f2540, %f8, %f2539;
	mul.f32 	%f2541, %f1579, %f2540;
	abs.f32 	%f363, %f2541;
	setp.geu.f32 	%p480, %f363, 0f40000000;
	mov.f32 	%f5887, 0f00000000;
	@%p480 bra 	$L__BB0_268;
	mov.f32 	%f2542, 0f40000000;
	sub.f32 	%f2543, %f2542, %f363;
	mul.f32 	%f2544, %f2543, %f2543;
	mul.f32 	%f2545, %f2543, %f2544;
	mul.f32 	%f5887, %f1580, %f2545;
	add.f32 	%f365, %f2543, 0fBF800000;
	setp.leu.f32 	%p481, %f365, 0f00000000;
	@%p481 bra 	$L__BB0_268;
	mul.f32 	%f2546, %f365, %f365;
	mul.f32 	%f2547, %f365, %f2546;
	mul.f32 	%f2548, %f2547, 0fC0800000;
	fma.rn.f32 	%f5887, %f1580, %f2548, %f5887;
$L__BB0_268:
	setp.lt.u32 	%p482, %r2, -2;
	@%p482 bra 	$L__BB0_270;
	mov.f32 	%f2555, 0f40000000;
	sub.f32 	%f2556, %f2555, %f17;
	add.f32 	%f2557, %f2556, 0fBF800000;
	setp.leu.f32 	%p488, %f2557, 0f00000000;
	setp.geu.f32 	%p489, %f17, 0f40000000;
	selp.f32 	%f2558, %f18, %f19, %p488;
	selp.f32 	%f2559, 0f00000000, %f2558, %p489;
	mul.wide.u32 	%rd81, %r87, 4;
	mov.u64 	%rd82, BC;
	add.s64 	%rd83, %rd82, %rd81;
	ld.const.f32 	%f2560, [%rd83+64];
	fma.rn.f32 	%f5887, %f2559, %f2560, %f5887;
	bra.uni 	$L__BB0_272;
$L__BB0_270:
	setp.ne.s32 	%p483, %r87, %r5;
	setp.ne.s32 	%p484, %r87, %r24;
	and.pred  	%p485, %p483, %p484;
	@%p485 bra 	$L__BB0_272;
	mov.f32 	%f2549, 0f40000000;
	sub.f32 	%f2550, %f2549, %f20;
	add.f32 	%f2551, %f2550, 0fBF800000;
	setp.leu.f32 	%p486, %f2551, 0f00000000;
	setp.geu.f32 	%p487, %f20, 0f40000000;
	selp.f32 	%f2552, %f21, %f22, %p486;
	selp.f32 	%f2553, 0f00000000, %f2552, %p487;
	ld.const.f32 	%f2554, [%rd4+56];
	fma.rn.f32 	%f5887, %f2553, %f2554, %f5887;
$L__BB0_272:
	mul.f32 	%f2561, %f5852, %f5890;
	mul.f32 	%f2562, %f5887, %f2561;
	mul.f32 	%f2563, %f1583, %f2562;
	fma.rn.f32 	%f5847, %f9, %f2563, %f5847;
$L__BB0_273:
	@%p7 bra 	$L__BB0_275;
	setp.neu.f32 	%p490, %f6, 0f00000000;
	setp.ne.s32 	%p491, %r348, 0;
	and.pred  	%p492, %p490, %p491;
	@%p492 bra 	$L__BB0_276;
	bra.uni 	$L__BB0_287;
$L__BB0_275:
	setp.eq.s32 	%p493, %r348, 0;
	@%p493 bra 	$L__BB0_287;
$L__BB0_276:
	mov.f32 	%f2564, 0f40000000;
	sub.f32 	%f2565, %f2564, %f35;
	add.f32 	%f2566, %f2565, 0fBF800000;
	setp.leu.f32 	%p494, %f2566, 0f00000000;
	setp.geu.f32 	%p495, %f35, 0f40000000;
	selp.f32 	%f2567, %f36, %f38, %p494;
	selp.f32 	%f5888, 0f00000000, %f2567, %p495;
	setp.gt.u32 	%p496, %r7, 1;
	@%p496 bra 	$L__BB0_278;
	mov.f32 	%f2574, 0f40000000;
	sub.f32 	%f2575, %f2574, %f10;
	add.f32 	%f2576, %f2575, 0fBF800000;
	setp.leu.f32 	%p500, %f2576, 0f00000000;
	setp.geu.f32 	%p501, %f10, 0f40000000;
	selp.f32 	%f2577, %f11, %f13, %p500;
	selp.f32 	%f2578, 0f00000000, %f2577, %p501;
	ld.const.f32 	%f2579, [%rd1+-32];
	fma.rn.f32 	%f5888, %f2578, %f2579, %f5888;
	bra.uni 	$L__BB0_280;
$L__BB0_278:
	not.pred 	%p497, %p6;
	@%p497 bra 	$L__BB0_280;
	mov.f32 	%f2568, 0f40000000;
	sub.f32 	%f2569, %f2568, %f14;
	add.f32 	%f2570, %f2569, 0fBF800000;
	setp.leu.f32 	%p498, %f2570, 0f00000000;
	setp.geu.f32 	%p499, %f14, 0f40000000;
	selp.f32 	%f2571, %f15, %f16, %p498;
	selp.f32 	%f2572, 0f00000000, %f2571, %p499;
	ld.const.f32 	%f2573, [%rd2+-20];
	fma.rn.f32 	%f5888, %f2572, %f2573, %f5888;
$L__BB0_280:
	cvt.rn.f32.s32 	%f2581, %r87;
	fma.rn.f32 	%f2582, %f1578, %f2581, %f1577;
	sub.f32 	%f2583, %f8, %f2582;
	mul.f32 	%f2584, %f1579, %f2583;
	abs.f32 	%f380, %f2584;
	setp.geu.f32 	%p502, %f380, 0f40000000;
	mov.f32 	%f5887, 0f00000000;
	@%p502 bra 	$L__BB0_283;
	mov.f32 	%f2585, 0f40000000;
	sub.f32 	%f2586, %f2585, %f380;
	mul.f32 	%f2587, %f2586, %f2586;
	mul.f32 	%f2588, %f2586, %f2587;
	mul.f32 	%f5887, %f1580, %f2588;
	add.f32 	%f382, %f2586, 0fBF800000;
	setp.leu.f32 	%p503, %f382, 0f00000000;
	@%p503 bra 	$L__BB0_283;
	mul.f32 	%f2589, %f382, %f382;
	mul.f32 	%f2590, %f382, %f2589;
	mul.f32 	%f2591, %f2590, 0fC0800000;
	fma.rn.f32 	%f5887, %f1580, %f2591, %f5887;
$L__BB0_283:
	setp.lt.u32 	%p504, %r2, -2;
	@%p504 bra 	$L__BB0_285;
	mov.f32 	%f2598, 0f40000000;
	sub.f32 	%f2599, %f2598, %f17;
	add.f32 	%f2600, %f2599, 0fBF800000;
	setp.leu.f32 	%p510, %f2600, 0f00000000;
	setp.geu.f32 	%p511, %f17, 0f40000000;
	selp.f32 	%f2601, %f18, %f19, %p510;
	selp.f32 	%f2602, 0f00000000, %f2601, %p511;
	mul.wide.u32 	%rd84, %r87, 4;
	mov.u64 	%rd85, BC;
	add.s64 	%rd86, %rd85, %rd84;
	ld.const.f32 	%f2603, [%rd86+32];
	fma.rn.f32 	%f5887, %f2602, %f2603, %f5887;
	bra.uni 	$L__BB0_287;
$L__BB0_285:
	setp.ne.s32 	%p505, %r87, %r5;
	setp.ne.s32 	%p506, %r87, %r24;
	and.pred  	%p507, %p505, %p506;
	@%p507 bra 	$L__BB0_287;
	mov.f32 	%f2592, 0f40000000;
	sub.f32 	%f2593, %f2592, %f20;
	add.f32 	%f2594, %f2593, 0fBF800000;
	setp.leu.f32 	%p508, %f2594, 0f00000000;
	setp.geu.f32 	%p509, %f20, 0f40000000;
	selp.f32 	%f2595, %f21, %f22, %p508;
	selp.f32 	%f2596, 0f00000000, %f2595, %p509;
	ld.const.f32 	%f2597, [%rd4+24];
	fma.rn.f32 	%f5887, %f2596, %f2597, %f5887;
$L__BB0_287:
	setp.eq.f32 	%p512, %f4, 0f00000000;
	@%p512 bra 	$L__BB0_289;
	ld.const.f32 	%f2604, [%rd9+8];
	mul.f32 	%f2605, %f5888, %f2604;
	mul.f32 	%f2606, %f5887, %f2605;
	fma.rn.f32 	%f5847, %f4, %f2606, %f5847;
$L__BB0_289:
	setp.eq.f32 	%p513, %f1584, 0f00000000;
	@%p513 bra 	$L__BB0_291;
	ld.const.f32 	%f2607, [%rd9+12];
	mul.f32 	%f2608, %f5888, %f2607;
	mul.f32 	%f2609, %f5887, %f2608;
	fma.rn.f32 	%f5847, %f1584, %f2609, %f5847;
$L__BB0_291:
	setp.eq.f32 	%p514, %f6, 0f00000000;
	@%p514 bra 	$L__BB0_307;
	ld.const.f32 	%f2610, [%rd9+16];
	mul.f32 	%f2611, %f5888, %f2610;
	mul.f32 	%f2612, %f5887, %f2611;
	fma.rn.f32 	%f5847, %f6, %f2612, %f5847;
	bra.uni 	$L__BB0_307;
$L__BB0_293:
	mov.f32 	%f2613, 0f40000000;
	sub.f32 	%f2614, %f2613, %f40;
	add.f32 	%f2615, %f2614, 0fBF800000;
	setp.leu.f32 	%p515, %f2615, 0f00000000;
	setp.geu.f32 	%p516, %f40, 0f40000000;
	mul.f32 	%f2616, %f2615, %f2615;
	mul.f32 	%f2617, %f2615, %f2616;
	mul.f32 	%f2618, %f2617, 0fC0800000;
	fma.rn.f32 	%f2619, %f1580, %f2618, %f41;
	selp.f32 	%f2620, %f41, %f2619, %p515;
	selp.f32 	%f5888, 0f00000000, %f2620, %p516;
	not.pred 	%p517, %p6;
	@%p517 bra 	$L__BB0_295;
	mov.f32 	%f2621, 0f40000000;
	sub.f32 	%f2622, %f2621, %f27;
	add.f32 	%f2623, %f2622, 0fBF800000;
	setp.leu.f32 	%p518, %f2623, 0f00000000;
	setp.geu.f32 	%p519, %f27, 0f40000000;
	mul.f32 	%f2624, %f2623, %f2623;
	mul.f32 	%f2625, %f2623, %f2624;
	mul.f32 	%f2626, %f2625, 0fC0800000;
	fma.rn.f32 	%f2627, %f1580, %f2626, %f28;
	selp.f32 	%f2628, %f28, %f2627, %p518;
	selp.f32 	%f2629, 0f00000000, %f2628, %p519;
	ld.const.f32 	%f2630, [%rd2+-20];
	fma.rn.f32 	%f5888, %f2629, %f2630, %f5888;
$L__BB0_295:
	cvt.rn.f32.u32 	%f2632, %r87;
	fma.rn.f32 	%f2633, %f1578, %f2632, %f1577;
	sub.f32 	%f2634, %f8, %f2633;
	mul.f32 	%f397, %f1579, %f2634;
	abs.f32 	%f398, %f397;
	setp.geu.f32 	%p520, %f398, 0f40000000;
	mov.f32 	%f5887, 0f00000000;
	@%p520 bra 	$L__BB0_298;
	mov.f32 	%f2635, 0f40000000;
	sub.f32 	%f2636, %f2635, %f398;
	mul.f32 	%f2637, %f2636, %f2636;
	mul.f32 	%f2638, %f2636, %f2637;
	mul.f32 	%f5887, %f1580, %f2638;
	add.f32 	%f400, %f2636, 0fBF800000;
	setp.leu.f32 	%p521, %f400, 0f00000000;
	@%p521 bra 	$L__BB0_298;
	mul.f32 	%f2639, %f400, %f400;
	mul.f32 	%f2640, %f400, %f2639;
	mul.f32 	%f2641, %f2640, 0fC0800000;
	fma.rn.f32 	%f5887, %f1580, %f2641, %f5887;
$L__BB0_298:
	setp.eq.s32 	%p522, %r87, %r5;
	setp.eq.s32 	%p523, %r87, %r24;
	or.pred  	%p9, %p522, %p523;
	not.pred 	%p524, %p9;
	@%p524 bra 	$L__BB0_300;
	mov.f32 	%f2642, 0f40000000;
	sub.f32 	%f2643, %f2642, %f30;
	add.f32 	%f2644, %f2643, 0fBF800000;
	setp.leu.f32 	%p525, %f2644, 0f00000000;
	setp.geu.f32 	%p526, %f30, 0f40000000;
	mul.f32 	%f2645, %f2644, %f2644;
	mul.f32 	%f2646, %f2644, %f2645;
	mul.f32 	%f2647, %f2646, 0fC0800000;
	mul.f32 	%f2648, %f2643, %f2643;
	mul.f32 	%f2649, %f2643, %f2648;
	mul.f32 	%f2650, %f1580, %f2649;
	fma.rn.f32 	%f2651, %f1580, %f2647, %f2650;
	selp.f32 	%f2652, %f2650, %f2651, %p525;
	selp.f32 	%f2653, 0f00000000, %f2652, %p526;
	ld.const.f32 	%f2654, [%rd7+8];
	fma.rn.f32 	%f5887, %f2653, %f2654, %f5887;
$L__BB0_300:
	setp.lt.f32 	%p527, %f40, 0f40000000;
	selp.f32 	%f5890, %f43, 0f00000000, %p527;
	@%p517 bra 	$L__BB0_302;
	setp.lt.f32 	%p529, %f27, 0f40000000;
	selp.f32 	%f2655, %f33, 0f00000000, %p529;
	ld.const.f32 	%f2656, [%rd2+12];
	fma.rn.f32 	%f5890, %f2655, %f2656, %f5890;
$L__BB0_302:
	setp.geu.f32 	%p530, %f398, 0f40000000;
	mov.f32 	%f5889, 0f00000000;
	@%p530 bra 	$L__BB0_304;
	mov.f32 	%f2658, 0f40000000;
	sub.f32 	%f2659, %f2658, %f398;
	mul.f32 	%f2660, %f2659, %f2659;
	mul.f32 	%f2661, %f1580, %f2660;
	add.f32 	%f2662, %f2659, 0fBF800000;
	setp.gt.f32 	%p531, %f2662, 0f00000000;
	mul.f32 	%f2663, %f2662, %f2662;
	mul.f32 	%f2664, %f2663, 0fC0800000;
	fma.rn.f32 	%f2665, %f1580, %f2664, %f2661;
	selp.f32 	%f2666, %f2665, %f2661, %p531;
	setp.gt.f32 	%p532, %f397, 0f00000000;
	selp.f64 	%fd99, 0dC008000000000000, 0d4008000000000000, %p532;
	div.rn.f64 	%fd100, %fd99, %fd1;
	cvt.f64.f32 	%fd101, %f2666;
	mul.f64 	%fd102, %fd100, %fd101;
	cvt.rn.f32.f64 	%f5889, %fd102;
$L__BB0_304:
	@%p524 bra 	$L__BB0_306;
	setp.lt.f32 	%p534, %f30, 0f40000000;
	selp.f32 	%f2667, %f34, 0f00000000, %p534;
	ld.const.f32 	%f2668, [%rd7+40];
	fma.rn.f32 	%f5889, %f2667, %f2668, %f5889;
$L__BB0_306:
	ld.const.f32 	%f2669, [%rd9];
	mul.f32 	%f2670, %f5888, %f2669;
	mul.f32 	%f2671, %f5887, %f2670;
	fma.rn.f32 	%f2672, %f1, %f2671, %f5847;
	ld.const.f32 	%f2673, [%rd9+4];
	mul.f32 	%f2674, %f5888, %f2673;
	mul.f32 	%f2675, %f2674, %f5889;
	mul.f32 	%f2676, %f2, %f2675;
	cvt.f64.f32 	%fd103, %f2676;
	mul.f64 	%fd104, %fd103, 0dC08F400000000000;
	cvt.f64.f32 	%fd105, %f9;
	cvt.f64.f32 	%fd106, %f2672;
	fma.rn.f64 	%fd107, %fd104, %fd105, %fd106;
	cvt.rn.f32.f64 	%f2677, %fd107;
	mul.f32 	%f2678, %f5890, %f2673;
	mul.f32 	%f2679, %f5887, %f2678;
	mul.f32 	%f2680, %f1583, %f2679;
	fma.rn.f32 	%f2681, %f9, %f2680, %f2677;
	ld.const.f32 	%f2682, [%rd9+8];
	mul.f32 	%f2683, %f5888, %f2682;
	mul.f32 	%f2684, %f5887, %f2683;
	fma.rn.f32 	%f2685, %f4, %f2684, %f2681;
	ld.const.f32 	%f2686, [%rd9+12];
	mul.f32 	%f2687, %f5888, %f2686;
	mul.f32 	%f2688, %f5887, %f2687;
	fma.rn.f32 	%f2689, %f1584, %f2688, %f2685;
	ld.const.f32 	%f2690, [%rd9+16];
	mul.f32 	%f2691, %f5888, %f2690;
	mul.f32 	%f2692, %f5887, %f2691;
	fma.rn.f32 	%f5847, %f6, %f2692, %f2689;
	mov.b32 	%r348, 0;
$L__BB0_307:
	ld.param.f32 	%f5814, [_Z10HCq_kernelPfS_iifffffff_param_6];
	ld.param.f32 	%f5811, [_Z10HCq_kernelPfS_iifffffff_param_5];
	ld.param.f32 	%f5808, [_Z10HCq_kernelPfS_iifffffff_param_4];
	ld.param.u32 	%r323, [_Z10HCq_kernelPfS_iifffffff_param_2];
	setp.neu.f32 	%p535, %f4, 0f00000000;
	setp.neu.f32 	%p536, %f1584, 0f00000000;
	or.pred  	%p10, %p535, %p536;
	setp.gt.s32 	%p537, %r4, %r24;
	setp.eq.s32 	%p538, %r1, %r323;
	setp.gt.s32 	%p539, %r1, %r323;
	add.s32 	%r114, %r323, -1;
	cvt.rn.f32.s32 	%f2693, %r1;
	fma.rn.f32 	%f2694, %f5811, %f2693, %f5808;
	sub.f32 	%f2695, %f7, %f2694;
	mul.f32 	%f2696, %f5814, %f2695;
	abs.f32 	%f419, %f2696;
	mov.f32 	%f2697, 0f40000000;
	sub.f32 	%f2698, %f2697, %f419;
	mul.f32 	%f2699, %f2698, %f2698;
	mul.f32 	%f2700, %f2698, %f2699;
	mul.f32 	%f420, %f1580, %f2700;
	add.f32 	%f2701, %f2698, 0fBF800000;
	mul.f32 	%f2702, %f2701, %f2701;
	mul.f32 	%f2703, %f2701, %f2702;
	mul.f32 	%f2704, %f2703, 0f40800000;
	mul.f32 	%f2705, %f1580, %f2704;
	sub.f32 	%f421, %f420, %f2705;
	mul.wide.u32 	%rd87, %r1, 4;
	mov.u64 	%rd88, BC;
	add.s64 	%rd89, %rd88, %rd87;
	add.s64 	%rd10, %rd89, 64;
	setp.eq.s32 	%p540, %r1, %r114;
	or.pred  	%p11, %p540, %p538;
	mul.f32 	%f2706, %f1580, %f2699;
	setp.gt.f32 	%p541, %f2701, 0f00000000;
	mul.f32 	%f2707, %f2702, 0f40800000;
	mul.f32 	%f2708, %f1580, %f2707;
	sub.f32 	%f2709, %f2706, %f2708;
	selp.f32 	%f2710, %f2709, %f2706, %p541;
	setp.gt.f32 	%p542, %f2696, 0f00000000;
	selp.f64 	%fd108, 0dC008000000000000, 0d4008000000000000, %p542;
	cvt.f64.f32 	%fd109, %f5811;
	div.rn.f64 	%fd110, %fd108, %fd109;
	cvt.f64.f32 	%fd111, %f2710;
	mul.f64 	%fd112, %fd110, %fd111;
	cvt.rn.f32.f64 	%f422, %fd112;
	cvt.rn.f32.u32 	%f2711, %r1;
	fma.rn.f32 	%f2712, %f5811, %f2711, %f5808;
	sub.f32 	%f2713, %f7, %f2712;
	mul.f32 	%f2714, %f5814, %f2713;
	abs.f32 	%f423, %f2714;
	sub.f32 	%f2715, %f2697, %f423;
	mul.f32 	%f2716, %f2715, %f2715;
	mul.f32 	%f2717, %f2715, %f2716;
	mul.f32 	%f424, %f1580, %f2717;
	add.f32 	%f2718, %f2715, 0fBF800000;
	mul.f32 	%f2719, %f2718, %f2718;
	mul.f32 	%f2720, %f1580, %f2716;
	setp.gt.f32 	%p543, %f2718, 0f00000000;
	mul.f32 	%f2721, %f2719, 0f40800000;
	mul.f32 	%f2722, %f1580, %f2721;
	sub.f32 	%f2723, %f2720, %f2722;
	selp.f32 	%f2724, %f2723, %f2720, %p543;
	setp.gt.f32 	%p544, %f2714, 0f00000000;
	selp.f64 	%fd113, 0dC008000000000000, 0d4008000000000000, %p544;
	div.rn.f64 	%fd114, %fd113, %fd109;
	cvt.f64.f32 	%fd115, %f2724;
	mul.f64 	%fd116, %fd114, %fd115;
	cvt.rn.f32.f64 	%f425, %fd116;
	or.b32  	%r115, %r4, %r1;
	shr.u32 	%r116, %r115, 31;
	and.b32  	%r117, %r116, 1;
	setp.eq.b32 	%p545, %r117, 1;
	or.pred  	%p546, %p537, %p539;
	or.pred  	%p547, %p546, %p545;
	@%p547 bra 	$L__BB0_384;
	ld.param.u32 	%r324, [_Z10HCq_kernelPfS_iifffffff_param_2];
	setp.gt.s32 	%p548, %r2, 2;
	setp.lt.s32 	%p549, %r2, %r24;
	and.pred  	%p550, %p548, %p549;
	setp.gt.s32 	%p551, %r1, 1;
	add.s32 	%r118, %r324, -1;
	setp.lt.s32 	%p552, %r1, %r118;
	and.pred  	%p553, %p551, %p552;
	and.pred  	%p554, %p550, %p553;
	@%p554 bra 	$L__BB0_372;
	setp.eq.f32 	%p555, %f1, 0f00000000;
	@%p555 bra 	$L__BB0_323;
	setp.eq.s32 	%p556, %r348, 0;
	@%p556 bra 	$L__BB0_322;
	setp.gt.u32 	%p557, %r1, 1;
	@%p557 bra 	$L__BB0_313;
	mov.f32 	%f2739, 0f40000000;
	sub.f32 	%f2740, %f2739, %f10;
	add.f32 	%f2741, %f2740, 0fBF800000;
	setp.leu.f32 	%p565, %f2741, 0f00000000;
	setp.geu.f32 	%p566, %f10, 0f40000000;
	selp.f32 	%f2742, %f11, %f13, %p565;
	selp.f32 	%f2743, 0f00000000, %f2742, %p566;
	ld.const.f32 	%f2744, [%rd10];
	setp.geu.f32 	%p567, %f419, 0f40000000;
	sub.f32 	%f2745, %f2739, %f419;
	add.f32 	%f2746, %f2745, 0fBF800000;
	setp.leu.f32 	%p568, %f2746, 0f00000000;
	selp.f32 	%f2747, %f420, %f421, %p568;
	selp.f32 	%f2748, 0f00000000, %f2747, %p567;
	fma.rn.f32 	%f5888, %f2743, %f2744, %f2748;
	bra.uni 	$L__BB0_315;
$L__BB0_313:
	setp.geu.f32 	%p558, %f419, 0f40000000;
	mov.f32 	%f2725, 0f40000000;
	sub.f32 	%f2726, %f2725, %f419;
	add.f32 	%f2727, %f2726, 0fBF800000;
	setp.leu.f32 	%p559, %f2727, 0f00000000;
	selp.f32 	%f2728, %f420, %f421, %p559;
	selp.f32 	%f5888, 0f00000000, %f2728, %p558;
	not.pred 	%p560, %p11;
	@%p560 bra 	$L__BB0_315;
	mov.f32 	%f2729, 0f40000000;
	sub.f32 	%f2730, %f2729, %f14;
	add.f32 	%f2731, %f2730, 0fBF800000;
	setp.leu.f32 	%p561, %f2731, 0f00000000;
	setp.geu.f32 	%p562, %f14, 0f40000000;
	selp.f32 	%f2732, %f15, %f16, %p561;
	selp.f32 	%f2733, 0f00000000, %f2732, %p562;
	ld.const.f32 	%f2734, [%rd2+16];
	sub.f32 	%f2735, %f2729, %f419;
	add.f32 	%f2736, %f2735, 0fBF800000;
	setp.leu.f32 	%p564, %f2736, 0f00000000;
	selp.f32 	%f2737, %f420, %f421, %p564;
	selp.f32 	%f2738, 0f00000000, %f2737, %p558;
	fma.rn.f32 	%f5888, %f2733, %f2734, %f2738;
$L__BB0_315:
	cvt.rn.f32.s32 	%f2750, %r4;
	fma.rn.f32 	%f2751, %f1578, %f2750, %f1577;
	sub.f32 	%f2752, %f8, %f2751;
	mul.f32 	%f2753, %f1579, %f2752;
	abs.f32 	%f430, %f2753;
	setp.geu.f32 	%p569, %f430, 0f40000000;
	mov.f32 	%f5887, 0f00000000;
	@%p569 bra 	$L__BB0_318;
	mov.f32 	%f2754, 0f40000000;
	sub.f32 	%f2755, %f2754, %f430;
	mul.f32 	%f2756, %f2755, %f2755;
	mul.f32 	%f2757, %f2755, %f2756;
	mul.f32 	%f5887, %f1580, %f2757;
	add.f32 	%f432, %f2755, 0fBF800000;
	setp.leu.f32 	%p570, %f432, 0f00000000;
	@%p570 bra 	$L__BB0_318;
	mul.f32 	%f2758, %f432, %f432;
	mul.f32 	%f2759, %f432, %f2758;
	mul.f32 	%f2760, %f2759, 0fC0800000;
	fma.rn.f32 	%f5887, %f1580, %f2760, %f5887;
$L__BB0_318:
	setp.gt.u32 	%p571, %r4, 1;
	@%p571 bra 	$L__BB0_320;
	mov.f32 	%f2767, 0f40000000;
	sub.f32 	%f2768, %f2767, %f17;
	add.f32 	%f2769, %f2768, 0fBF800000;
	setp.leu.f32 	%p577, %f2769, 0f00000000;
	setp.geu.f32 	%p578, %f17, 0f40000000;
	selp.f32 	%f2770, %f18, %f19, %p577;
	selp.f32 	%f2771, 0f00000000, %f2770, %p578;
	mul.wide.u32 	%rd90, %r4, 4;
	add.s64 	%rd92, %rd88, %rd90;
	ld.const.f32 	%f2772, [%rd92+32];
	fma.rn.f32 	%f5887, %f2771, %f2772, %f5887;
	bra.uni 	$L__BB0_322;
$L__BB0_320:
	setp.ne.s32 	%p572, %r2, %r24;
	setp.ne.s32 	%p573, %r4, %r24;
	and.pred  	%p574, %p572, %p573;
	@%p574 bra 	$L__BB0_322;
	mov.f32 	%f2761, 0f40000000;
	sub.f32 	%f2762, %f2761, %f20;
	add.f32 	%f2763, %f2762, 0fBF800000;
	setp.leu.f32 	%p575, %f2763, 0f00000000;
	setp.geu.f32 	%p576, %f20, 0f40000000;
	selp.f32 	%f2764, %f21, %f22, %p575;
	selp.f32 	%f2765, 0f00000000, %f2764, %p576;
	ld.const.f32 	%f2766, [%rd4+12];
	fma.rn.f32 	%f5887, %f2765, %f2766, %f5887;
$L__BB0_322:
	ld.const.f32 	%f2773, [%rd3+20];
	mul.f32 	%f2774, %f5888, %f2773;
	mul.f32 	%f2775, %f5887, %f2774;
	fma.rn.f32 	%f5847, %f1, %f2775, %f5847;
$L__BB0_323:
	setp.eq.f32 	%p579, %f2, 0f00000000;
	setp.eq.f32 	%p580, %f1583, 0f00000000;
	and.pred  	%p581, %p579, %p580;
	@%p581 bra 	$L__BB0_325;
	ld.const.f32 	%f5852, [%rd3+24];
$L__BB0_325:
	@%p579 bra 	$L__BB0_338;
	setp.eq.s32 	%p583, %r348, 0;
	@%p583 bra 	$L__BB0_337;
	setp.gt.u32 	%p584, %r1, 1;
	@%p584 bra 	$L__BB0_329;
	mov.f32 	%f2790, 0f40000000;
	sub.f32 	%f2791, %f2790, %f10;
	add.f32 	%f2792, %f2791, 0fBF800000;
	setp.leu.f32 	%p592, %f2792, 0f00000000;
	setp.geu.f32 	%p593, %f10, 0f40000000;
	selp.f32 	%f2793, %f11, %f13, %p592;
	selp.f32 	%f2794, 0f00000000, %f2793, %p593;
	ld.const.f32 	%f2795, [%rd10];
	setp.geu.f32 	%p594, %f419, 0f40000000;
	sub.f32 	%f2796, %f2790, %f419;
	add.f32 	%f2797, %f2796, 0fBF800000;
	setp.leu.f32 	%p595, %f2797, 0f00000000;
	selp.f32 	%f2798, %f420, %f421, %p595;
	selp.f32 	%f2799, 0f00000000, %f2798, %p594;
	fma.rn.f32 	%f5888, %f2794, %f2795, %f2799;
	bra.uni 	$L__BB0_331;
$L__BB0_329:
	setp.geu.f32 	%p585, %f419, 0f40000000;
	mov.f32 	%f2776, 0f40000000;
	sub.f32 	%f2777, %f2776, %f419;
	add.f32 	%f2778, %f2777, 0fBF800000;
	setp.leu.f32 	%p586, %f2778, 0f00000000;
	selp.f32 	%f2779, %f420, %f421, %p586;
	selp.f32 	%f5888, 0f00000000, %f2779, %p585;
	not.pred 	%p587, %p11;
	@%p587 bra 	$L__BB0_331;
	mov.f32 	%f2780, 0f40000000;
	sub.f32 	%f2781, %f2780, %f14;
	add.f32 	%f2782, %f2781, 0fBF800000;
	setp.leu.f32 	%p588, %f2782, 0f00000000;
	setp.geu.f32 	%p589, %f14, 0f40000000;
	selp.f32 	%f2783, %f15, %f16, %p588;
	selp.f32 	%f2784, 0f00000000, %f2783, %p589;
	ld.const.f32 	%f2785, [%rd2+16];
	sub.f32 	%f2786, %f2780, %f419;
	add.f32 	%f2787, %f2786, 0fBF800000;
	setp.leu.f32 	%p591, %f2787, 0f00000000;
	selp.f32 	%f2788, %f420, %f421, %p591;
	selp.f32 	%f2789, 0f00000000, %f2788, %p585;
	fma.rn.f32 	%f5888, %f2784, %f2785, %f2789;
$L__BB0_331:
	cvt.rn.f32.s32 	%f2801, %r4;
	fma.rn.f32 	%f2802, %f1578, %f2801, %f1577;
	sub.f32 	%f2803, %f8, %f2802;
	mul.f32 	%f449, %f1579, %f2803;
	abs.f32 	%f450, %f449;
	setp.geu.f32 	%p596, %f450, 0f40000000;
	mov.f32 	%f5889, 0f00000000;
	@%p596 bra 	$L__BB0_333;
	mov.f32 	%f2804, 0f40000000;
	sub.f32 	%f2805, %f2804, %f450;
	mul.f32 	%f2806, %f2805, %f2805;
	mul.f32 	%f2807, %f1580, %f2806;
	add.f32 	%f2808, %f2805, 0fBF800000;
	setp.gt.f32 	%p597, %f2808, 0f00000000;
	mul.f32 	%f2809, %f2808, %f2808;
	mul.f32 	%f2810, %f2809, 0fC0800000;
	fma.rn.f32 	%f2811, %f1580, %f2810, %f2807;
	selp.f32 	%f2812, %f2811, %f2807, %p597;
	setp.gt.f32 	%p598, %f449, 0f00000000;
	selp.f64 	%fd117, 0dC008000000000000, 0d4008000000000000, %p598;
	div.rn.f64 	%fd118, %fd117, %fd1;
	cvt.f64.f32 	%fd119, %f2812;
	mul.f64 	%fd120, %fd118, %fd119;
	cvt.rn.f32.f64 	%f5889, %fd120;
$L__BB0_333:
	setp.gt.u32 	%p599, %r4, 1;
	@%p599 bra 	$L__BB0_335;
	setp.lt.f32 	%p604, %f17, 0f40000000;
	selp.f32 	%f2815, %f23, 0f00000000, %p604;
	mul.wide.u32 	%rd93, %r4, 4;
	add.s64 	%rd95, %rd88, %rd93;
	ld.const.f32 	%f2816, [%rd95+64];
	fma.rn.f32 	%f5889, %f2815, %f2816, %f5889;
	bra.uni 	$L__BB0_337;
$L__BB0_335:
	setp.ne.s32 	%p600, %r2, %r24;
	setp.ne.s32 	%p601, %r4, %r24;
	and.pred  	%p602, %p600, %p601;
	@%p602 bra 	$L__BB0_337;
	setp.lt.f32 	%p603, %f20, 0f40000000;
	selp.f32 	%f2813, %f24, 0f00000000, %p603;
	ld.const.f32 	%f2814, [%rd4+44];
	fma.rn.f32 	%f5889, %f2813, %f2814, %f5889;
$L__BB0_337:
	mul.f32 	%f2817, %f5852, %f5888;
	mul.f32 	%f2818, %f2817, %f5889;
	mul.f32 	%f2819, %f2, %f2818;
	cvt.f64.f32 	%fd121, %f2819;
	mul.f64 	%fd122, %fd121, 0dC08F400000000000;
	cvt.f64.f32 	%fd123, %f9;
	cvt.f64.f32 	%fd124, %f5847;
	fma.rn.f64 	%fd125, %fd122, %fd123, %fd124;
	cvt.rn.f32.f64 	%f5847, %fd125;
$L__BB0_338:
	@%p580 bra 	$L__BB0_352;
	setp.eq.s32 	%p606, %r348, 0;
	@%p606 bra 	$L__BB0_351;
	setp.gt.u32 	%p607, %r1, 1;
	@%p607 bra 	$L__BB0_342;
	setp.lt.f32 	%p612, %f10, 0f40000000;
	selp.f32 	%f2823, %f25, 0f00000000, %p612;
	ld.const.f32 	%f2824, [%rd10];
	setp.lt.f32 	%p613, %f419, 0f40000000;
	selp.f32 	%f2825, %f422, 0f00000000, %p613;
	fma.rn.f32 	%f5890, %f2823, %f2824, %f2825;
	bra.uni 	$L__BB0_344;
$L__BB0_342:
	setp.lt.f32 	%p608, %f419, 0f40000000;
	selp.f32 	%f5890, %f422, 0f00000000, %p608;
	not.pred 	%p609, %p11;
	@%p609 bra 	$L__BB0_344;
	setp.lt.f32 	%p610, %f14, 0f40000000;
	selp.f32 	%f2820, %f26, 0f00000000, %p610;
	ld.const.f32 	%f2821, [%rd2+16];
	setp.lt.f32 	%p611, %f419, 0f40000000;
	selp.f32 	%f2822, %f422, 0f00000000, %p611;
	fma.rn.f32 	%f5890, %f2820, %f2821, %f2822;
$L__BB0_344:
	cvt.rn.f32.s32 	%f2827, %r4;
	fma.rn.f32 	%f2828, %f1578, %f2827, %f1577;
	sub.f32 	%f2829, %f8, %f2828;
	mul.f32 	%f2830, %f1579, %f2829;
	abs.f32 	%f465, %f2830;
	setp.geu.f32 	%p614, %f465, 0f40000000;
	mov.f32 	%f5887, 0f00000000;
	@%p614 bra 	$L__BB0_347;
	mov.f32 	%f2831, 0f40000000;
	sub.f32 	%f2832, %f2831, %f465;
	mul.f32 	%f2833, %f2832, %f2832;
	mul.f32 	%f2834, %f2832, %f2833;
	mul.f32 	%f5887, %f1580, %f2834;
	add.f32 	%f467, %f2832, 0fBF800000;
	setp.leu.f32 	%p615, %f467, 0f00000000;
	@%p615 bra 	$L__BB0_347;
	mul.f32 	%f2835, %f467, %f467;
	mul.f32 	%f2836, %f467, %f2835;
	mul.f32 	%f2837, %f2836, 0fC0800000;
	fma.rn.f32 	%f5887, %f1580, %f2837, %f5887;
$L__BB0_347:
	setp.gt.u32 	%p616, %r4, 1;
	@%p616 bra 	$L__BB0_349;
	mov.f32 	%f2844, 0f40000000;
	sub.f32 	%f2845, %f2844, %f17;
	add.f32 	%f2846, %f2845, 0fBF800000;
	setp.leu.f32 	%p622, %f2846, 0f00000000;
	setp.geu.f32 	%p623, %f17, 0f40000000;
	selp.f32 	%f2847, %f18, %f19, %p622;
	selp.f32 	%f2848, 0f00000000, %f2847, %p623;
	mul.wide.u32 	%rd96, %r4, 4;
	add.s64 	%rd98, %rd88, %rd96;
	ld.const.f32 	%f2849, [%rd98+64];
	fma.rn.f32 	%f5887, %f2848, %f2849, %f5887;
	bra.uni 	$L__BB0_351;
$L__BB0_349:
	setp.ne.s32 	%p617, %r2, %r24;
	setp.ne.s32 	%p618, %r4, %r24;
	and.pred  	%p619, %p617, %p618;
	@%p619 bra 	$L__BB0_351;
	mov.f32 	%f2838, 0f40000000;
	sub.f32 	%f2839, %f2838, %f20;
	add.f32 	%f2840, %f2839, 0fBF800000;
	setp.leu.f32 	%p620, %f2840, 0f00000000;
	setp.geu.f32 	%p621, %f20, 0f40000000;
	selp.f32 	%f2841, %f21, %f22, %p620;
	selp.f32 	%f2842, 0f00000000, %f2841, %p621;
	ld.const.f32 	%f2843, [%rd4+44];
	fma.rn.f32 	%f5887, %f2842, %f2843, %f5887;
$L__BB0_351:
	mul.f32 	%f2850, %f5852, %f5890;
	mul.f32 	%f2851, %f5887, %f2850;
	mul.f32 	%f2852, %f1583, %f2851;
	fma.rn.f32 	%f5847, %f9, %f2852, %f5847;
$L__BB0_352:
	@%p10 bra 	$L__BB0_354;
	setp.neu.f32 	%p624, %f6, 0f00000000;
	setp.ne.s32 	%p625, %r348, 0;
	and.pred  	%p626, %p624, %p625;
	@%p626 bra 	$L__BB0_355;
	bra.uni 	$L__BB0_366;
$L__BB0_354:
	setp.eq.s32 	%p627, %r348, 0;
	@%p627 bra 	$L__BB0_366;
$L__BB0_355:
	setp.gt.u32 	%p628, %r1, 1;
	@%p628 bra 	$L__BB0_357;
	mov.f32 	%f2867, 0f40000000;
	sub.f32 	%f2868, %f2867, %f10;
	add.f32 	%f2869, %f2868, 0fBF800000;
	setp.leu.f32 	%p636, %f2869, 0f00000000;
	setp.geu.f32 	%p637, %f10, 0f40000000;
	selp.f32 	%f2870, %f11, %f13, %p636;
	selp.f32 	%f2871, 0f00000000, %f2870, %p637;
	ld.const.f32 	%f2872, [%rd10+-32];
	setp.geu.f32 	%p638, %f419, 0f40000000;
	sub.f32 	%f2873, %f2867, %f419;
	add.f32 	%f2874, %f2873, 0fBF800000;
	setp.leu.f32 	%p639, %f2874, 0f00000000;
	selp.f32 	%f2875, %f420, %f421, %p639;
	selp.f32 	%f2876, 0f00000000, %f2875, %p638;
	fma.rn.f32 	%f5888, %f2871, %f2872, %f2876;
	bra.uni 	$L__BB0_359;
$L__BB0_357:
	setp.geu.f32 	%p629, %f419, 0f40000000;
	mov.f32 	%f2853, 0f40000000;
	sub.f32 	%f2854, %f2853, %f419;
	add.f32 	%f2855, %f2854, 0fBF800000;
	setp.leu.f32 	%p630, %f2855, 0f00000000;
	selp.f32 	%f2856, %f420, %f421, %p630;
	selp.f32 	%f5888, 0f00000000, %f2856, %p629;
	not.pred 	%p631, %p11;
	@%p631 bra 	$L__BB0_359;
	mov.f32 	%f2857, 0f40000000;
	sub.f32 	%f2858, %f2857, %f14;
	add.f32 	%f2859, %f2858, 0fBF800000;
	setp.leu.f32 	%p632, %f2859, 0f00000000;
	setp.geu.f32 	%p633, %f14, 0f40000000;
	selp.f32 	%f2860, %f15, %f16, %p632;
	selp.f32 	%f2861, 0f00000000, %f2860, %p633;
	ld.const.f32 	%f2862, [%rd2+-16];
	sub.f32 	%f2863, %f2857, %f419;
	add.f32 	%f2864, %f2863, 0fBF800000;
	setp.leu.f32 	%p635, %f2864, 0f00000000;
	selp.f32 	%f2865, %f420, %f421, %p635;
	selp.f32 	%f2866, 0f00000000, %f2865, %p629;
	fma.rn.f32 	%f5888, %f2861, %f2862, %f2866;
$L__BB0_359:
	cvt.rn.f32.s32 	%f2878, %r4;
	fma.rn.f32 	%f2879, %f1578, %f2878, %f1577;
	sub.f32 	%f2880, %f8, %f2879;
	mul.f32 	%f2881, %f1579, %f2880;
	abs.f32 	%f482, %f2881;
	setp.geu.f32 	%p640, %f482, 0f40000000;
	mov.f32 	%f5887, 0f00000000;
	@%p640 bra 	$L__BB0_362;
	mov.f32 	%f2882, 0f40000000;
	sub.f32 	%f2883, %f2882, %f482;
	mul.f32 	%f2884, %f2883, %f2883;
	mul.f32 	%f2885, %f2883, %f2884;
	mul.f32 	%f5887, %f1580, %f2885;
	add.f32 	%f484, %f2883, 0fBF800000;
	setp.leu.f32 	%p641, %f484, 0f00000000;
	@%p641 bra 	$L__BB0_362;
	mul.f32 	%f2886, %f484, %f484;
	mul.f32 	%f2887, %f484, %f2886;
	mul.f32 	%f2888, %f2887, 0fC0800000;
	fma.rn.f32 	%f5887, %f1580, %f2888, %f5887;
$L__BB0_362:
	setp.gt.u32 	%p642, %r4, 1;
	@%p642 bra 	$L__BB0_364;
	mov.f32 	%f2895, 0f40000000;
	sub.f32 	%f2896, %f2895, %f17;
	add.f32 	%f2897, %f2896, 0fBF800000;
	setp.leu.f32 	%p648, %f2897, 0f00000000;
	setp.geu.f32 	%p649, %f17, 0f40000000;
	selp.f32 	%f2898, %f18, %f19, %p648;
	selp.f32 	%f2899, 0f00000000, %f2898, %p649;
	mul.wide.u32 	%rd99, %r4, 4;
	add.s64 	%rd101, %rd88, %rd99;
	ld.const.f32 	%f2900, [%rd101+32];
	fma.rn.f32 	%f5887, %f2899, %f2900, %f5887;
	bra.uni 	$L__BB0_366;
$L__BB0_364:
	setp.ne.s32 	%p643, %r2, %r24;
	setp.ne.s32 	%p644, %r4, %r24;
	and.pred  	%p645, %p643, %p644;
	@%p645 bra 	$L__BB0_366;
	mov.f32 	%f2889, 0f40000000;
	sub.f32 	%f2890, %f2889, %f20;
	add.f32 	%f2891, %f2890, 0fBF800000;
	setp.leu.f32 	%p646, %f2891, 0f00000000;
	setp.geu.f32 	%p647, %f20, 0f40000000;
	selp.f32 	%f2892, %f21, %f22, %p646;
	selp.f32 	%f2893, 0f00000000, %f2892, %p647;
	ld.const.f32 	%f2894, [%rd4+12];
	fma.rn.f32 	%f5887, %f2893, %f2894, %f5887;
$L__BB0_366:
	setp.eq.f32 	%p650, %f4, 0f00000000;
	@%p650 bra 	$L__BB0_368;
	ld.const.f32 	%f2901, [%rd3+28];
	mul.f32 	%f2902, %f5888, %f2901;
	mul.f32 	%f2903, %f5887, %f2902;
	fma.rn.f32 	%f5847, %f4, %f2903, %f5847;
$L__BB0_368:
	setp.eq.f32 	%p651, %f1584, 0f00000000;
	@%p651 bra 	$L__BB0_370;
	ld.const.f32 	%f2904, [%rd3+32];
	mul.f32 	%f2905, %f5888, %f2904;
	mul.f32 	%f2906, %f5887, %f2905;
	fma.rn.f32 	%f5847, %f1584, %f2906, %f5847;
$L__BB0_370:
	setp.eq.f32 	%p652, %f6, 0f00000000;
	@%p652 bra 	$L__BB0_384;
	ld.const.f32 	%f2907, [%rd3+36];
	mul.f32 	%f2908, %f5888, %f2907;
	mul.f32 	%f2909, %f5887, %f2908;
	fma.rn.f32 	%f5847, %f6, %f2909, %f5847;
	bra.uni 	$L__BB0_384;
$L__BB0_372:
	mov.f32 	%f2910, 0f40000000;
	sub.f32 	%f2911, %f2910, %f423;
	add.f32 	%f2912, %f2911, 0fBF800000;
	setp.leu.f32 	%p653, %f2912, 0f00000000;
	setp.geu.f32 	%p654, %f423, 0f40000000;
	mul.f32 	%f2913, %f2912, %f2912;
	mul.f32 	%f2914, %f2912, %f2913;
	mul.f32 	%f2915, %f2914, 0fC0800000;
	fma.rn.f32 	%f2916, %f1580, %f2915, %f424;
	selp.f32 	%f2917, %f424, %f2916, %p653;
	selp.f32 	%f5888, 0f00000000, %f2917, %p654;
	not.pred 	%p655, %p11;
	@%p655 bra 	$L__BB0_374;
	mov.f32 	%f2918, 0f40000000;
	sub.f32 	%f2919, %f2918, %f27;
	add.f32 	%f2920, %f2919, 0fBF800000;
	setp.leu.f32 	%p656, %f2920, 0f00000000;
	setp.geu.f32 	%p657, %f27, 0f40000000;
	mul.f32 	%f2921, %f2920, %f2920;
	mul.f32 	%f2922, %f2920, %f2921;
	mul.f32 	%f2923, %f2922, 0fC0800000;
	fma.rn.f32 	%f2924, %f1580, %f2923, %f28;
	selp.f32 	%f2925, %f28, %f2924, %p656;
	selp.f32 	%f2926, 0f00000000, %f2925, %p657;
	ld.const.f32 	%f2927, [%rd2+-16];
	fma.rn.f32 	%f5888, %f2926, %f2927, %f5888;
$L__BB0_374:
	cvt.rn.f32.u32 	%f2929, %r4;
	fma.rn.f32 	%f2930, %f1578, %f2929, %f1577;
	sub.f32 	%f2931, %f8, %f2930;
	mul.f32 	%f499, %f1579, %f2931;
	abs.f32 	%f500, %f499;
	setp.geu.f32 	%p658, %f500, 0f40000000;
	mov.f32 	%f5887, 0f00000000;
	@%p658 bra 	$L__BB0_377;
	mov.f32 	%f2932, 0f40000000;
	sub.f32 	%f2933, %f2932, %f500;
	mul.f32 	%f2934, %f2933, %f2933;
	mul.f32 	%f2935, %f2933, %f2934;
	mul.f32 	%f5887, %f1580, %f2935;
	add.f32 	%f502, %f2933, 0fBF800000;
	setp.leu.f32 	%p659, %f502, 0f00000000;
	@%p659 bra 	$L__BB0_377;
	mul.f32 	%f2936, %f502, %f502;
	mul.f32 	%f2937, %f502, %f2936;
	mul.f32 	%f2938, %f2937, 0fC0800000;
	fma.rn.f32 	%f5887, %f1580, %f2938, %f5887;
$L__BB0_377:
	setp.ne.s32 	%p660, %r4, %r24;
	@%p660 bra 	$L__BB0_379;
	mov.f32 	%f2939, 0f40000000;
	sub.f32 	%f2940, %f2939, %f30;
	add.f32 	%f2941, %f2940, 0fBF800000;
	setp.leu.f32 	%p661, %f2941, 0f00000000;
	setp.geu.f32 	%p662, %f30, 0f40000000;
	mul.f32 	%f2942, %f2941, %f2941;
	mul.f32 	%f2943, %f2941, %f2942;
	mul.f32 	%f2944, %f2943, 0fC0800000;
	mul.f32 	%f2945, %f2940, %f2940;
	mul.f32 	%f2946, %f2940, %f2945;
	mul.f32 	%f2947, %f1580, %f2946;
	fma.rn.f32 	%f2948, %f1580, %f2944, %f2947;
	selp.f32 	%f2949, %f2947, %f2948, %p661;
	selp.f32 	%f2950, 0f00000000, %f2949, %p662;
	ld.const.f32 	%f2951, [BC+44];
	fma.rn.f32 	%f5887, %f2950, %f2951, %f5887;
$L__BB0_379:
	setp.lt.f32 	%p663, %f423, 0f40000000;
	selp.f32 	%f5890, %f425, 0f00000000, %p663;
	@%p655 bra 	$L__BB0_381;
	setp.lt.f32 	%p665, %f27, 0f40000000;
	selp.f32 	%f2952, %f33, 0f00000000, %p665;
	ld.const.f32 	%f2953, [%rd2+16];
	fma.rn.f32 	%f5890, %f2952, %f2953, %f5890;
$L__BB0_381:
	mov.f32 	%f6004, 0f00000000;
	@%p658 bra 	$L__BB0_383;
	mov.f32 	%f2955, 0f40000000;
	sub.f32 	%f2956, %f2955, %f500;
	mul.f32 	%f2957, %f2956, %f2956;
	mul.f32 	%f2958, %f1580, %f2957;
	add.f32 	%f2959, %f2956, 0fBF800000;
	setp.gt.f32 	%p667, %f2959, 0f00000000;
	mul.f32 	%f2960, %f2959, %f2959;
	mul.f32 	%f2961, %f2960, 0fC0800000;
	fma.rn.f32 	%f2962, %f1580, %f2961, %f2958;
	selp.f32 	%f2963, %f2962, %f2958, %p667;
	setp.gt.f32 	%p668, %f499, 0f00000000;
	selp.f64 	%fd126, 0dC008000000000000, 0d4008000000000000, %p668;
	div.rn.f64 	%fd127, %fd126, %fd1;
	cvt.f64.f32 	%fd128, %f2963;
	mul.f64 	%fd129, %fd127, %fd128;
	cvt.rn.f32.f64 	%f6004, %fd129;
$L__BB0_383:
	setp.eq.s32 	%p669, %r4, %r24;
	setp.lt.f32 	%p670, %f30, 0f40000000;
	selp.f32 	%f2964, %f34, 0f00000000, %p670;
	ld.const.f32 	%f2965, [BC+76];
	fma.rn.f32 	%f2966, %f2964, %f2965, %f6004;
	selp.f32 	%f5889, %f2966, %f6004, %p669;
	ld.const.f32 	%f2967, [%rd3+20];
	mul.f32 	%f2968, %f5888, %f2967;
	mul.f32 	%f2969, %f5887, %f2968;
	fma.rn.f32 	%f2970, %f1, %f2969, %f5847;
	ld.const.f32 	%f2971, [%rd3+24];
	mul.f32 	%f2972, %f5888, %f2971;
	mul.f32 	%f2973, %f2972, %f5889;
	mul.f32 	%f2974, %f2, %f2973;
	cvt.f64.f32 	%fd130, %f2974;
	mul.f64 	%fd131, %fd130, 0dC08F400000000000;
	cvt.f64.f32 	%fd132, %f9;
	cvt.f64.f32 	%fd133, %f2970;
	fma.rn.f64 	%fd134, %fd131, %fd132, %fd133;
	cvt.rn.f32.f64 	%f2975, %fd134;
	mul.f32 	%f2976, %f5890, %f2971;
	mul.f32 	%f2977, %f5887, %f2976;
	mul.f32 	%f2978, %f1583, %f2977;
	fma.rn.f32 	%f2979, %f9, %f2978, %f2975;
	ld.const.f32 	%f2980, [%rd3+28];
	mul.f32 	%f2981, %f5888, %f2980;
	mul.f32 	%f2982, %f5887, %f2981;
	fma.rn.f32 	%f2983, %f4, %f2982, %f2979;
	ld.const.f32 	%f2984, [%rd3+32];
	mul.f32 	%f2985, %f5888, %f2984;
	mul.f32 	%f2986, %f5887, %f2985;
	fma.rn.f32 	%f2987, %f1584, %f2986, %f2983;
	ld.const.f32 	%f2988, [%rd3+36];
	mul.f32 	%f2989, %f5888, %f2988;
	mul.f32 	%f2990, %f5887, %f2989;
	fma.rn.f32 	%f5847, %f6, %f2990, %f2987;
	mov.b32 	%r348, 0;
$L__BB0_384:
	ld.param.u32 	%r325, [_Z10HCq_kernelPfS_iifffffff_param_2];
	setp.gt.s32 	%p671, %r1, %r325;
	setp.gt.s32 	%p672, %r2, %r24;
	or.b32  	%r120, %r2, %r1;
	shr.u32 	%r121, %r120, 31;
	and.b32  	%r122, %r121, 1;
	setp.eq.b32 	%p673, %r122, 1;
	or.pred  	%p674, %p672, %p671;
	or.pred  	%p675, %p674, %p673;
	@%p675 bra 	$L__BB0_461;
	ld.param.u32 	%r326, [_Z10HCq_kernelPfS_iifffffff_param_2];
	add.s32 	%r123, %r326, -1;
	setp.lt.s32 	%p676, %r1, %r123;
	min.s32 	%r124, %r1, %r2;
	setp.gt.s32 	%p677, %r124, 1;
	setp.lt.s32 	%p678, %r2, %r5;
	and.pred  	%p679, %p676, %p678;
	and.pred  	%p680, %p679, %p677;
	@%p680 bra 	$L__BB0_449;
	setp.eq.f32 	%p681, %f1, 0f00000000;
	@%p681 bra 	$L__BB0_400;
	setp.eq.s32 	%p682, %r348, 0;
	@%p682 bra 	$L__BB0_399;
	setp.gt.u32 	%p683, %r1, 1;
	@%p683 bra 	$L__BB0_390;
	mov.f32 	%f3005, 0f40000000;
	sub.f32 	%f3006, %f3005, %f10;
	add.f32 	%f3007, %f3006, 0fBF800000;
	setp.leu.f32 	%p691, %f3007, 0f00000000;
	setp.geu.f32 	%p692, %f10, 0f40000000;
	selp.f32 	%f3008, %f11, %f13, %p691;
	selp.f32 	%f3009, 0f00000000, %f3008, %p692;
	ld.const.f32 	%f3010, [%rd10];
	setp.geu.f32 	%p693, %f419, 0f40000000;
	sub.f32 	%f3011, %f3005, %f419;
	add.f32 	%f3012, %f3011, 0fBF800000;
	setp.leu.f32 	%p694, %f3012, 0f00000000;
	selp.f32 	%f3013, %f420, %f421, %p694;
	selp.f32 	%f3014, 0f00000000, %f3013, %p693;
	fma.rn.f32 	%f5888, %f3009, %f3010, %f3014;
	bra.uni 	$L__BB0_392;
$L__BB0_390:
	setp.geu.f32 	%p684, %f419, 0f40000000;
	mov.f32 	%f2991, 0f40000000;
	sub.f32 	%f2992, %f2991, %f419;
	add.f32 	%f2993, %f2992, 0fBF800000;
	setp.leu.f32 	%p685, %f2993, 0f00000000;
	selp.f32 	%f2994, %f420, %f421, %p685;
	selp.f32 	%f5888, 0f00000000, %f2994, %p684;
	not.pred 	%p686, %p11;
	@%p686 bra 	$L__BB0_392;
	mov.f32 	%f2995, 0f40000000;
	sub.f32 	%f2996, %f2995, %f14;
	add.f32 	%f2997, %f2996, 0fBF800000;
	setp.leu.f32 	%p687, %f2997, 0f00000000;
	setp.geu.f32 	%p688, %f14, 0f40000000;
	selp.f32 	%f2998, %f15, %f16, %p687;
	selp.f32 	%f2999, 0f00000000, %f2998, %p688;
	ld.const.f32 	%f3000, [%rd2+16];
	sub.f32 	%f3001, %f2995, %f419;
	add.f32 	%f3002, %f3001, 0fBF800000;
	setp.leu.f32 	%p690, %f3002, 0f00000000;
	selp.f32 	%f3003, %f420, %f421, %p690;
	selp.f32 	%f3004, 0f00000000, %f3003, %p684;
	fma.rn.f32 	%f5888, %f2999, %f3000, %f3004;
$L__BB0_392:
	cvt.rn.f32.s32 	%f3016, %r2;
	fma.rn.f32 	%f3017, %f1578, %f3016, %f1577;
	sub.f32 	%f3018, %f8, %f3017;
	mul.f32 	%f3019, %f1579, %f3018;
	abs.f32 	%f524, %f3019;
	setp.geu.f32 	%p695, %f524, 0f40000000;
	mov.f32 	%f5887, 0f00000000;
	@%p695 bra 	$L__BB0_395;
	mov.f32 	%f3020, 0f40000000;
	sub.f32 	%f3021, %f3020, %f524;
	mul.f32 	%f3022, %f3021, %f3021;
	mul.f32 	%f3023, %f3021, %f3022;
	mul.f32 	%f5887, %f1580, %f3023;
	add.f32 	%f526, %f3021, 0fBF800000;
	setp.leu.f32 	%p696, %f526, 0f00000000;
	@%p696 bra 	$L__BB0_395;
	mul.f32 	%f3024, %f526, %f526;
	mul.f32 	%f3025, %f526, %f3024;
	mul.f32 	%f3026, %f3025, 0fC0800000;
	fma.rn.f32 	%f5887, %f1580, %f3026, %f5887;
$L__BB0_395:
	setp.gt.u32 	%p697, %r2, 1;
	@%p697 bra 	$L__BB0_397;
	mov.f32 	%f3033, 0f40000000;
	sub.f32 	%f3034, %f3033, %f17;
	add.f32 	%f3035, %f3034, 0fBF800000;
	setp.leu.f32 	%p703, %f3035, 0f00000000;
	setp.geu.f32 	%p704, %f17, 0f40000000;
	selp.f32 	%f3036, %f18, %f19, %p703;
	selp.f32 	%f3037, 0f00000000, %f3036, %p704;
	mul.wide.u32 	%rd102, %r2, 4;
	add.s64 	%rd104, %rd88, %rd102;
	ld.const.f32 	%f3038, [%rd104+32];
	fma.rn.f32 	%f5887, %f3037, %f3038, %f5887;
	bra.uni 	$L__BB0_399;
$L__BB0_397:
	setp.ne.s32 	%p698, %r2, %r5;
	setp.ne.s32 	%p699, %r2, %r24;
	and.pred  	%p700, %p698, %p699;
	@%p700 bra 	$L__BB0_399;
	mov.f32 	%f3027, 0f40000000;
	sub.f32 	%f3028, %f3027, %f20;
	add.f32 	%f3029, %f3028, 0fBF800000;
	setp.leu.f32 	%p701, %f3029, 0f00000000;
	setp.geu.f32 	%p702, %f20, 0f40000000;
	selp.f32 	%f3030, %f21, %f22, %p701;
	selp.f32 	%f3031, 0f00000000, %f3030, %p702;
	ld.const.f32 	%f3032, [%rd4+16];
	fma.rn.f32 	%f5887, %f3031, %f3032, %f5887;
$L__BB0_399:
	ld.const.f32 	%f3039, [%rd6+20];
	mul.f32 	%f3040, %f5888, %f3039;
	mul.f32 	%f3041, %f5887, %f3040;
	fma.rn.f32 	%f5847, %f1, %f3041, %f5847;
$L__BB0_400:
	setp.eq.f32 	%p705, %f2, 0f00000000;
	setp.eq.f32 	%p706, %f1583, 0f00000000;
	and.pred  	%p707, %p705, %p706;
	@%p707 bra 	$L__BB0_402;
	ld.const.f32 	%f5852, [%rd6+24];
$L__BB0_402:
	@%p705 bra 	$L__BB0_415;
	setp.eq.s32 	%p709, %r348, 0;
	@%p709 bra 	$L__BB0_414;
	setp.gt.u32 	%p710, %r1, 1;
	@%p710 bra 	$L__BB0_406;
	mov.f32 	%f3056, 0f40000000;
	sub.f32 	%f3057, %f3056, %f10;
	add.f32 	%f3058, %f3057, 0fBF800000;
	setp.leu.f32 	%p718, %f3058, 0f00000000;
	setp.geu.f32 	%p719, %f10, 0f40000000;
	selp.f32 	%f3059, %f11, %f13, %p718;
	selp.f32 	%f3060, 0f00000000, %f3059, %p719;
	ld.const.f32 	%f3061, [%rd10];
	setp.geu.f32 	%p720, %f419, 0f40000000;
	sub.f32 	%f3062, %f3056, %f419;
	add.f32 	%f3063, %f3062, 0fBF800000;
	setp.leu.f32 	%p721, %f3063, 0f00000000;
	selp.f32 	%f3064, %f420, %f421, %p721;
	selp.f32 	%f3065, 0f00000000, %f3064, %p720;
	fma.rn.f32 	%f5888, %f3060, %f3061, %f3065;
	bra.uni 	$L__BB0_408;
$L__BB0_406:
	setp.geu.f32 	%p711, %f419, 0f40000000;
	mov.f32 	%f3042, 0f40000000;
	sub.f32 	%f3043, %f3042, %f419;
	add.f32 	%f3044, %f3043, 0fBF800000;
	setp.leu.f32 	%p712, %f3044, 0f00000000;
	selp.f32 	%f3045, %f420, %f421, %p712;
	selp.f32 	%f5888, 0f00000000, %f3045, %p711;
	not.pred 	%p713, %p11;
	@%p713 bra 	$L__BB0_408;
	mov.f32 	%f3046, 0f40000000;
	sub.f32 	%f3047, %f3046, %f14;
	add.f32 	%f3048, %f3047, 0fBF800000;
	setp.leu.f32 	%p714, %f3048, 0f00000000;
	setp.geu.f32 	%p715, %f14, 0f40000000;
	selp.f32 	%f3049, %f15, %f16, %p714;
	selp.f32 	%f3050, 0f00000000, %f3049, %p715;
	ld.const.f32 	%f3051, [%rd2+16];
	sub.f32 	%f3052, %f3046, %f419;
	add.f32 	%f3053, %f3052, 0fBF800000;
	setp.leu.f32 	%p717, %f3053, 0f00000000;
	selp.f32 	%f3054, %f420, %f421, %p717;
	selp.f32 	%f3055, 0f00000000, %f3054, %p711;
	fma.rn.f32 	%f5888, %f3050, %f3051, %f3055;
$L__BB0_408:
	cvt.rn.f32.s32 	%f3067, %r2;
	fma.rn.f32 	%f3068, %f1578, %f3067, %f1577;
	sub.f32 	%f3069, %f8, %f3068;
	mul.f32 	%f543, %f1579, %f3069;
	abs.f32 	%f544, %f543;
	setp.geu.f32 	%p722, %f544, 0f40000000;
	mov.f32 	%f5889, 0f00000000;
	@%p722 bra 	$L__BB0_410;
	mov.f32 	%f3070, 0f40000000;
	sub.f32 	%f3071, %f3070, %f544;
	mul.f32 	%f3072, %f3071, %f3071;
	mul.f32 	%f3073, %f1580, %f3072;
	add.f32 	%f3074, %f3071, 0fBF800000;
	setp.gt.f32 	%p723, %f3074, 0f00000000;
	mul.f32 	%f3075, %f3074, %f3074;
	mul.f32 	%f3076, %f3075, 0fC0800000;
	fma.rn.f32 	%f3077, %f1580, %f3076, %f3073;
	selp.f32 	%f3078, %f3077, %f3073, %p723;
	setp.gt.f32 	%p724, %f543, 0f00000000;
	selp.f64 	%fd135, 0dC008000000000000, 0d4008000000000000, %p724;
	div.rn.f64 	%fd136, %fd135, %fd1;
	cvt.f64.f32 	%fd137, %f3078;
	mul.f64 	%fd138, %fd136, %fd137;
	cvt.rn.f32.f64 	%f5889, %fd138;
$L__BB0_410:
	setp.gt.u32 	%p725, %r2, 1;
	@%p725 bra 	$L__BB0_412;
	setp.lt.f32 	%p730, %f17, 0f40000000;
	selp.f32 	%f3081, %f23, 0f00000000, %p730;
	mul.wide.u32 	%rd105, %r2, 4;
	add.s64 	%rd107, %rd88, %rd105;
	ld.const.f32 	%f3082, [%rd107+64];
	fma.rn.f32 	%f5889, %f3081, %f3082, %f5889;
	bra.uni 	$L__BB0_414;
$L__BB0_412:
	setp.ne.s32 	%p726, %r2, %r5;
	setp.ne.s32 	%p727, %r2, %r24;
	and.pred  	%p728, %p726, %p727;
	@%p728 bra 	$L__BB0_414;
	setp.lt.f32 	%p729, %f20, 0f40000000;
	selp.f32 	%f3079, %f24, 0f00000000, %p729;
	ld.const.f32 	%f3080, [%rd4+48];
	fma.rn.f32 	%f5889, %f3079, %f3080, %f5889;
$L__BB0_414:
	mul.f32 	%f3083, %f5852, %f5888;
	mul.f32 	%f3084, %f3083, %f5889;
	mul.f32 	%f3085, %f2, %f3084;
	cvt.f64.f32 	%fd139, %f3085;
	mul.f64 	%fd140, %fd139, 0dC08F400000000000;
	cvt.f64.f32 	%fd141, %f9;
	cvt.f64.f32 	%fd142, %f5847;
	fma.rn.f64 	%fd143, %fd140, %fd141, %fd142;
	cvt.rn.f32.f64 	%f5847, %fd143;
$L__BB0_415:
	@%p706 bra 	$L__BB0_429;
	setp.eq.s32 	%p732, %r348, 0;
	@%p732 bra 	$L__BB0_428;
	setp.gt.u32 	%p733, %r1, 1;
	@%p733 bra 	$L__BB0_419;
	setp.lt.f32 	%p738, %f10, 0f40000000;
	selp.f32 	%f3089, %f25, 0f00000000, %p738;
	ld.const.f32 	%f3090, [%rd10];
	setp.lt.f32 	%p739, %f419, 0f40000000;
	selp.f32 	%f3091, %f422, 0f00000000, %p739;
	fma.rn.f32 	%f5890, %f3089, %f3090, %f3091;
	bra.uni 	$L__BB0_421;
$L__BB0_419:
	setp.lt.f32 	%p734, %f419, 0f40000000;
	selp.f32 	%f5890, %f422, 0f00000000, %p734;
	not.pred 	%p735, %p11;
	@%p735 bra 	$L__BB0_421;
	setp.lt.f32 	%p736, %f14, 0f40000000;
	selp.f32 	%f3086, %f26, 0f00000000, %p736;
	ld.const.f32 	%f3087, [%rd2+16];
	setp.lt.f32 	%p737, %f419, 0f40000000;
	selp.f32 	%f3088, %f422, 0f00000000, %p737;
	fma.rn.f32 	%f5890, %f3086, %f3087, %f3088;
$L__BB0_421:
	cvt.rn.f32.s32 	%f3093, %r2;
	fma.rn.f32 	%f3094, %f1578, %f3093, %f1577;
	sub.f32 	%f3095, %f8, %f3094;
	mul.f32 	%f3096, %f1579, %f3095;
	abs.f32 	%f559, %f3096;
	setp.geu.f32 	%p740, %f559, 0f40000000;
	mov.f32 	%f5887, 0f00000000;
	@%p740 bra 	$L__BB0_424;
	mov.f32 	%f3097, 0f40000000;
	sub.f32 	%f3098, %f3097, %f559;
	mul.f32 	%f3099, %f3098, %f3098;
	mul.f32 	%f3100, %f3098, %f3099;
	mul.f32 	%f5887, %f1580, %f3100;
	add.f32 	%f561, %f3098, 0fBF800000;
	setp.leu.f32 	%p741, %f561, 0f00000000;
	@%p741 bra 	$L__BB0_424;
	mul.f32 	%f3101, %f561, %f561;
	mul.f32 	%f3102, %f561, %f3101;
	mul.f32 	%f3103, %f3102, 0fC0800000;
	fma.rn.f32 	%f5887, %f1580, %f3103, %f5887;
$L__BB0_424:
	setp.gt.u32 	%p742, %r2, 1;
	@%p742 bra 	$L__BB0_426;
	mov.f32 	%f3110, 0f40000000;
	sub.f32 	%f3111, %f3110, %f17;
	add.f32 	%f3112, %f3111, 0fBF800000;
	setp.leu.f32 	%p748, %f3112, 0f00000000;
	setp.geu.f32 	%p749, %f17, 0f40000000;
	selp.f32 	%f3113, %f18, %f19, %p748;
	selp.f32 	%f3114, 0f00000000, %f3113, %p749;
	mul.wide.u32 	%rd108, %r2, 4;
	add.s64 	%rd110, %rd88, %rd108;
	ld.const.f32 	%f3115, [%rd110+64];
	fma.rn.f32 	%f5887, %f3114, %f3115, %f5887;
	bra.uni 	$L__BB0_428;
$L__BB0_426:
	setp.ne.s32 	%p743, %r2, %r5;
	setp.ne.s32 	%p744, %r2, %r24;
	and.pred  	%p745, %p743, %p744;
	@%p745 bra 	$L__BB0_428;
	mov.f32 	%f3104, 0f40000000;
	sub.f32 	%f3105, %f3104, %f20;
	add.f32 	%f3106, %f3105, 0fBF800000;
	setp.leu.f32 	%p746, %f3106, 0f00000000;
	setp.geu.f32 	%p747, %f20, 0f40000000;
	selp.f32 	%f3107, %f21, %f22, %p746;
	selp.f32 	%f3108, 0f00000000, %f3107, %p747;
	ld.const.f32 	%f3109, [%rd4+48];
	fma.rn.f32 	%f5887, %f3108, %f3109, %f5887;
$L__BB0_428:
	mul.f32 	%f3116, %f5852, %f5890;
	mul.f32 	%f3117, %f5887, %f3116;
	mul.f32 	%f3118, %f1583, %f3117;
	fma.rn.f32 	%f5847, %f9, %f3118, %f5847;
$L__BB0_429:
	@%p10 bra 	$L__BB0_431;
	setp.neu.f32 	%p750, %f6, 0f00000000;
	setp.ne.s32 	%p751, %r348, 0;
	and.pred  	%p752, %p750, %p751;
	@%p752 bra 	$L__BB0_432;
	bra.uni 	$L__BB0_443;
$L__BB0_431:
	setp.eq.s32 	%p753, %r348, 0;
	@%p753 bra 	$L__BB0_443;
$L__BB0_432:
	setp.gt.u32 	%p754, %r1, 1;
	@%p754 bra 	$L__BB0_434;
	mov.f32 	%f3133, 0f40000000;
	sub.f32 	%f3134, %f3133, %f10;
	add.f32 	%f3135, %f3134, 0fBF800000;
	setp.leu.f32 	%p762, %f3135, 0f00000000;
	setp.geu.f32 	%p763, %f10, 0f40000000;
	selp.f32 	%f3136, %f11, %f13, %p762;
	selp.f32 	%f3137, 0f00000000, %f3136, %p763;
	ld.const.f32 	%f3138, [%rd10+-32];
	setp.geu.f32 	%p764, %f419, 0f40000000;
	sub.f32 	%f3139, %f3133, %f419;
	add.f32 	%f3140, %f3139, 0fBF800000;
	setp.leu.f32 	%p765, %f3140, 0f00000000;
	selp.f32 	%f3141, %f420, %f421, %p765;
	selp.f32 	%f3142, 0f00000000, %f3141, %p764;
	fma.rn.f32 	%f5888, %f3137, %f3138, %f3142;
	bra.uni 	$L__BB0_436;
$L__BB0_434:
	setp.geu.f32 	%p755, %f419, 0f40000000;
	mov.f32 	%f3119, 0f40000000;
	sub.f32 	%f3120, %f3119, %f419;
	add.f32 	%f3121, %f3120, 0fBF800000;
	setp.leu.f32 	%p756, %f3121, 0f00000000;
	selp.f32 	%f3122, %f420, %f421, %p756;
	selp.f32 	%f5888, 0f00000000, %f3122, %p755;
	not.pred 	%p757, %p11;
	@%p757 bra 	$L__BB0_436;
	mov.f32 	%f3123, 0f40000000;
	sub.f32 	%f3124, %f3123, %f14;
	add.f32 	%f3125, %f3124, 0fBF800000;
	setp.leu.f32 	%p758, %f3125, 0f00000000;
	setp.geu.f32 	%p759, %f14, 0f40000000;
	selp.f32 	%f3126, %f15, %f16, %p758;
	selp.f32 	%f3127, 0f00000000, %f3126, %p759;
	ld.const.f32 	%f3128, [%rd2+-16];
	sub.f32 	%f3129, %f3123, %f419;
	add.f32 	%f3130, %f3129, 0fBF800000;
	setp.leu.f32 	%p761, %f3130, 0f00000000;
	selp.f32 	%f3131, %f420, %f421, %p761;
	selp.f32 	%f3132, 0f00000000, %f3131, %p755;
	fma.rn.f32 	%f5888, %f3127, %f3128, %f3132;
$L__BB0_436:
	cvt.rn.f32.s32 	%f3144, %r2;
	fma.rn.f32 	%f3145, %f1578, %f3144, %f1577;
	sub.f32 	%f3146, %f8, %f3145;
	mul.f32 	%f3147, %f1579, %f3146;
	abs.f32 	%f576, %f3147;
	setp.geu.f32 	%p766, %f576, 0f40000000;
	mov.f32 	%f5887, 0f00000000;
	@%p766 bra 	$L__BB0_439;
	mov.f32 	%f3148, 0f40000000;
	sub.f32 	%f3149, %f3148, %f576;
	mul.f32 	%f3150, %f3149, %f3149;
	mul.f32 	%f3151, %f3149, %f3150;
	mul.f32 	%f5887, %f1580, %f3151;
	add.f32 	%f578, %f3149, 0fBF800000;
	setp.leu.f32 	%p767, %f578, 0f00000000;
	@%p767 bra 	$L__BB0_439;
	mul.f32 	%f3152, %f578, %f578;
	mul.f32 	%f3153, %f578, %f3152;
	mul.f32 	%f3154, %f3153, 0fC0800000;
	fma.rn.f32 	%f5887, %f1580, %f3154, %f5887;
$L__BB0_439:
	setp.gt.u32 	%p768, %r2, 1;
	@%p768 bra 	$L__BB0_441;
	mov.f32 	%f3161, 0f40000000;
	sub.f32 	%f3162, %f3161, %f17;
	add.f32 	%f3163, %f3162, 0fBF800000;
	setp.leu.f32 	%p774, %f3163, 0f00000000;
	setp.geu.f32 	%p775, %f17, 0f40000000;
	selp.f32 	%f3164, %f18, %f19, %p774;
	selp.f32 	%f3165, 0f00000000, %f3164, %p775;
	mul.wide.u32 	%rd111, %r2, 4;
	add.s64 	%rd113, %rd88, %rd111;
	ld.const.f32 	%f3166, [%rd113+32];
	fma.rn.f32 	%f5887, %f3165, %f3166, %f5887;
	bra.uni 	$L__BB0_443;
$L__BB0_441:
	setp.ne.s32 	%p769, %r2, %r5;
	setp.ne.s32 	%p770, %r2, %r24;
	and.pred  	%p771, %p769, %p770;
	@%p771 bra 	$L__BB0_443;
	mov.f32 	%f3155, 0f40000000;
	sub.f32 	%f3156, %f3155, %f20;
	add.f32 	%f3157, %f3156, 0fBF800000;
	setp.leu.f32 	%p772, %f3157, 0f00000000;
	setp.geu.f32 	%p773, %f20, 0f40000000;
	selp.f32 	%f3158, %f21, %f22, %p772;
	selp.f32 	%f3159, 0f00000000, %f3158, %p773;
	ld.const.f32 	%f3160, [%rd4+16];
	fma.rn.f32 	%f5887, %f3159, %f3160, %f5887;
$L__BB0_443:
	setp.eq.f32 	%p776, %f4, 0f00000000;
	@%p776 bra 	$L__BB0_445;
	ld.const.f32 	%f3167, [%rd6+28];
	mul.f32 	%f3168, %f5888, %f3167;
	mul.f32 	%f3169, %f5887, %f3168;
	fma.rn.f32 	%f5847, %f4, %f3169, %f5847;
$L__BB0_445:
	setp.eq.f32 	%p777, %f1584, 0f00000000;
	@%p777 bra 	$L__BB0_447;
	ld.const.f32 	%f3170, [%rd6+32];
	mul.f32 	%f3171, %f5888, %f3170;
	mul.f32 	%f3172, %f5887, %f3171;
	fma.rn.f32 	%f5847, %f1584, %f3172, %f5847;
$L__BB0_447:
	setp.eq.f32 	%p778, %f6, 0f00000000;
	@%p778 bra 	$L__BB0_461;
	ld.const.f32 	%f3173, [%rd6+36];
	mul.f32 	%f3174, %f5888, %f3173;
	mul.f32 	%f3175, %f5887, %f3174;
	fma.rn.f32 	%f5847, %f6, %f3175, %f5847;
	bra.uni 	$L__BB0_461;
$L__BB0_449:
	mov.f32 	%f3176, 0f40000000;
	sub.f32 	%f3177, %f3176, %f423;
	add.f32 	%f3178, %f3177, 0fBF800000;
	setp.leu.f32 	%p779, %f3178, 0f00000000;
	setp.geu.f32 	%p780, %f423, 0f40000000;
	mul.f32 	%f3179, %f3178, %f3178;
	mul.f32 	%f3180, %f3178, %f3179;
	mul.f32 	%f3181, %f3180, 0fC0800000;
	fma.rn.f32 	%f3182, %f1580, %f3181, %f424;
	selp.f32 	%f3183, %f424, %f3182, %p779;
	selp.f32 	%f5888, 0f00000000, %f3183, %p780;
	not.pred 	%p781, %p11;
	@%p781 bra 	$L__BB0_451;
	mov.f32 	%f3184, 0f40000000;
	sub.f32 	%f3185, %f3184, %f27;
	add.f32 	%f3186, %f3185, 0fBF800000;
	setp.leu.f32 	%p782, %f3186, 0f00000000;
	setp.geu.f32 	%p783, %f27, 0f40000000;
	mul.f32 	%f3187, %f3186, %f3186;
	mul.f32 	%f3188, %f3186, %f3187;
	mul.f32 	%f3189, %f3188, 0fC0800000;
	fma.rn.f32 	%f3190, %f1580, %f3189, %f28;
	selp.f32 	%f3191, %f28, %f3190, %p782;
	selp.f32 	%f3192, 0f00000000, %f3191, %p783;
	ld.const.f32 	%f3193, [%rd2+-16];
	fma.rn.f32 	%f5888, %f3192, %f3193, %f5888;
$L__BB0_451:
	cvt.rn.f32.u32 	%f3195, %r2;
	fma.rn.f32 	%f3196, %f1578, %f3195, %f1577;
	sub.f32 	%f3197, %f8, %f3196;
	mul.f32 	%f593, %f1579, %f3197;
	abs.f32 	%f594, %f593;
	setp.geu.f32 	%p784, %f594, 0f40000000;
	mov.f32 	%f5887, 0f00000000;
	@%p784 bra 	$L__BB0_454;
	mov.f32 	%f3198, 0f40000000;
	sub.f32 	%f3199, %f3198, %f594;
	mul.f32 	%f3200, %f3199, %f3199;
	mul.f32 	%f3201, %f3199, %f3200;
	mul.f32 	%f5887, %f1580, %f3201;
	add.f32 	%f596, %f3199, 0fBF800000;
	setp.leu.f32 	%p785, %f596, 0f00000000;
	@%p785 bra 	$L__BB0_454;
	mul.f32 	%f3202, %f596, %f596;
	mul.f32 	%f3203, %f596, %f3202;
	mul.f32 	%f3204, %f3203, 0fC0800000;
	fma.rn.f32 	%f5887, %f1580, %f3204, %f5887;
$L__BB0_454:
	setp.ne.s32 	%p786, %r2, %r24;
	@%p786 bra 	$L__BB0_456;
	mov.f32 	%f3205, 0f40000000;
	sub.f32 	%f3206, %f3205, %f30;
	add.f32 	%f3207, %f3206, 0fBF800000;
	setp.leu.f32 	%p787, %f3207, 0f00000000;
	setp.geu.f32 	%p788, %f30, 0f40000000;
	mul.f32 	%f3208, %f3207, %f3207;
	mul.f32 	%f3209, %f3207, %f3208;
	mul.f32 	%f3210, %f3209, 0fC0800000;
	mul.f32 	%f3211, %f3206, %f3206;
	mul.f32 	%f3212, %f3206, %f3211;
	mul.f32 	%f3213, %f1580, %f3212;
	fma.rn.f32 	%f3214, %f1580, %f3210, %f3213;
	selp.f32 	%f3215, %f3213, %f3214, %p787;
	selp.f32 	%f3216, 0f00000000, %f3215, %p788;
	ld.const.f32 	%f3217, [BC+44];
	fma.rn.f32 	%f5887, %f3216, %f3217, %f5887;
$L__BB0_456:
	setp.lt.f32 	%p789, %f423, 0f40000000;
	selp.f32 	%f5890, %f425, 0f00000000, %p789;
	@%p781 bra 	$L__BB0_458;
	setp.lt.f32 	%p791, %f27, 0f40000000;
	selp.f32 	%f3218, %f33, 0f00000000, %p791;
	ld.const.f32 	%f3219, [%rd2+16];
	fma.rn.f32 	%f5890, %f3218, %f3219, %f5890;
$L__BB0_458:
	mov.f32 	%f6043, 0f00000000;
	@%p784 bra 	$L__BB0_460;
	mov.f32 	%f3221, 0f40000000;
	sub.f32 	%f3222, %f3221, %f594;
	mul.f32 	%f3223, %f3222, %f3222;
	mul.f32 	%f3224, %f1580, %f3223;
	add.f32 	%f3225, %f3222, 0fBF800000;
	setp.gt.f32 	%p793, %f3225, 0f00000000;
	mul.f32 	%f3226, %f3225, %f3225;
	mul.f32 	%f3227, %f3226, 0fC0800000;
	fma.rn.f32 	%f3228, %f1580, %f3227, %f3224;
	selp.f32 	%f3229, %f3228, %f3224, %p793;
	setp.gt.f32 	%p794, %f593, 0f00000000;
	selp.f64 	%fd144, 0dC008000000000000, 0d4008000000000000, %p794;
	div.rn.f64 	%fd145, %fd144, %fd1;
	cvt.f64.f32 	%fd146, %f3229;
	mul.f64 	%fd147, %fd145, %fd146;
	cvt.rn.f32.f64 	%f6043, %fd147;
$L__BB0_460:
	setp.eq.s32 	%p795, %r2, %r24;
	setp.lt.f32 	%p796, %f30, 0f40000000;
	selp.f32 	%f3230, %f34, 0f00000000, %p796;
	ld.const.f32 	%f3231, [BC+76];
	fma.rn.f32 	%f3232, %f3230, %f3231, %f6043;
	selp.f32 	%f5889, %f3232, %f6043, %p795;
	ld.const.f32 	%f3233, [%rd6+20];
	mul.f32 	%f3234, %f5888, %f3233;
	mul.f32 	%f3235, %f5887, %f3234;
	fma.rn.f32 	%f3236, %f1, %f3235, %f5847;
	ld.const.f32 	%f3237, [%rd6+24];
	mul.f32 	%f3238, %f5888, %f3237;
	mul.f32 	%f3239, %f3238, %f5889;
	mul.f32 	%f3240, %f2, %f3239;
	cvt.f64.f32 	%fd148, %f3240;
	mul.f64 	%fd149, %fd148, 0dC08F400000000000;
	cvt.f64.f32 	%fd150, %f9;
	cvt.f64.f32 	%fd151, %f3236;
	fma.rn.f64 	%fd152, %fd149, %fd150, %fd151;
	cvt.rn.f32.f64 	%f3241, %fd152;
	mul.f32 	%f3242, %f5890, %f3237;
	mul.f32 	%f3243, %f5887, %f3242;
	mul.f32 	%f3244, %f1583, %f3243;
	fma.rn.f32 	%f3245, %f9, %f3244, %f3241;
	ld.const.f32 	%f3246, [%rd6+28];
	mul.f32 	%f3247, %f5888, %f3246;
	mul.f32 	%f3248, %f5887, %f3247;
	fma.rn.f32 	%f3249, %f4, %f3248, %f3245;
	ld.const.f32 	%f3250, [%rd6+32];
	mul.f32 	%f3251, %f5888, %f3250;
	mul.f32 	%f3252, %f5887, %f3251;
	fma.rn.f32 	%f3253, %f1584, %f3252, %f3249;
	ld.const.f32 	%f3254, [%rd6+36];
	mul.f32 	%f3255, %f5888, %f3254;
	mul.f32 	%f3256, %f5887, %f3255;
	fma.rn.f32 	%f5847, %f6, %f3256, %f3253;
	mov.b32 	%r348, 0;
$L__BB0_461:
	ld.param.u32 	%r327, [_Z10HCq_kernelPfS_iifffffff_param_2];
	setp.gt.s32 	%p797, %r1, %r327;
	setp.ge.s32 	%p798, %r2, %r24;
	add.s32 	%r126, %r2, 1;
	or.b32  	%r127, %r126, %r1;
	shr.u32 	%r128, %r127, 31;
	and.b32  	%r129, %r128, 1;
	setp.eq.b32 	%p799, %r129, 1;
	or.pred  	%p800, %p799, %p798;
	or.pred  	%p801, %p800, %p797;
	@%p801 bra 	$L__BB0_540;
	ld.param.u32 	%r328, [_Z10HCq_kernelPfS_iifffffff_param_2];
	setp.gt.s32 	%p802, %r2, 0;
	setp.gt.s32 	%p803, %r1, 1;
	add.s32 	%r130, %r328, -1;
	setp.lt.s32 	%p804, %r1, %r130;
	and.pred  	%p805, %p803, %p802;
	and.pred  	%p806, %p805, %p804;
	setp.lt.s32 	%p807, %r126, %r5;
	and.pred  	%p808, %p806, %p807;
	@%p808 bra 	$L__BB0_526;
	setp.eq.f32 	%p809, %f1, 0f00000000;
	@%p809 bra 	$L__BB0_477;
	setp.eq.s32 	%p810, %r348, 0;
	@%p810 bra 	$L__BB0_476;
	setp.gt.u32 	%p811, %r1, 1;
	@%p811 bra 	$L__BB0_467;
	mov.f32 	%f3271, 0f40000000;
	sub.f32 	%f3272, %f3271, %f10;
	add.f32 	%f3273, %f3272, 0fBF800000;
	setp.leu.f32 	%p819, %f3273, 0f00000000;
	setp.geu.f32 	%p820, %f10, 0f40000000;
	selp.f32 	%f3274, %f11, %f13, %p819;
	selp.f32 	%f3275, 0f00000000, %f3274, %p820;
	ld.const.f32 	%f3276, [%rd10];
	setp.geu.f32 	%p821, %f419, 0f40000000;
	sub.f32 	%f3277, %f3271, %f419;
	add.f32 	%f3278, %f3277, 0fBF800000;
	setp.leu.f32 	%p822, %f3278, 0f00000000;
	selp.f32 	%f3279, %f420, %f421, %p822;
	selp.f32 	%f3280, 0f00000000, %f3279, %p821;
	fma.rn.f32 	%f5888, %f3275, %f3276, %f3280;
	bra.uni 	$L__BB0_469;
$L__BB0_467:
	setp.geu.f32 	%p812, %f419, 0f40000000;
	mov.f32 	%f3257, 0f40000000;
	sub.f32 	%f3258, %f3257, %f419;
	add.f32 	%f3259, %f3258, 0fBF800000;
	setp.leu.f32 	%p813, %f3259, 0f00000000;
	selp.f32 	%f3260, %f420, %f421, %p813;
	selp.f32 	%f5888, 0f00000000, %f3260, %p812;
	not.pred 	%p814, %p11;
	@%p814 bra 	$L__BB0_469;
	mov.f32 	%f3261, 0f40000000;
	sub.f32 	%f3262, %f3261, %f14;
	add.f32 	%f3263, %f3262, 0fBF800000;
	setp.leu.f32 	%p815, %f3263, 0f00000000;
	setp.geu.f32 	%p816, %f14, 0f40000000;
	selp.f32 	%f3264, %f15, %f16, %p815;
	selp.f32 	%f3265, 0f00000000, %f3264, %p816;
	ld.const.f32 	%f3266, [%rd2+16];
	sub.f32 	%f3267, %f3261, %f419;
	add.f32 	%f3268, %f3267, 0fBF800000;
	setp.leu.f32 	%p818, %f3268, 0f00000000;
	selp.f32 	%f3269, %f420, %f421, %p818;
	selp.f32 	%f3270, 0f00000000, %f3269, %p812;
	fma.rn.f32 	%f5888, %f3265, %f3266, %f3270;
$L__BB0_469:
	cvt.rn.f32.s32 	%f3282, %r126;
	fma.rn.f32 	%f3283, %f1578, %f3282, %f1577;
	sub.f32 	%f3284, %f8, %f3283;
	mul.f32 	%f3285, %f1579, %f3284;
	abs.f32 	%f618, %f3285;
	setp.geu.f32 	%p823, %f618, 0f40000000;
	mov.f32 	%f5887, 0f00000000;
	@%p823 bra 	$L__BB0_472;
	mov.f32 	%f3286, 0f40000000;
	sub.f32 	%f3287, %f3286, %f618;
	mul.f32 	%f3288, %f3287, %f3287;
	mul.f32 	%f3289, %f3287, %f3288;
	mul.f32 	%f5887, %f1580, %f3289;
	add.f32 	%f620, %f3287, 0fBF800000;
	setp.leu.f32 	%p824, %f620, 0f00000000;
	@%p824 bra 	$L__BB0_472;
	mul.f32 	%f3290, %f620, %f620;
	mul.f32 	%f3291, %f620, %f3290;
	mul.f32 	%f3292, %f3291, 0fC0800000;
	fma.rn.f32 	%f5887, %f1580, %f3292, %f5887;
$L__BB0_472:
	setp.gt.u32 	%p825, %r126, 1;
	@%p825 bra 	$L__BB0_474;
	mov.f32 	%f3293, 0f40000000;
	sub.f32 	%f3294, %f3293, %f17;
	add.f32 	%f3295, %f3294, 0fBF800000;
	setp.leu.f32 	%p826, %f3295, 0f00000000;
	setp.geu.f32 	%p827, %f17, 0f40000000;
	selp.f32 	%f3296, %f18, %f19, %p826;
	selp.f32 	%f3297, 0f00000000, %f3296, %p827;
	mul.wide.u32 	%rd114, %r126, 4;
	mov.u64 	%rd115, BC;
	add.s64 	%rd116, %rd115, %rd114;
	ld.const.f32 	%f3298, [%rd116+32];
	fma.rn.f32 	%f5887, %f3297, %f3298, %f5887;
	bra.uni 	$L__BB0_476;
$L__BB0_474:
	setp.ne.s32 	%p828, %r126, %r5;
	setp.ne.s32 	%p829, %r126, %r24;
	and.pred  	%p830, %p828, %p829;
	@%p830 bra 	$L__BB0_476;
	mov.f32 	%f3299, 0f40000000;
	sub.f32 	%f3300, %f3299, %f20;
	add.f32 	%f3301, %f3300, 0fBF800000;
	setp.leu.f32 	%p831, %f3301, 0f00000000;
	setp.geu.f32 	%p832, %f20, 0f40000000;
	selp.f32 	%f3302, %f21, %f22, %p831;
	selp.f32 	%f3303, 0f00000000, %f3302, %p832;
	ld.const.f32 	%f3304, [%rd4+20];
	fma.rn.f32 	%f5887, %f3303, %f3304, %f5887;
$L__BB0_476:
	ld.const.f32 	%f3305, [%rd8+20];
	mul.f32 	%f3306, %f5888, %f3305;
	mul.f32 	%f3307, %f5887, %f3306;
	fma.rn.f32 	%f5847, %f1, %f3307, %f5847;
$L__BB0_477:
	setp.eq.f32 	%p833, %f2, 0f00000000;
	setp.eq.f32 	%p834, %f1583, 0f00000000;
	and.pred  	%p835, %p833, %p834;
	@%p835 bra 	$L__BB0_479;
	ld.const.f32 	%f5852, [%rd8+24];
$L__BB0_479:
	@%p833 bra 	$L__BB0_492;
	setp.eq.s32 	%p837, %r348, 0;
	@%p837 bra 	$L__BB0_491;
	setp.gt.u32 	%p838, %r1, 1;
	@%p838 bra 	$L__BB0_483;
	mov.f32 	%f3322, 0f40000000;
	sub.f32 	%f3323, %f3322, %f10;
	add.f32 	%f3324, %f3323, 0fBF800000;
	setp.leu.f32 	%p846, %f3324, 0f00000000;
	setp.geu.f32 	%p847, %f10, 0f40000000;
	selp.f32 	%f3325, %f11, %f13, %p846;
	selp.f32 	%f3326, 0f00000000, %f3325, %p847;
	ld.const.f32 	%f3327, [%rd10];
	setp.geu.f32 	%p848, %f419, 0f40000000;
	sub.f32 	%f3328, %f3322, %f419;
	add.f32 	%f3329, %f3328, 0fBF800000;
	setp.leu.f32 	%p849, %f3329, 0f00000000;
	selp.f32 	%f3330, %f420, %f421, %p849;
	selp.f32 	%f3331, 0f00000000, %f3330, %p848;
	fma.rn.f32 	%f5888, %f3326, %f3327, %f3331;
	bra.uni 	$L__BB0_485;
$L__BB0_483:
	setp.geu.f32 	%p839, %f419, 0f40000000;
	mov.f32 	%f3308, 0f40000000;
	sub.f32 	%f3309, %f3308, %f419;
	add.f32 	%f3310, %f3309, 0fBF800000;
	setp.leu.f32 	%p840, %f3310, 0f00000000;
	selp.f32 	%f3311, %f420, %f421, %p840;
	selp.f32 	%f5888, 0f00000000, %f3311, %p839;
	not.pred 	%p841, %p11;
	@%p841 bra 	$L__BB0_485;
	mov.f32 	%f3312, 0f40000000;
	sub.f32 	%f3313, %f3312, %f14;
	add.f32 	%f3314, %f3313, 0fBF800000;
	setp.leu.f32 	%p842, %f3314, 0f00000000;
	setp.geu.f32 	%p843, %f14, 0f40000000;
	selp.f32 	%f3315, %f15, %f16, %p842;
	selp.f32 	%f3316, 0f00000000, %f3315, %p843;
	ld.const.f32 	%f3317, [%rd2+16];
	sub.f32 	%f3318, %f3312, %f419;
	add.f32 	%f3319, %f3318, 0fBF800000;
	setp.leu.f32 	%p845, %f3319, 0f00000000;
	selp.f32 	%f3320, %f420, %f421, %p845;
	selp.f32 	%f3321, 0f00000000, %f3320, %p839;
	fma.rn.f32 	%f5888, %f3316, %f3317, %f3321;
$L__BB0_485:
	cvt.rn.f32.s32 	%f3333, %r126;
	fma.rn.f32 	%f3334, %f1578, %f3333, %f1577;
	sub.f32 	%f3335, %f8, %f3334;
	mul.f32 	%f637, %f1579, %f3335;
	abs.f32 	%f638, %f637;
	setp.geu.f32 	%p850, %f638, 0f40000000;
	mov.f32 	%f5889, 0f00000000;
	@%p850 bra 	$L__BB0_487;
	mov.f32 	%f3336, 0f40000000;
	sub.f32 	%f3337, %f3336, %f638;
	mul.f32 	%f3338, %f3337, %f3337;
	mul.f32 	%f3339, %f1580, %f3338;
	add.f32 	%f3340, %f3337, 0fBF800000;
	setp.gt.f32 	%p851, %f3340, 0f00000000;
	mul.f32 	%f3341, %f3340, %f3340;
	mul.f32 	%f3342, %f3341, 0fC0800000;
	fma.rn.f32 	%f3343, %f1580, %f3342, %f3339;
	selp.f32 	%f3344, %f3343, %f3339, %p851;
	setp.gt.f32 	%p852, %f637, 0f00000000;
	selp.f64 	%fd153, 0dC008000000000000, 0d4008000000000000, %p852;
	div.rn.f64 	%fd154, %fd153, %fd1;
	cvt.f64.f32 	%fd155, %f3344;
	mul.f64 	%fd156, %fd154, %fd155;
	cvt.rn.f32.f64 	%f5889, %fd156;
$L__BB0_487:
	setp.gt.u32 	%p853, %r126, 1;
	@%p853 bra 	$L__BB0_489;
	setp.lt.f32 	%p854, %f17, 0f40000000;
	selp.f32 	%f3345, %f23, 0f00000000, %p854;
	mul.wide.u32 	%rd117, %r126, 4;
	mov.u64 	%rd118, BC;
	add.s64 	%rd119, %rd118, %rd117;
	ld.const.f32 	%f3346, [%rd119+64];
	fma.rn.f32 	%f5889, %f3345, %f3346, %f5889;
	bra.uni 	$L__BB0_491;
$L__BB0_489:
	setp.ne.s32 	%p855, %r126, %r5;
	setp.ne.s32 	%p856, %r126, %r24;
	and.pred  	%p857, %p855, %p856;
	@%p857 bra 	$L__BB0_491;
	setp.lt.f32 	%p858, %f20, 0f40000000;
	selp.f32 	%f3347, %f24, 0f00000000, %p858;
	ld.const.f32 	%f3348, [%rd4+52];
	fma.rn.f32 	%f5889, %f3347, %f3348, %f5889;
$L__BB0_491:
	mul.f32 	%f3349, %f5852, %f5888;
	mul.f32 	%f3350, %f3349, %f5889;
	mul.f32 	%f3351, %f2, %f3350;
	cvt.f64.f32 	%fd157, %f3351;
	mul.f64 	%fd158, %fd157, 0dC08F400000000000;
	cvt.f64.f32 	%fd159, %f9;
	cvt.f64.f32 	%fd160, %f5847;
	fma.rn.f64 	%fd161, %fd158, %fd159, %fd160;
	cvt.rn.f32.f64 	%f5847, %fd161;
$L__BB0_492:
	@%p834 bra 	$L__BB0_506;
	setp.eq.s32 	%p860, %r348, 0;
	@%p860 bra 	$L__BB0_505;
	setp.gt.u32 	%p861, %r1, 1;
	@%p861 bra 	$L__BB0_496;
	setp.lt.f32 	%p866, %f10, 0f40000000;
	selp.f32 	%f3355, %f25, 0f00000000, %p866;
	ld.const.f32 	%f3356, [%rd10];
	setp.lt.f32 	%p867, %f419, 0f40000000;
	selp.f32 	%f3357, %f422, 0f00000000, %p867;
	fma.rn.f32 	%f5890, %f3355, %f3356, %f3357;
	bra.uni 	$L__BB0_498;
$L__BB0_496:
	setp.lt.f32 	%p862, %f419, 0f40000000;
	selp.f32 	%f5890, %f422, 0f00000000, %p862;
	not.pred 	%p863, %p11;
	@%p863 bra 	$L__BB0_498;
	setp.lt.f32 	%p864, %f14, 0f40000000;
	selp.f32 	%f3352, %f26, 0f00000000, %p864;
	ld.const.f32 	%f3353, [%rd2+16];
	setp.lt.f32 	%p865, %f419, 0f40000000;
	selp.f32 	%f3354, %f422, 0f00000000, %p865;
	fma.rn.f32 	%f5890, %f3352, %f3353, %f3354;
$L__BB0_498:
	cvt.rn.f32.s32 	%f3359, %r126;
	fma.rn.f32 	%f3360, %f1578, %f3359, %f1577;
	sub.f32 	%f3361, %f8, %f3360;
	mul.f32 	%f3362, %f1579, %f3361;
	abs.f32 	%f653, %f3362;
	setp.geu.f32 	%p868, %f653, 0f40000000;
	mov.f32 	%f5887, 0f00000000;
	@%p868 bra 	$L__BB0_501;
	mov.f32 	%f3363, 0f40000000;
	sub.f32 	%f3364, %f3363, %f653;
	mul.f32 	%f3365, %f3364, %f3364;
	mul.f32 	%f3366, %f3364, %f3365;
	mul.f32 	%f5887, %f1580, %f3366;
	add.f32 	%f655, %f3364, 0fBF800000;
	setp.leu.f32 	%p869, %f655, 0f00000000;
	@%p869 bra 	$L__BB0_501;
	mul.f32 	%f3367, %f655, %f655;
	mul.f32 	%f3368, %f655, %f3367;
	mul.f32 	%f3369, %f3368, 0fC0800000;
	fma.rn.f32 	%f5887, %f1580, %f3369, %f5887;
$L__BB0_501:
	setp.gt.u32 	%p870, %r126, 1;
	@%p870 bra 	$L__BB0_503;
	mov.f32 	%f3370, 0f40000000;
	sub.f32 	%f3371, %f3370, %f17;
	add.f32 	%f3372, %f3371, 0fBF800000;
	setp.leu.f32 	%p871, %f3372, 0f00000000;
	setp.geu.f32 	%p872, %f17, 0f40000000;
	selp.f32 	%f3373, %f18, %f19, %p871;
	selp.f32 	%f3374, 0f00000000, %f3373, %p872;
	mul.wide.u32 	%rd120, %r126, 4;
	mov.u64 	%rd121, BC;
	add.s64 	%rd122, %rd121, %rd120;
	ld.const.f32 	%f3375, [%rd122+64];
	fma.rn.f32 	%f5887, %f3374, %f3375, %f5887;
	bra.uni 	$L__BB0_505;
$L__BB0_503:
	setp.ne.s32 	%p873, %r126, %r5;
	setp.ne.s32 	%p874, %r126, %r24;
	and.pred  	%p875, %p873, %p874;
	@%p875 bra 	$L__BB0_505;
	mov.f32 	%f3376, 0f40000000;
	sub.f32 	%f3377, %f3376, %f20;
	add.f32 	%f3378, %f3377, 0fBF800000;
	setp.leu.f32 	%p876, %f3378, 0f00000000;
	setp.geu.f32 	%p877, %f20, 0f40000000;
	selp.f32 	%f3379, %f21, %f22, %p876;
	selp.f32 	%f3380, 0f00000000, %f3379, %p877;
	ld.const.f32 	%f3381, [%rd4+52];
	fma.rn.f32 	%f5887, %f3380, %f3381, %f5887;
$L__BB0_505:
	mul.f32 	%f3382, %f5852, %f5890;
	mul.f32 	%f3383, %f5887, %f3382;
	mul.f32 	%f3384, %f1583, %f3383;
	fma.rn.f32 	%f5847, %f9, %f3384, %f5847;
$L__BB0_506:
	@%p10 bra 	$L__BB0_508;
	setp.neu.f32 	%p878, %f6, 0f00000000;
	setp.ne.s32 	%p879, %r348, 0;
	and.pred  	%p880, %p878, %p879;
	@%p880 bra 	$L__BB0_509;
	bra.uni 	$L__BB0_520;
$L__BB0_508:
	setp.eq.s32 	%p881, %r348, 0;
	@%p881 bra 	$L__BB0_520;
$L__BB0_509:
	setp.gt.u32 	%p882, %r1, 1;
	@%p882 bra 	$L__BB0_511;
	mov.f32 	%f3399, 0f40000000;
	sub.f32 	%f3400, %f3399, %f10;
	add.f32 	%f3401, %f3400, 0fBF800000;
	setp.leu.f32 	%p890, %f3401, 0f00000000;
	setp.geu.f32 	%p891, %f10, 0f40000000;
	selp.f32 	%f3402, %f11, %f13, %p890;
	selp.f32 	%f3403, 0f00000000, %f3402, %p891;
	ld.const.f32 	%f3404, [%rd10+-32];
	setp.geu.f32 	%p892, %f419, 0f40000000;
	sub.f32 	%f3405, %f3399, %f419;
	add.f32 	%f3406, %f3405, 0fBF800000;
	setp.leu.f32 	%p893, %f3406, 0f00000000;
	selp.f32 	%f3407, %f420, %f421, %p893;
	selp.f32 	%f3408, 0f00000000, %f3407, %p892;
	fma.rn.f32 	%f5888, %f3403, %f3404, %f3408;
	bra.uni 	$L__BB0_513;
$L__BB0_511:
	setp.geu.f32 	%p883, %f419, 0f40000000;
	mov.f32 	%f3385, 0f40000000;
	sub.f32 	%f3386, %f3385, %f419;
	add.f32 	%f3387, %f3386, 0fBF800000;
	setp.leu.f32 	%p884, %f3387, 0f00000000;
	selp.f32 	%f3388, %f420, %f421, %p884;
	selp.f32 	%f5888, 0f00000000, %f3388, %p883;
	not.pred 	%p885, %p11;
	@%p885 bra 	$L__BB0_513;
	mov.f32 	%f3389, 0f40000000;
	sub.f32 	%f3390, %f3389, %f14;
	add.f32 	%f3391, %f3390, 0fBF800000;
	setp.leu.f32 	%p886, %f3391, 0f00000000;
	setp.geu.f32 	%p887, %f14, 0f40000000;
	selp.f32 	%f3392, %f15, %f16, %p886;
	selp.f32 	%f3393, 0f00000000, %f3392, %p887;
	ld.const.f32 	%f3394, [%rd2+-16];
	sub.f32 	%f3395, %f3389, %f419;
	add.f32 	%f3396, %f3395, 0fBF800000;
	setp.leu.f32 	%p889, %f3396, 0f00000000;
	selp.f32 	%f3397, %f420, %f421, %p889;
	selp.f32 	%f3398, 0f00000000, %f3397, %p883;
	fma.rn.f32 	%f5888, %f3393, %f3394, %f3398;
$L__BB0_513:
	cvt.rn.f32.s32 	%f3410, %r126;
	fma.rn.f32 	%f3411, %f1578, %f3410, %f1577;
	sub.f32 	%f3412, %f8, %f3411;
	mul.f32 	%f3413, %f1579, %f3412;
	abs.f32 	%f670, %f3413;
	setp.geu.f32 	%p894, %f670, 0f40000000;
	mov.f32 	%f5887, 0f00000000;
	@%p894 bra 	$L__BB0_516;
	mov.f32 	%f3414, 0f40000000;
	sub.f32 	%f3415, %f3414, %f670;
	mul.f32 	%f3416, %f3415, %f3415;
	mul.f32 	%f3417, %f3415, %f3416;
	mul.f32 	%f5887, %f1580, %f3417;
	add.f32 	%f672, %f3415, 0fBF800000;
	setp.leu.f32 	%p895, %f672, 0f00000000;
	@%p895 bra 	$L__BB0_516;
	mul.f32 	%f3418, %f672, %f672;
	mul.f32 	%f3419, %f672, %f3418;
	mul.f32 	%f3420, %f3419, 0fC0800000;
	fma.rn.f32 	%f5887, %f1580, %f3420, %f5887;
$L__BB0_516:
	setp.gt.u32 	%p896, %r126, 1;
	@%p896 bra 	$L__BB0_518;
	mov.f32 	%f3421, 0f40000000;
	sub.f32 	%f3422, %f3421, %f17;
	add.f32 	%f3423, %f3422, 0fBF800000;
	setp.leu.f32 	%p897, %f3423, 0f00000000;
	setp.geu.f32 	%p898, %f17, 0f40000000;
	selp.f32 	%f3424, %f18, %f19, %p897;
	selp.f32 	%f3425, 0f00000000, %f3424, %p898;
	mul.wide.u32 	%rd123, %r126, 4;
	mov.u64 	%rd124, BC;
	add.s64 	%rd125, %rd124, %rd123;
	ld.const.f32 	%f3426, [%rd125+32];
	fma.rn.f32 	%f5887, %f3425, %f3426, %f5887;
	bra.uni 	$L__BB0_520;
$L__BB0_518:
	setp.ne.s32 	%p899, %r126, %r5;
	setp.ne.s32 	%p900, %r126, %r24;
	and.pred  	%p901, %p899, %p900;
	@%p901 bra 	$L__BB0_520;
	mov.f32 	%f3427, 0f40000000;
	sub.f32 	%f3428, %f3427, %f20;
	add.f32 	%f3429, %f3428, 0fBF800000;
	setp.leu.f32 	%p902, %f3429, 0f00000000;
	setp.geu.f32 	%p903, %f20, 0f40000000;
	selp.f32 	%f3430, %f21, %f22, %p902;
	selp.f32 	%f3431, 0f00000000, %f3430, %p903;
	ld.const.f32 	%f3432, [%rd4+20];
	fma.rn.f32 	%f5887, %f3431, %f3432, %f5887;
$L__BB0_520:
	setp.eq.f32 	%p904, %f4, 0f00000000;
	@%p904 bra 	$L__BB0_522;
	ld.const.f32 	%f3433, [%rd8+28];
	mul.f32 	%f3434, %f5888, %f3433;
	mul.f32 	%f3435, %f5887, %f3434;
	fma.rn.f32 	%f5847, %f4, %f3435, %f5847;
$L__BB0_522:
	setp.eq.f32 	%p905, %f1584, 0f00000000;
	@%p905 bra 	$L__BB0_524;
	ld.const.f32 	%f3436, [%rd8+32];
	mul.f32 	%f3437, %f5888, %f3436;
	mul.f32 	%f3438, %f5887, %f3437;
	fma.rn.f32 	%f5847, %f1584, %f3438, %f5847;
$L__BB0_524:
	setp.eq.f32 	%p906, %f6, 0f00000000;
	@%p906 bra 	$L__BB0_540;
	ld.const.f32 	%f3439, [%rd8+36];
	mul.f32 	%f3440, %f5888, %f3439;
	mul.f32 	%f3441, %f5887, %f3440;
	fma.rn.f32 	%f5847, %f6, %f3441, %f5847;
	bra.uni 	$L__BB0_540;
$L__BB0_526:
	mov.f32 	%f3442, 0f40000000;
	sub.f32 	%f3443, %f3442, %f423;
	add.f32 	%f3444, %f3443, 0fBF800000;
	setp.leu.f32 	%p907, %f3444, 0f00000000;
	setp.geu.f32 	%p908, %f423, 0f40000000;
	mul.f32 	%f3445, %f3444, %f3444;
	mul.f32 	%f3446, %f3444, %f3445;
	mul.f32 	%f3447, %f3446, 0fC0800000;
	fma.rn.f32 	%f3448, %f1580, %f3447, %f424;
	selp.f32 	%f3449, %f424, %f3448, %p907;
	selp.f32 	%f5888, 0f00000000, %f3449, %p908;
	not.pred 	%p909, %p11;
	@%p909 bra 	$L__BB0_528;
	mov.f32 	%f3450, 0f40000000;
	sub.f32 	%f3451, %f3450, %f27;
	add.f32 	%f3452, %f3451, 0fBF800000;
	setp.leu.f32 	%p910, %f3452, 0f00000000;
	setp.geu.f32 	%p911, %f27, 0f40000000;
	mul.f32 	%f3453, %f3452, %f3452;
	mul.f32 	%f3454, %f3452, %f3453;
	mul.f32 	%f3455, %f3454, 0fC0800000;
	fma.rn.f32 	%f3456, %f1580, %f3455, %f28;
	selp.f32 	%f3457, %f28, %f3456, %p910;
	selp.f32 	%f3458, 0f00000000, %f3457, %p911;
	ld.const.f32 	%f3459, [%rd2+-16];
	fma.rn.f32 	%f5888, %f3458, %f3459, %f5888;
$L__BB0_528:
	cvt.rn.f32.u32 	%f3461, %r126;
	fma.rn.f32 	%f3462, %f1578, %f3461, %f1577;
	sub.f32 	%f3463, %f8, %f3462;
	mul.f32 	%f687, %f1579, %f3463;
	abs.f32 	%f688, %f687;
	setp.geu.f32 	%p912, %f688, 0f40000000;
	mov.f32 	%f5887, 0f00000000;
	@%p912 bra 	$L__BB0_531;
	mov.f32 	%f3464, 0f40000000;
	sub.f32 	%f3465, %f3464, %f688;
	mul.f32 	%f3466, %f3465, %f3465;
	mul.f32 	%f3467, %f3465, %f3466;
	mul.f32 	%f5887, %f1580, %f3467;
	add.f32 	%f690, %f3465, 0fBF800000;
	setp.leu.f32 	%p913, %f690, 0f00000000;
	@%p913 bra 	$L__BB0_531;
	mul.f32 	%f3468, %f690, %f690;
	mul.f32 	%f3469, %f690, %f3468;
	mul.f32 	%f3470, %f3469, 0fC0800000;
	fma.rn.f32 	%f5887, %f1580, %f3470, %f5887;
$L__BB0_531:
	setp.eq.s32 	%p914, %r126, %r5;
	setp.eq.s32 	%p915, %r126, %r24;
	or.pred  	%p12, %p914, %p915;
	not.pred 	%p916, %p12;
	@%p916 bra 	$L__BB0_533;
	mov.f32 	%f3471, 0f40000000;
	sub.f32 	%f3472, %f3471, %f30;
	add.f32 	%f3473, %f3472, 0fBF800000;
	setp.leu.f32 	%p917, %f3473, 0f00000000;
	setp.geu.f32 	%p918, %f30, 0f40000000;
	mul.f32 	%f3474, %f3473, %f3473;
	mul.f32 	%f3475, %f3473, %f3474;
	mul.f32 	%f3476, %f3475, 0fC0800000;
	mul.f32 	%f3477, %f3472, %f3472;
	mul.f32 	%f3478, %f3472, %f3477;
	mul.f32 	%f3479, %f1580, %f3478;
	fma.rn.f32 	%f3480, %f1580, %f3476, %f3479;
	selp.f32 	%f3481, %f3479, %f3480, %p917;
	selp.f32 	%f3482, 0f00000000, %f3481, %p918;
	ld.const.f32 	%f3483, [%rd7+4];
	fma.rn.f32 	%f5887, %f3482, %f3483, %f5887;
$L__BB0_533:
	setp.lt.f32 	%p919, %f423, 0f40000000;
	selp.f32 	%f5890, %f425, 0f00000000, %p919;
	@%p909 bra 	$L__BB0_535;
	setp.lt.f32 	%p921, %f27, 0f40000000;
	selp.f32 	%f3484, %f33, 0f00000000, %p921;
	ld.const.f32 	%f3485, [%rd2+16];
	fma.rn.f32 	%f5890, %f3484, %f3485, %f5890;
$L__BB0_535:
	mov.f32 	%f5889, 0f00000000;
	@%p912 bra 	$L__BB0_537;
	mov.f32 	%f3487, 0f40000000;
	sub.f32 	%f3488, %f3487, %f688;
	mul.f32 	%f3489, %f3488, %f3488;
	mul.f32 	%f3490, %f1580, %f3489;
	add.f32 	%f3491, %f3488, 0fBF800000;
	setp.gt.f32 	%p923, %f3491, 0f00000000;
	mul.f32 	%f3492, %f3491, %f3491;
	mul.f32 	%f3493, %f3492, 0fC0800000;
	fma.rn.f32 	%f3494, %f1580, %f3493, %f3490;
	selp.f32 	%f3495, %f3494, %f3490, %p923;
	setp.gt.f32 	%p924, %f687, 0f00000000;
	selp.f64 	%fd162, 0dC008000000000000, 0d4008000000000000, %p924;
	div.rn.f64 	%fd163, %fd162, %fd1;
	cvt.f64.f32 	%fd164, %f3495;
	mul.f64 	%fd165, %fd163, %fd164;
	cvt.rn.f32.f64 	%f5889, %fd165;
$L__BB0_537:
	@%p916 bra 	$L__BB0_539;
	setp.lt.f32 	%p926, %f30, 0f40000000;
	selp.f32 	%f3496, %f34, 0f00000000, %p926;
	ld.const.f32 	%f3497, [%rd7+36];
	fma.rn.f32 	%f5889, %f3496, %f3497, %f5889;
$L__BB0_539:
	ld.const.f32 	%f3498, [%rd8+20];
	mul.f32 	%f3499, %f5888, %f3498;
	mul.f32 	%f3500, %f5887, %f3499;
	fma.rn.f32 	%f3501, %f1, %f3500, %f5847;
	ld.const.f32 	%f3502, [%rd8+24];
	mul.f32 	%f3503, %f5888, %f3502;
	mul.f32 	%f3504, %f3503, %f5889;
	mul.f32 	%f3505, %f2, %f3504;
	cvt.f64.f32 	%fd166, %f3505;
	mul.f64 	%fd167, %fd166, 0dC08F400000000000;
	cvt.f64.f32 	%fd168, %f9;
	cvt.f64.f32 	%fd169, %f3501;
	fma.rn.f64 	%fd170, %fd167, %fd168, %fd169;
	cvt.rn.f32.f64 	%f3506, %fd170;
	mul.f32 	%f3507, %f5890, %f3502;
	mul.f32 	%f3508, %f5887, %f3507;
	mul.f32 	%f3509, %f1583, %f3508;
	fma.rn.f32 	%f3510, %f9, %f3509, %f3506;
	ld.const.f32 	%f3511, [%rd8+28];
	mul.f32 	%f3512, %f5888, %f3511;
	mul.f32 	%f3513, %f5887, %f3512;
	fma.rn.f32 	%f3514, %f4, %f3513, %f3510;
	ld.const.f32 	%f3515, [%rd8+32];
	mul.f32 	%f3516, %f5888, %f3515;
	mul.f32 	%f3517, %f5887, %f3516;
	fma.rn.f32 	%f3518, %f1584, %f3517, %f3514;
	ld.const.f32 	%f3519, [%rd8+36];
	mul.f32 	%f3520, %f5888, %f3519;
	mul.f32 	%f3521, %f5887, %f3520;
	fma.rn.f32 	%f5847, %f6, %f3521, %f3518;
	mov.b32 	%r348, 0;
$L__BB0_540:
	ld.param.u32 	%r329, [_Z10HCq_kernelPfS_iifffffff_param_2];
	setp.gt.s32 	%p927, %r1, %r329;
	add.s32 	%r151, %r2, 2;
	setp.gt.s32 	%p928, %r151, %r24;
	or.b32  	%r152, %r151, %r1;
	shr.u32 	%r153, %r152, 31;
	and.b32  	%r154, %r153, 1;
	setp.eq.b32 	%p929, %r154, 1;
	or.pred  	%p930, %p928, %p927;
	or.pred  	%p931, %p930, %p929;
	@%p931 bra 	$L__BB0_619;
	ld.param.u32 	%r330, [_Z10HCq_kernelPfS_iifffffff_param_2];
	setp.gt.s32 	%p932, %r2, -1;
	setp.gt.s32 	%p933, %r1, 1;
	add.s32 	%r155, %r330, -1;
	setp.lt.s32 	%p934, %r1, %r155;
	and.pred  	%p935, %p933, %p932;
	and.pred  	%p936, %p935, %p934;
	setp.lt.s32 	%p937, %r151, %r5;
	and.pred  	%p938, %p936, %p937;
	@%p938 bra 	$L__BB0_605;
	setp.eq.f32 	%p939, %f1, 0f00000000;
	@%p939 bra 	$L__BB0_556;
	setp.eq.s32 	%p940, %r348, 0;
	@%p940 bra 	$L__BB0_555;
	mov.f32 	%f3522, 0f40000000;
	sub.f32 	%f3523, %f3522, %f419;
	add.f32 	%f3524, %f3523, 0fBF800000;
	setp.leu.f32 	%p941, %f3524, 0f00000000;
	setp.geu.f32 	%p942, %f419, 0f40000000;
	selp.f32 	%f3525, %f420, %f421, %p941;
	selp.f32 	%f5888, 0f00000000, %f3525, %p942;
	setp.gt.u32 	%p943, %r1, 1;
	@%p943 bra 	$L__BB0_546;
	mov.f32 	%f3536, 0f40000000;
	sub.f32 	%f3537, %f3536, %f10;
	add.f32 	%f3538, %f3537, 0fBF800000;
	setp.leu.f32 	%p949, %f3538, 0f00000000;
	setp.geu.f32 	%p950, %f10, 0f40000000;
	selp.f32 	%f3539, %f11, %f13, %p949;
	selp.f32 	%f3540, 0f00000000, %f3539, %p950;
	ld.const.f32 	%f3541, [%rd10];
	sub.f32 	%f3542, %f3536, %f419;
	add.f32 	%f3543, %f3542, 0fBF800000;
	setp.leu.f32 	%p952, %f3543, 0f00000000;
	selp.f32 	%f3544, %f420, %f421, %p952;
	selp.f32 	%f3545, 0f00000000, %f3544, %p942;
	fma.rn.f32 	%f5888, %f3540, %f3541, %f3545;
	bra.uni 	$L__BB0_548;
$L__BB0_546:
	not.pred 	%p944, %p11;
	@%p944 bra 	$L__BB0_548;
	mov.f32 	%f3526, 0f40000000;
	sub.f32 	%f3527, %f3526, %f14;
	add.f32 	%f3528, %f3527, 0fBF800000;
	setp.leu.f32 	%p945, %f3528, 0f00000000;
	setp.geu.f32 	%p946, %f14, 0f40000000;
	selp.f32 	%f3529, %f15, %f16, %p945;
	selp.f32 	%f3530, 0f00000000, %f3529, %p946;
	ld.const.f32 	%f3531, [%rd2+16];
	sub.f32 	%f3532, %f3526, %f419;
	add.f32 	%f3533, %f3532, 0fBF800000;
	setp.leu.f32 	%p948, %f3533, 0f00000000;
	selp.f32 	%f3534, %f420, %f421, %p948;
	selp.f32 	%f3535, 0f00000000, %f3534, %p942;
	fma.rn.f32 	%f5888, %f3530, %f3531, %f3535;
$L__BB0_548:
	cvt.rn.f32.s32 	%f3547, %r151;
	fma.rn.f32 	%f3548, %f1578, %f3547, %f1577;
	sub.f32 	%f3549, %f8, %f3548;
	mul.f32 	%f3550, %f1579, %f3549;
	abs.f32 	%f713, %f3550;
	setp.geu.f32 	%p953, %f713, 0f40000000;
	mov.f32 	%f5887, 0f00000000;
	@%p953 bra 	$L__BB0_551;
	mov.f32 	%f3551, 0f40000000;
	sub.f32 	%f3552, %f3551, %f713;
	mul.f32 	%f3553, %f3552, %f3552;
	mul.f32 	%f3554, %f3552, %f3553;
	mul.f32 	%f5887, %f1580, %f3554;
	add.f32 	%f715, %f3552, 0fBF800000;
	setp.leu.f32 	%p954, %f715, 0f00000000;
	@%p954 bra 	$L__BB0_551;
	mul.f32 	%f3555, %f715, %f715;
	mul.f32 	%f3556, %f715, %f3555;
	mul.f32 	%f3557, %f3556, 0fC0800000;
	fma.rn.f32 	%f5887, %f1580, %f3557, %f5887;
$L__BB0_551:
	setp.lt.u32 	%p955, %r2, -2;
	@%p955 bra 	$L__BB0_553;
	mov.f32 	%f3564, 0f40000000;
	sub.f32 	%f3565, %f3564, %f17;
	add.f32 	%f3566, %f3565, 0fBF800000;
	setp.leu.f32 	%p961, %f3566, 0f00000000;
	setp.geu.f32 	%p962, %f17, 0f40000000;
	selp.f32 	%f3567, %f18, %f19, %p961;
	selp.f32 	%f3568, 0f00000000, %f3567, %p962;
	mul.wide.u32 	%rd126, %r151, 4;
	mov.u64 	%rd127, BC;
	add.s64 	%rd128, %rd127, %rd126;
	ld.const.f32 	%f3569, [%rd128+32];
	fma.rn.f32 	%f5887, %f3568, %f3569, %f5887;
	bra.uni 	$L__BB0_555;
$L__BB0_553:
	setp.ne.s32 	%p956, %r151, %r5;
	setp.ne.s32 	%p957, %r151, %r24;
	and.pred  	%p958, %p956, %p957;
	@%p958 bra 	$L__BB0_555;
	mov.f32 	%f3558, 0f40000000;
	sub.f32 	%f3559, %f3558, %f20;
	add.f32 	%f3560, %f3559, 0fBF800000;
	setp.leu.f32 	%p959, %f3560, 0f00000000;
	setp.geu.f32 	%p960, %f20, 0f40000000;
	selp.f32 	%f3561, %f21, %f22, %p959;
	selp.f32 	%f3562, 0f00000000, %f3561, %p960;
	ld.const.f32 	%f3563, [%rd4+24];
	fma.rn.f32 	%f5887, %f3562, %f3563, %f5887;
$L__BB0_555:
	ld.const.f32 	%f3570, [%rd9+20];
	mul.f32 	%f3571, %f5888, %f3570;
	mul.f32 	%f3572, %f5887, %f3571;
	fma.rn.f32 	%f5847, %f1, %f3572, %f5847;
$L__BB0_556:
	setp.eq.f32 	%p963, %f2, 0f00000000;
	setp.eq.f32 	%p964, %f1583, 0f00000000;
	and.pred  	%p965, %p963, %p964;
	@%p965 bra 	$L__BB0_558;
	ld.const.f32 	%f5852, [%rd9+24];
$L__BB0_558:
	@%p963 bra 	$L__BB0_571;
	setp.eq.s32 	%p967, %r348, 0;
	@%p967 bra 	$L__BB0_570;
	mov.f32 	%f3573, 0f40000000;
	sub.f32 	%f3574, %f3573, %f419;
	add.f32 	%f3575, %f3574, 0fBF800000;
	setp.leu.f32 	%p968, %f3575, 0f00000000;
	setp.geu.f32 	%p969, %f419, 0f40000000;
	selp.f32 	%f3576, %f420, %f421, %p968;
	selp.f32 	%f5888, 0f00000000, %f3576, %p969;
	setp.gt.u32 	%p970, %r1, 1;
	@%p970 bra 	$L__BB0_562;
	mov.f32 	%f3587, 0f40000000;
	sub.f32 	%f3588, %f3587, %f10;
	add.f32 	%f3589, %f3588, 0fBF800000;
	setp.leu.f32 	%p976, %f3589, 0f00000000;
	setp.geu.f32 	%p977, %f10, 0f40000000;
	selp.f32 	%f3590, %f11, %f13, %p976;
	selp.f32 	%f3591, 0f00000000, %f3590, %p977;
	ld.const.f32 	%f3592, [%rd10];
	sub.f32 	%f3593, %f3587, %f419;
	add.f32 	%f3594, %f3593, 0fBF800000;
	setp.leu.f32 	%p979, %f3594, 0f00000000;
	selp.f32 	%f3595, %f420, %f421, %p979;
	selp.f32 	%f3596, 0f00000000, %f3595, %p969;
	fma.rn.f32 	%f5888, %f3591, %f3592, %f3596;
	bra.uni 	$L__BB0_564;
$L__BB0_562:
	not.pred 	%p971, %p11;
	@%p971 bra 	$L__BB0_564;
	mov.f32 	%f3577, 0f40000000;
	sub.f32 	%f3578, %f3577, %f14;
	add.f32 	%f3579, %f3578, 0fBF800000;
	setp.leu.f32 	%p972, %f3579, 0f00000000;
	setp.geu.f32 	%p973, %f14, 0f40000000;
	selp.f32 	%f3580, %f15, %f16, %p972;
	selp.f32 	%f3581, 0f00000000, %f3580, %p973;
	ld.const.f32 	%f3582, [%rd2+16];
	sub.f32 	%f3583, %f3577, %f419;
	add.f32 	%f3584, %f3583, 0fBF800000;
	setp.leu.f32 	%p975, %f3584, 0f00000000;
	selp.f32 	%f3585, %f420, %f421, %p975;
	selp.f32 	%f3586, 0f00000000, %f3585, %p969;
	fma.rn.f32 	%f5888, %f3581, %f3582, %f3586;
$L__BB0_564:
	cvt.rn.f32.s32 	%f3598, %r151;
	fma.rn.f32 	%f3599, %f1578, %f3598, %f1577;
	sub.f32 	%f3600, %f8, %f3599;
	mul.f32 	%f732, %f1579, %f3600;
	abs.f32 	%f733, %f732;
	setp.geu.f32 	%p980, %f733, 0f40000000;
	mov.f32 	%f5889, 0f00000000;
	@%p980 bra 	$L__BB0_566;
	mov.f32 	%f3601, 0f40000000;
	sub.f32 	%f3602, %f3601, %f733;
	mul.f32 	%f3603, %f3602, %f3602;
	mul.f32 	%f3604, %f1580, %f3603;
	add.f32 	%f3605, %f3602, 0fBF800000;
	setp.gt.f32 	%p981, %f3605, 0f00000000;
	mul.f32 	%f3606, %f3605, %f3605;
	mul.f32 	%f3607, %f3606, 0fC0800000;
	fma.rn.f32 	%f3608, %f1580, %f3607, %f3604;
	selp.f32 	%f3609, %f3608, %f3604, %p981;
	setp.gt.f32 	%p982, %f732, 0f00000000;
	selp.f64 	%fd171, 0dC008000000000000, 0d4008000000000000, %p982;
	div.rn.f64 	%fd172, %fd171, %fd1;
	cvt.f64.f32 	%fd173, %f3609;
	mul.f64 	%fd174, %fd172, %fd173;
	cvt.rn.f32.f64 	%f5889, %fd174;
$L__BB0_566:
	setp.lt.u32 	%p983, %r2, -2;
	@%p983 bra 	$L__BB0_568;
	setp.lt.f32 	%p988, %f17, 0f40000000;
	selp.f32 	%f3612, %f23, 0f00000000, %p988;
	mul.wide.u32 	%rd129, %r151, 4;
	mov.u64 	%rd130, BC;
	add.s64 	%rd131, %rd130, %rd129;
	ld.const.f32 	%f3613, [%rd131+64];
	fma.rn.f32 	%f5889, %f3612, %f3613, %f5889;
	bra.uni 	$L__BB0_570;
$L__BB0_568:
	setp.ne.s32 	%p984, %r151, %r5;
	setp.ne.s32 	%p985, %r151, %r24;
	and.pred  	%p986, %p984, %p985;
	@%p986 bra 	$L__BB0_570;
	setp.lt.f32 	%p987, %f20, 0f40000000;
	selp.f32 	%f3610, %f24, 0f00000000, %p987;
	ld.const.f32 	%f3611, [%rd4+56];
	fma.rn.f32 	%f5889, %f3610, %f3611, %f5889;
$L__BB0_570:
	mul.f32 	%f3614, %f5852, %f5888;
	mul.f32 	%f3615, %f3614, %f5889;
	mul.f32 	%f3616, %f2, %f3615;
	cvt.f64.f32 	%fd175, %f3616;
	mul.f64 	%fd176, %fd175, 0dC08F400000000000;
	cvt.f64.f32 	%fd177, %f9;
	cvt.f64.f32 	%fd178, %f5847;
	fma.rn.f64 	%fd179, %fd176, %fd177, %fd178;
	cvt.rn.f32.f64 	%f5847, %fd179;
$L__BB0_571:
	@%p964 bra 	$L__BB0_585;
	setp.eq.s32 	%p990, %r348, 0;
	@%p990 bra 	$L__BB0_584;
	setp.lt.f32 	%p991, %f419, 0f40000000;
	selp.f32 	%f5890, %f422, 0f00000000, %p991;
	setp.gt.u32 	%p992, %r1, 1;
	@%p992 bra 	$L__BB0_575;
	setp.lt.f32 	%p995, %f10, 0f40000000;
	selp.f32 	%f3619, %f25, 0f00000000, %p995;
	ld.const.f32 	%f3620, [%rd10];
	fma.rn.f32 	%f5890, %f3619, %f3620, %f5890;
	bra.uni 	$L__BB0_577;
$L__BB0_575:
	not.pred 	%p993, %p11;
	@%p993 bra 	$L__BB0_577;
	setp.lt.f32 	%p994, %f14, 0f40000000;
	selp.f32 	%f3617, %f26, 0f00000000, %p994;
	ld.const.f32 	%f3618, [%rd2+16];
	fma.rn.f32 	%f5890, %f3617, %f3618, %f5890;
$L__BB0_577:
	cvt.rn.f32.s32 	%f3622, %r151;
	fma.rn.f32 	%f3623, %f1578, %f3622, %f1577;
	sub.f32 	%f3624, %f8, %f3623;
	mul.f32 	%f3625, %f1579, %f3624;
	abs.f32 	%f748, %f3625;
	setp.geu.f32 	%p996, %f748, 0f40000000;
	mov.f32 	%f5887, 0f00000000;
	@%p996 bra 	$L__BB0_580;
	mov.f32 	%f3626, 0f40000000;
	sub.f32 	%f3627, %f3626, %f748;
	mul.f32 	%f3628, %f3627, %f3627;
	mul.f32 	%f3629, %f3627, %f3628;
	mul.f32 	%f5887, %f1580, %f3629;
	add.f32 	%f750, %f3627, 0fBF800000;
	setp.leu.f32 	%p997, %f750, 0f00000000;
	@%p997 bra 	$L__BB0_580;
	mul.f32 	%f3630, %f750, %f750;
	mul.f32 	%f3631, %f750, %f3630;
	mul.f32 	%f3632, %f3631, 0fC0800000;
	fma.rn.f32 	%f5887, %f1580, %f3632, %f5887;
$L__BB0_580:
	setp.lt.u32 	%p998, %r2, -2;
	@%p998 bra 	$L__BB0_582;
	mov.f32 	%f3639, 0f40000000;
	sub.f32 	%f3640, %f3639, %f17;
	add.f32 	%f3641, %f3640, 0fBF800000;
	setp.leu.f32 	%p1004, %f3641, 0f00000000;
	setp.geu.f32 	%p1005, %f17, 0f40000000;
	selp.f32 	%f3642, %f18, %f19, %p1004;
	selp.f32 	%f3643, 0f00000000, %f3642, %p1005;
	mul.wide.u32 	%rd132, %r151, 4;
	mov.u64 	%rd133, BC;
	add.s64 	%rd134, %rd133, %rd132;
	ld.const.f32 	%f3644, [%rd134+64];
	fma.rn.f32 	%f5887, %f3643, %f3644, %f5887;
	bra.uni 	$L__BB0_584;
$L__BB0_582:
	setp.ne.s32 	%p999, %r151, %r5;
	setp.ne.s32 	%p1000, %r151, %r24;
	and.pred  	%p1001, %p999, %p1000;
	@%p1001 bra 	$L__BB0_584;
	mov.f32 	%f3633, 0f40000000;
	sub.f32 	%f3634, %f3633, %f20;
	add.f32 	%f3635, %f3634, 0fBF800000;
	setp.leu.f32 	%p1002, %f3635, 0f00000000;
	setp.geu.f32 	%p1003, %f20, 0f40000000;
	selp.f32 	%f3636, %f21, %f22, %p1002;
	selp.f32 	%f3637, 0f00000000, %f3636, %p1003;
	ld.const.f32 	%f3638, [%rd4+56];
	fma.rn.f32 	%f5887, %f3637, %f3638, %f5887;
$L__BB0_584:
	mul.f32 	%f3645, %f5852, %f5890;
	mul.f32 	%f3646, %f5887, %f3645;
	mul.f32 	%f3647, %f1583, %f3646;
	fma.rn.f32 	%f5847, %f9, %f3647, %f5847;
$L__BB0_585:
	@%p10 bra 	$L__BB0_587;
	setp.neu.f32 	%p1006, %f6, 0f00000000;
	setp.ne.s32 	%p1007, %r348, 0;
	and.pred  	%p1008, %p1006, %p1007;
	@%p1008 bra 	$L__BB0_588;
	bra.uni 	$L__BB0_599;
$L__BB0_587:
	setp.eq.s32 	%p1009, %r348, 0;
	@%p1009 bra 	$L__BB0_599;
$L__BB0_588:
	mov.f32 	%f3648, 0f40000000;
	sub.f32 	%f3649, %f3648, %f419;
	add.f32 	%f3650, %f3649, 0fBF800000;
	setp.leu.f32 	%p1010, %f3650, 0f00000000;
	setp.geu.f32 	%p1011, %f419, 0f40000000;
	selp.f32 	%f3651, %f420, %f421, %p1010;
	selp.f32 	%f5888, 0f00000000, %f3651, %p1011;
	setp.gt.u32 	%p1012, %r1, 1;
	@%p1012 bra 	$L__BB0_590;
	mov.f32 	%f3658, 0f40000000;
	sub.f32 	%f3659, %f3658, %f10;
	add.f32 	%f3660, %f3659, 0fBF800000;
	setp.leu.f32 	%p1016, %f3660, 0f00000000;
	setp.geu.f32 	%p1017, %f10, 0f40000000;
	selp.f32 	%f3661, %f11, %f13, %p1016;
	selp.f32 	%f3662, 0f00000000, %f3661, %p1017;
	ld.const.f32 	%f3663, [%rd10+-32];
	fma.rn.f32 	%f5888, %f3662, %f3663, %f5888;
	bra.uni 	$L__BB0_592;
$L__BB0_590:
	not.pred 	%p1013, %p11;
	@%p1013 bra 	$L__BB0_592;
	mov.f32 	%f3652, 0f40000000;
	sub.f32 	%f3653, %f3652, %f14;
	add.f32 	%f3654, %f3653, 0fBF800000;
	setp.leu.f32 	%p1014, %f3654, 0f00000000;
	setp.geu.f32 	%p1015, %f14, 0f40000000;
	selp.f32 	%f3655, %f15, %f16, %p1014;
	selp.f32 	%f3656, 0f00000000, %f3655, %p1015;
	ld.const.f32 	%f3657, [%rd2+-16];
	fma.rn.f32 	%f5888, %f3656, %f3657, %f5888;
$L__BB0_592:
	cvt.rn.f32.s32 	%f3665, %r151;
	fma.rn.f32 	%f3666, %f1578, %f3665, %f1577;
	sub.f32 	%f3667, %f8, %f3666;
	mul.f32 	%f3668, %f1579, %f3667;
	abs.f32 	%f765, %f3668;
	setp.geu.f32 	%p1018, %f765, 0f40000000;
	mov.f32 	%f5887, 0f00000000;
	@%p1018 bra 	$L__BB0_595;
	mov.f32 	%f3669, 0f40000000;
	sub.f32 	%f3670, %f3669, %f765;
	mul.f32 	%f3671, %f3670, %f3670;
	mul.f32 	%f3672, %f3670, %f3671;
	mul.f32 	%f5887, %f1580, %f3672;
	add.f32 	%f767, %f3670, 0fBF800000;
	setp.leu.f32 	%p1019, %f767, 0f00000000;
	@%p1019 bra 	$L__BB0_595;
	mul.f32 	%f3673, %f767, %f767;
	mul.f32 	%f3674, %f767, %f3673;
	mul.f32 	%f3675, %f3674, 0fC0800000;
	fma.rn.f32 	%f5887, %f1580, %f3675, %f5887;
$L__BB0_595:
	setp.lt.u32 	%p1020, %r2, -2;
	@%p1020 bra 	$L__BB0_597;
	mov.f32 	%f3682, 0f40000000;
	sub.f32 	%f3683, %f3682, %f17;
	add.f32 	%f3684, %f3683, 0fBF800000;
	setp.leu.f32 	%p1026, %f3684, 0f00000000;
	setp.geu.f32 	%p1027, %f17, 0f40000000;
	selp.f32 	%f3685, %f18, %f19, %p1026;
	selp.f32 	%f3686, 0f00000000, %f3685, %p1027;
	mul.wide.u32 	%rd135, %r151, 4;
	mov.u64 	%rd136, BC;
	add.s64 	%rd137, %rd136, %rd135;
	ld.const.f32 	%f3687, [%rd137+32];
	fma.rn.f32 	%f5887, %f3686, %f3687, %f5887;
	bra.uni 	$L__BB0_599;
$L__BB0_597:
	setp.ne.s32 	%p1021, %r151, %r5;
	setp.ne.s32 	%p1022, %r151, %r24;
	and.pred  	%p1023, %p1021, %p1022;
	@%p1023 bra 	$L__BB0_599;
	mov.f32 	%f3676, 0f40000000;
	sub.f32 	%f3677, %f3676, %f20;
	add.f32 	%f3678, %f3677, 0fBF800000;
	setp.leu.f32 	%p1024, %f3678, 0f00000000;
	setp.geu.f32 	%p1025, %f20, 0f40000000;
	selp.f32 	%f3679, %f21, %f22, %p1024;
	selp.f32 	%f3680, 0f00000000, %f3679, %p1025;
	ld.const.f32 	%f3681, [%rd4+24];
	fma.rn.f32 	%f5887, %f3680, %f3681, %f5887;
$L__BB0_599:
	setp.eq.f32 	%p1028, %f4, 0f00000000;
	@%p1028 bra 	$L__BB0_601;
	ld.const.f32 	%f3688, [%rd9+28];
	mul.f32 	%f3689, %f5888, %f3688;
	mul.f32 	%f3690, %f5887, %f3689;
	fma.rn.f32 	%f5847, %f4, %f3690, %f5847;
$L__BB0_601:
	setp.eq.f32 	%p1029, %f1584, 0f00000000;
	@%p1029 bra 	$L__BB0_603;
	ld.const.f32 	%f3691, [%rd9+32];
	mul.f32 	%f3692, %f5888, %f3691;
	mul.f32 	%f3693, %f5887, %f3692;
	fma.rn.f32 	%f5847, %f1584, %f3693, %f5847;
$L__BB0_603:
	setp.eq.f32 	%p1030, %f6, 0f00000000;
	@%p1030 bra 	$L__BB0_619;
	ld.const.f32 	%f3694, [%rd9+36];
	mul.f32 	%f3695, %f5888, %f3694;
	mul.f32 	%f3696, %f5887, %f3695;
	fma.rn.f32 	%f5847, %f6, %f3696, %f5847;
	bra.uni 	$L__BB0_619;
$L__BB0_605:
	mov.f32 	%f3697, 0f40000000;
	sub.f32 	%f3698, %f3697, %f423;
	add.f32 	%f3699, %f3698, 0fBF800000;
	setp.leu.f32 	%p1031, %f3699, 0f00000000;
	setp.geu.f32 	%p1032, %f423, 0f40000000;
	mul.f32 	%f3700, %f3699, %f3699;
	mul.f32 	%f3701, %f3699, %f3700;
	mul.f32 	%f3702, %f3701, 0fC0800000;
	fma.rn.f32 	%f3703, %f1580, %f3702, %f424;
	selp.f32 	%f3704, %f424, %f3703, %p1031;
	selp.f32 	%f5888, 0f00000000, %f3704, %p1032;
	not.pred 	%p1033, %p11;
	@%p1033 bra 	$L__BB0_607;
	mov.f32 	%f3705, 0f40000000;
	sub.f32 	%f3706, %f3705, %f27;
	add.f32 	%f3707, %f3706, 0fBF800000;
	setp.leu.f32 	%p1034, %f3707, 0f00000000;
	setp.geu.f32 	%p1035, %f27, 0f40000000;
	mul.f32 	%f3708, %f3707, %f3707;
	mul.f32 	%f3709, %f3707, %f3708;
	mul.f32 	%f3710, %f3709, 0fC0800000;
	fma.rn.f32 	%f3711, %f1580, %f3710, %f28;
	selp.f32 	%f3712, %f28, %f3711, %p1034;
	selp.f32 	%f3713, 0f00000000, %f3712, %p1035;
	ld.const.f32 	%f3714, [%rd2+-16];
	fma.rn.f32 	%f5888, %f3713, %f3714, %f5888;
$L__BB0_607:
	cvt.rn.f32.u32 	%f3716, %r151;
	fma.rn.f32 	%f3717, %f1578, %f3716, %f1577;
	sub.f32 	%f3718, %f8, %f3717;
	mul.f32 	%f782, %f1579, %f3718;
	abs.f32 	%f783, %f782;
	setp.geu.f32 	%p1036, %f783, 0f40000000;
	mov.f32 	%f5887, 0f00000000;
	@%p1036 bra 	$L__BB0_610;
	mov.f32 	%f3719, 0f40000000;
	sub.f32 	%f3720, %f3719, %f783;
	mul.f32 	%f3721, %f3720, %f3720;
	mul.f32 	%f3722, %f3720, %f3721;
	mul.f32 	%f5887, %f1580, %f3722;
	add.f32 	%f785, %f3720, 0fBF800000;
	setp.leu.f32 	%p1037, %f785, 0f00000000;
	@%p1037 bra 	$L__BB0_610;
	mul.f32 	%f3723, %f785, %f785;
	mul.f32 	%f3724, %f785, %f3723;
	mul.f32 	%f3725, %f3724, 0fC0800000;
	fma.rn.f32 	%f5887, %f1580, %f3725, %f5887;
$L__BB0_610:
	setp.eq.s32 	%p1038, %r151, %r5;
	setp.eq.s32 	%p1039, %r151, %r24;
	or.pred  	%p13, %p1038, %p1039;
	not.pred 	%p1040, %p13;
	@%p1040 bra 	$L__BB0_612;
	mov.f32 	%f3726, 0f40000000;
	sub.f32 	%f3727, %f3726, %f30;
	add.f32 	%f3728, %f3727, 0fBF800000;
	setp.leu.f32 	%p1041, %f3728, 0f00000000;
	setp.geu.f32 	%p1042, %f30, 0f40000000;
	mul.f32 	%f3729, %f3728, %f3728;
	mul.f32 	%f3730, %f3728, %f3729;
	mul.f32 	%f3731, %f3730, 0fC0800000;
	mul.f32 	%f3732, %f3727, %f3727;
	mul.f32 	%f3733, %f3727, %f3732;
	mul.f32 	%f3734, %f1580, %f3733;
	fma.rn.f32 	%f3735, %f1580, %f3731, %f3734;
	selp.f32 	%f3736, %f3734, %f3735, %p1041;
	selp.f32 	%f3737, 0f00000000, %f3736, %p1042;
	ld.const.f32 	%f3738, [%rd7+8];
	fma.rn.f32 	%f5887, %f3737, %f3738, %f5887;
$L__BB0_612:
	setp.lt.f32 	%p1043, %f423, 0f40000000;
	selp.f32 	%f5890, %f425, 0f00000000, %p1043;
	@%p1033 bra 	$L__BB0_614;
	setp.lt.f32 	%p1045, %f27, 0f40000000;
	selp.f32 	%f3739, %f33, 0f00000000, %p1045;
	ld.const.f32 	%f3740, [%rd2+16];
	fma.rn.f32 	%f5890, %f3739, %f3740, %f5890;
$L__BB0_614:
	setp.geu.f32 	%p1046, %f783, 0f40000000;
	mov.f32 	%f5889, 0f00000000;
	@%p1046 bra 	$L__BB0_616;
	mov.f32 	%f3742, 0f40000000;
	sub.f32 	%f3743, %f3742, %f783;
	mul.f32 	%f3744, %f3743, %f3743;
	mul.f32 	%f3745, %f1580, %f3744;
	add.f32 	%f3746, %f3743, 0fBF800000;
	setp.gt.f32 	%p1047, %f3746, 0f00000000;
	mul.f32 	%f3747, %f3746, %f3746;
	mul.f32 	%f3748, %f3747, 0fC0800000;
	fma.rn.f32 	%f3749, %f1580, %f3748, %f3745;
	selp.f32 	%f3750, %f3749, %f3745, %p1047;
	setp.gt.f32 	%p1048, %f782, 0f00000000;
	selp.f64 	%fd180, 0dC008000000000000, 0d4008000000000000, %p1048;
	div.rn.f64 	%fd181, %fd180, %fd1;
	cvt.f64.f32 	%fd182, %f3750;
	mul.f64 	%fd183, %fd181, %fd182;
	cvt.rn.f32.f64 	%f5889, %fd183;
$L__BB0_616:
	@%p1040 bra 	$L__BB0_618;
	setp.lt.f32 	%p1050, %f30, 0f40000000;
	selp.f32 	%f3751, %f34, 0f00000000, %p1050;
	ld.const.f32 	%f3752, [%rd7+40];
	fma.rn.f32 	%f5889, %f3751, %f3752, %f5889;
$L__BB0_618:
	ld.const.f32 	%f3753, [%rd9+20];
	mul.f32 	%f3754, %f5888, %f3753;
	mul.f32 	%f3755, %f5887, %f3754;
	fma.rn.f32 	%f3756, %f1, %f3755, %f5847;
	ld.const.f32 	%f3757, [%rd9+24];
	mul.f32 	%f3758, %f5888, %f3757;
	mul.f32 	%f3759, %f3758, %f5889;
	mul.f32 	%f3760, %f2, %f3759;
	cvt.f64.f32 	%fd184, %f3760;
	mul.f64 	%fd185, %fd184, 0dC08F400000000000;
	cvt.f64.f32 	%fd186, %f9;
	cvt.f64.f32 	%fd187, %f3756;
	fma.rn.f64 	%fd188, %fd185, %fd186, %fd187;
	cvt.rn.f32.f64 	%f3761, %fd188;
	mul.f32 	%f3762, %f5890, %f3757;
	mul.f32 	%f3763, %f5887, %f3762;
	mul.f32 	%f3764, %f1583, %f3763;
	fma.rn.f32 	%f3765, %f9, %f3764, %f3761;
	ld.const.f32 	%f3766, [%rd9+28];
	mul.f32 	%f3767, %f5888, %f3766;
	mul.f32 	%f3768, %f5887, %f3767;
	fma.rn.f32 	%f3769, %f4, %f3768, %f3765;
	ld.const.f32 	%f3770, [%rd9+32];
	mul.f32 	%f3771, %f5888, %f3770;
	mul.f32 	%f3772, %f5887, %f3771;
	fma.rn.f32 	%f3773, %f1584, %f3772, %f3769;
	ld.const.f32 	%f3774, [%rd9+36];
	mul.f32 	%f3775, %f5888, %f3774;
	mul.f32 	%f3776, %f5887, %f3775;
	fma.rn.f32 	%f5847, %f6, %f3776, %f3773;
	mov.b32 	%r348, 0;
$L__BB0_619:
	ld.param.f32 	%f5815, [_Z10HCq_kernelPfS_iifffffff_param_6];
	ld.param.f32 	%f5812, [_Z10HCq_kernelPfS_iifffffff_param_5];
	ld.param.f32 	%f5809, [_Z10HCq_kernelPfS_iifffffff_param_4];
	ld.param.u32 	%r331, [_Z10HCq_kernelPfS_iifffffff_param_2];
	setp.neu.f32 	%p1051, %f4, 0f00000000;
	setp.neu.f32 	%p1052, %f1584, 0f00000000;
	or.pred  	%p14, %p1051, %p1052;
	setp.gt.s32 	%p1053, %r4, %r24;
	add.s32 	%r173, %r1, 1;
	setp.ge.s32 	%p1054, %r1, %r331;
	add.s32 	%r174, %r331, -1;
	cvt.rn.f32.s32 	%f3777, %r173;
	fma.rn.f32 	%f3778, %f5812, %f3777, %f5809;
	sub.f32 	%f3779, %f7, %f3778;
	mul.f32 	%f3780, %f5815, %f3779;
	abs.f32 	%f804, %f3780;
	mov.f32 	%f3781, 0f40000000;
	sub.f32 	%f3782, %f3781, %f804;
	mul.f32 	%f3783, %f3782, %f3782;
	mul.f32 	%f3784, %f3782, %f3783;
	mul.f32 	%f805, %f1580, %f3784;
	add.f32 	%f3785, %f3782, 0fBF800000;
	mul.f32 	%f3786, %f3785, %f3785;
	mul.f32 	%f3787, %f3785, %f3786;
	mul.f32 	%f3788, %f3787, 0f40800000;
	mul.f32 	%f3789, %f1580, %f3788;
	sub.f32 	%f806, %f805, %f3789;
	mul.wide.u32 	%rd138, %r173, 4;
	mov.u64 	%rd139, BC;
	add.s64 	%rd140, %rd139, %rd138;
	add.s64 	%rd11, %rd140, 64;
	setp.eq.s32 	%p1055, %r173, %r174;
	setp.eq.s32 	%p1056, %r173, %r331;
	or.pred  	%p15, %p1055, %p1056;
	mul.f32 	%f3790, %f1580, %f3783;
	setp.gt.f32 	%p1057, %f3785, 0f00000000;
	mul.f32 	%f3791, %f3786, 0f40800000;
	mul.f32 	%f3792, %f1580, %f3791;
	sub.f32 	%f3793, %f3790, %f3792;
	selp.f32 	%f3794, %f3793, %f3790, %p1057;
	setp.gt.f32 	%p1058, %f3780, 0f00000000;
	selp.f64 	%fd189, 0dC008000000000000, 0d4008000000000000, %p1058;
	cvt.f64.f32 	%fd190, %f5812;
	div.rn.f64 	%fd191, %fd189, %fd190;
	cvt.f64.f32 	%fd192, %f3794;
	mul.f64 	%fd193, %fd191, %fd192;
	cvt.rn.f32.f64 	%f807, %fd193;
	cvt.rn.f32.u32 	%f3795, %r173;
	fma.rn.f32 	%f3796, %f5812, %f3795, %f5809;
	sub.f32 	%f3797, %f7, %f3796;
	mul.f32 	%f3798, %f5815, %f3797;
	abs.f32 	%f808, %f3798;
	sub.f32 	%f3799, %f3781, %f808;
	mul.f32 	%f3800, %f3799, %f3799;
	mul.f32 	%f3801, %f3799, %f3800;
	mul.f32 	%f809, %f1580, %f3801;
	add.f32 	%f3802, %f3799, 0fBF800000;
	mul.f32 	%f3803, %f3802, %f3802;
	mul.f32 	%f3804, %f1580, %f3800;
	setp.gt.f32 	%p1059, %f3802, 0f00000000;
	mul.f32 	%f3805, %f3803, 0f40800000;
	mul.f32 	%f3806, %f1580, %f3805;
	sub.f32 	%f3807, %f3804, %f3806;
	selp.f32 	%f3808, %f3807, %f3804, %p1059;
	setp.gt.f32 	%p1060, %f3798, 0f00000000;
	selp.f64 	%fd194, 0dC008000000000000, 0d4008000000000000, %p1060;
	div.rn.f64 	%fd195, %fd194, %fd190;
	cvt.f64.f32 	%fd196, %f3808;
	mul.f64 	%fd197, %fd195, %fd196;
	cvt.rn.f32.f64 	%f810, %fd197;
	or.b32  	%r175, %r4, %r173;
	shr.u32 	%r176, %r175, 31;
	and.b32  	%r177, %r176, 1;
	setp.eq.b32 	%p1061, %r177, 1;
	or.pred  	%p1062, %p1061, %p1053;
	or.pred  	%p1063, %p1062, %p1054;
	@%p1063 bra 	$L__BB0_696;
	ld.param.u32 	%r332, [_Z10HCq_kernelPfS_iifffffff_param_2];
	setp.gt.s32 	%p1064, %r2, 2;
	setp.lt.s32 	%p1065, %r2, %r24;
	and.pred  	%p1066, %p1064, %p1065;
	setp.gt.s32 	%p1067, %r1, 0;
	add.s32 	%r179, %r332, -1;
	setp.lt.s32 	%p1068, %r173, %r179;
	and.pred  	%p1069, %p1067, %p1068;
	and.pred  	%p1070, %p1066, %p1069;
	@%p1070 bra 	$L__BB0_684;
	setp.eq.f32 	%p1071, %f1, 0f00000000;
	@%p1071 bra 	$L__BB0_635;
	setp.eq.s32 	%p1072, %r348, 0;
	@%p1072 bra 	$L__BB0_634;
	setp.gt.u32 	%p1073, %r173, 1;
	@%p1073 bra 	$L__BB0_625;
	mov.f32 	%f3809, 0f40000000;
	sub.f32 	%f3810, %f3809, %f10;
	add.f32 	%f3811, %f3810, 0fBF800000;
	setp.leu.f32 	%p1074, %f3811, 0f00000000;
	setp.geu.f32 	%p1075, %f10, 0f40000000;
	selp.f32 	%f3812, %f11, %f13, %p1074;
	selp.f32 	%f3813, 0f00000000, %f3812, %p1075;
	ld.const.f32 	%f3814, [%rd11];
	setp.geu.f32 	%p1076, %f804, 0f40000000;
	sub.f32 	%f3815, %f3809, %f804;
	add.f32 	%f3816, %f3815, 0fBF800000;
	setp.leu.f32 	%p1077, %f3816, 0f00000000;
	selp.f32 	%f3817, %f805, %f806, %p1077;
	selp.f32 	%f3818, 0f00000000, %f3817, %p1076;
	fma.rn.f32 	%f5888, %f3813, %f3814, %f3818;
	bra.uni 	$L__BB0_627;
$L__BB0_625:
	setp.geu.f32 	%p1078, %f804, 0f40000000;
	mov.f32 	%f3819, 0f40000000;
	sub.f32 	%f3820, %f3819, %f804;
	add.f32 	%f3821, %f3820, 0fBF800000;
	setp.leu.f32 	%p1079, %f3821, 0f00000000;
	selp.f32 	%f3822, %f805, %f806, %p1079;
	selp.f32 	%f5888, 0f00000000, %f3822, %p1078;
	not.pred 	%p1080, %p15;
	@%p1080 bra 	$L__BB0_627;
	mov.f32 	%f3823, 0f40000000;
	sub.f32 	%f3824, %f3823, %f14;
	add.f32 	%f3825, %f3824, 0fBF800000;
	setp.leu.f32 	%p1081, %f3825, 0f00000000;
	setp.geu.f32 	%p1082, %f14, 0f40000000;
	selp.f32 	%f3826, %f15, %f16, %p1081;
	selp.f32 	%f3827, 0f00000000, %f3826, %p1082;
	ld.const.f32 	%f3828, [%rd2+20];
	sub.f32 	%f3829, %f3823, %f804;
	add.f32 	%f3830, %f3829, 0fBF800000;
	setp.leu.f32 	%p1084, %f3830, 0f00000000;
	selp.f32 	%f3831, %f805, %f806, %p1084;
	selp.f32 	%f3832, 0f00000000, %f3831, %p1078;
	fma.rn.f32 	%f5888, %f3827, %f3828, %f3832;
$L__BB0_627:
	cvt.rn.f32.s32 	%f3834, %r4;
	fma.rn.f32 	%f3835, %f1578, %f3834, %f1577;
	sub.f32 	%f3836, %f8, %f3835;
	mul.f32 	%f3837, %f1579, %f3836;
	abs.f32 	%f815, %f3837;
	setp.geu.f32 	%p1085, %f815, 0f40000000;
	mov.f32 	%f5887, 0f00000000;
	@%p1085 bra 	$L__BB0_630;
	mov.f32 	%f3838, 0f40000000;
	sub.f32 	%f3839, %f3838, %f815;
	mul.f32 	%f3840, %f3839, %f3839;
	mul.f32 	%f3841, %f3839, %f3840;
	mul.f32 	%f5887, %f1580, %f3841;
	add.f32 	%f817, %f3839, 0fBF800000;
	setp.leu.f32 	%p1086, %f817, 0f00000000;
	@%p1086 bra 	$L__BB0_630;
	mul.f32 	%f3842, %f817, %f817;
	mul.f32 	%f3843, %f817, %f3842;
	mul.f32 	%f3844, %f3843, 0fC0800000;
	fma.rn.f32 	%f5887, %f1580, %f3844, %f5887;
$L__BB0_630:
	setp.gt.u32 	%p1087, %r4, 1;
	@%p1087 bra 	$L__BB0_632;
	mov.f32 	%f3851, 0f40000000;
	sub.f32 	%f3852, %f3851, %f17;
	add.f32 	%f3853, %f3852, 0fBF800000;
	setp.leu.f32 	%p1093, %f3853, 0f00000000;
	setp.geu.f32 	%p1094, %f17, 0f40000000;
	selp.f32 	%f3854, %f18, %f19, %p1093;
	selp.f32 	%f3855, 0f00000000, %f3854, %p1094;
	mul.wide.u32 	%rd141, %r4, 4;
	mov.u64 	%rd142, BC;
	add.s64 	%rd143, %rd142, %rd141;
	ld.const.f32 	%f3856, [%rd143+32];
	fma.rn.f32 	%f5887, %f3855, %f3856, %f5887;
	bra.uni 	$L__BB0_634;
$L__BB0_632:
	setp.ne.s32 	%p1088, %r2, %r24;
	setp.ne.s32 	%p1089, %r4, %r24;
	and.pred  	%p1090, %p1088, %p1089;
	@%p1090 bra 	$L__BB0_634;
	mov.f32 	%f3845, 0f40000000;
	sub.f32 	%f3846, %f3845, %f20;
	add.f32 	%f3847, %f3846, 0fBF800000;
	setp.leu.f32 	%p1091, %f3847, 0f00000000;
	setp.geu.f32 	%p1092, %f20, 0f40000000;
	selp.f32 	%f3848, %f21, %f22, %p1091;
	selp.f32 	%f3849, 0f00000000, %f3848, %p1092;
	ld.const.f32 	%f3850, [%rd4+12];
	fma.rn.f32 	%f5887, %f3849, %f3850, %f5887;
$L__BB0_634:
	ld.const.f32 	%f3857, [%rd3+40];
	mul.f32 	%f3858, %f5888, %f3857;
	mul.f32 	%f3859, %f5887, %f3858;
	fma.rn.f32 	%f5847, %f1, %f3859, %f5847;
$L__BB0_635:
	setp.eq.f32 	%p1095, %f2, 0f00000000;
	setp.eq.f32 	%p1096, %f1583, 0f00000000;
	and.pred  	%p1097, %p1095, %p1096;
	@%p1097 bra 	$L__BB0_637;
	ld.const.f32 	%f5852, [%rd3+44];
$L__BB0_637:
	@%p1095 bra 	$L__BB0_650;
	setp.eq.s32 	%p1099, %r348, 0;
	@%p1099 bra 	$L__BB0_649;
	setp.gt.u32 	%p1100, %r173, 1;
	@%p1100 bra 	$L__BB0_641;
	mov.f32 	%f3860, 0f40000000;
	sub.f32 	%f3861, %f3860, %f10;
	add.f32 	%f3862, %f3861, 0fBF800000;
	setp.leu.f32 	%p1101, %f3862, 0f00000000;
	setp.geu.f32 	%p1102, %f10, 0f40000000;
	selp.f32 	%f3863, %f11, %f13, %p1101;
	selp.f32 	%f3864, 0f00000000, %f3863, %p1102;
	ld.const.f32 	%f3865, [%rd11];
	setp.geu.f32 	%p1103, %f804, 0f40000000;
	sub.f32 	%f3866, %f3860, %f804;
	add.f32 	%f3867, %f3866, 0fBF800000;
	setp.leu.f32 	%p1104, %f3867, 0f00000000;
	selp.f32 	%f3868, %f805, %f806, %p1104;
	selp.f32 	%f3869, 0f00000000, %f3868, %p1103;
	fma.rn.f32 	%f5888, %f3864, %f3865, %f3869;
	bra.uni 	$L__BB0_643;
$L__BB0_641:
	setp.geu.f32 	%p1105, %f804, 0f40000000;
	mov.f32 	%f3870, 0f40000000;
	sub.f32 	%f3871, %f3870, %f804;
	add.f32 	%f3872, %f3871, 0fBF800000;
	setp.leu.f32 	%p1106, %f3872, 0f00000000;
	selp.f32 	%f3873, %f805, %f806, %p1106;
	selp.f32 	%f5888, 0f00000000, %f3873, %p1105;
	not.pred 	%p1107, %p15;
	@%p1107 bra 	$L__BB0_643;
	mov.f32 	%f3874, 0f40000000;
	sub.f32 	%f3875, %f3874, %f14;
	add.f32 	%f3876, %f3875, 0fBF800000;
	setp.leu.f32 	%p1108, %f3876, 0f00000000;
	setp.geu.f32 	%p1109, %f14, 0f40000000;
	selp.f32 	%f3877, %f15, %f16, %p1108;
	selp.f32 	%f3878, 0f00000000, %f3877, %p1109;
	ld.const.f32 	%f3879, [%rd2+20];
	sub.f32 	%f3880, %f3874, %f804;
	add.f32 	%f3881, %f3880, 0fBF800000;
	setp.leu.f32 	%p1111, %f3881, 0f00000000;
	selp.f32 	%f3882, %f805, %f806, %p1111;
	selp.f32 	%f3883, 0f00000000, %f3882, %p1105;
	fma.rn.f32 	%f5888, %f3878, %f3879, %f3883;
$L__BB0_643:
	cvt.rn.f32.s32 	%f3885, %r4;
	fma.rn.f32 	%f3886, %f1578, %f3885, %f1577;
	sub.f32 	%f3887, %f8, %f3886;
	mul.f32 	%f834, %f1579, %f3887;
	abs.f32 	%f835, %f834;
	setp.geu.f32 	%p1112, %f835, 0f40000000;
	mov.f32 	%f5889, 0f00000000;
	@%p1112 bra 	$L__BB0_645;
	mov.f32 	%f3888, 0f40000000;
	sub.f32 	%f3889, %f3888, %f835;
	mul.f32 	%f3890, %f3889, %f3889;
	mul.f32 	%f3891, %f1580, %f3890;
	add.f32 	%f3892, %f3889, 0fBF800000;
	setp.gt.f32 	%p1113, %f3892, 0f00000000;
	mul.f32 	%f3893, %f3892, %f3892;
	mul.f32 	%f3894, %f3893, 0fC0800000;
	fma.rn.f32 	%f3895, %f1580, %f3894, %f3891;
	selp.f32 	%f3896, %f3895, %f3891, %p1113;
	setp.gt.f32 	%p1114, %f834, 0f00000000;
	selp.f64 	%fd198, 0dC008000000000000, 0d4008000000000000, %p1114;
	div.rn.f64 	%fd199, %fd198, %fd1;
	cvt.f64.f32 	%fd200, %f3896;
	mul.f64 	%fd201, %fd199, %fd200;
	cvt.rn.f32.f64 	%f5889, %fd201;
$L__BB0_645:
	setp.gt.u32 	%p1115, %r4, 1;
	@%p1115 bra 	$L__BB0_647;
	setp.lt.f32 	%p1120, %f17, 0f40000000;
	selp.f32 	%f3899, %f23, 0f00000000, %p1120;
	mul.wide.u32 	%rd144, %r4, 4;
	mov.u64 	%rd145, BC;
	add.s64 	%rd146, %rd145, %rd144;
	ld.const.f32 	%f3900, [%rd146+64];
	fma.rn.f32 	%f5889, %f3899, %f3900, %f5889;
	bra.uni 	$L__BB0_649;
$L__BB0_647:
	setp.ne.s32 	%p1116, %r2, %r24;
	setp.ne.s32 	%p1117, %r4, %r24;
	and.pred  	%p1118, %p1116, %p1117;
	@%p1118 bra 	$L__BB0_649;
	setp.lt.f32 	%p1119, %f20, 0f40000000;
	selp.f32 	%f3897, %f24, 0f00000000, %p1119;
	ld.const.f32 	%f3898, [%rd4+44];
	fma.rn.f32 	%f5889, %f3897, %f3898, %f5889;
$L__BB0_649:
	mul.f32 	%f3901, %f5852, %f5888;
	mul.f32 	%f3902, %f3901, %f5889;
	mul.f32 	%f3903, %f2, %f3902;
	cvt.f64.f32 	%fd202, %f3903;
	mul.f64 	%fd203, %fd202, 0dC08F400000000000;
	cvt.f64.f32 	%fd204, %f9;
	cvt.f64.f32 	%fd205, %f5847;
	fma.rn.f64 	%fd206, %fd203, %fd204, %fd205;
	cvt.rn.f32.f64 	%f5847, %fd206;
$L__BB0_650:
	@%p1096 bra 	$L__BB0_664;
	setp.eq.s32 	%p1122, %r348, 0;
	@%p1122 bra 	$L__BB0_663;
	setp.gt.u32 	%p1123, %r173, 1;
	@%p1123 bra 	$L__BB0_654;
	setp.lt.f32 	%p1124, %f10, 0f40000000;
	selp.f32 	%f3904, %f25, 0f00000000, %p1124;
	ld.const.f32 	%f3905, [%rd11];
	setp.lt.f32 	%p1125, %f804, 0f40000000;
	selp.f32 	%f3906, %f807, 0f00000000, %p1125;
	fma.rn.f32 	%f5890, %f3904, %f3905, %f3906;
	bra.uni 	$L__BB0_656;
$L__BB0_654:
	setp.lt.f32 	%p1126, %f804, 0f40000000;
	selp.f32 	%f5890, %f807, 0f00000000, %p1126;
	not.pred 	%p1127, %p15;
	@%p1127 bra 	$L__BB0_656;
	setp.lt.f32 	%p1128, %f14, 0f40000000;
	selp.f32 	%f3907, %f26, 0f00000000, %p1128;
	ld.const.f32 	%f3908, [%rd2+20];
	setp.lt.f32 	%p1129, %f804, 0f40000000;
	selp.f32 	%f3909, %f807, 0f00000000, %p1129;
	fma.rn.f32 	%f5890, %f3907, %f3908, %f3909;
$L__BB0_656:
	cvt.rn.f32.s32 	%f3911, %r4;
	fma.rn.f32 	%f3912, %f1578, %f3911, %f1577;
	sub.f32 	%f3913, %f8, %f3912;
	mul.f32 	%f3914, %f1579, %f3913;
	abs.f32 	%f850, %f3914;
	setp.geu.f32 	%p1130, %f850, 0f40000000;
	mov.f32 	%f5887, 0f00000000;
	@%p1130 bra 	$L__BB0_659;
	mov.f32 	%f3915, 0f40000000;
	sub.f32 	%f3916, %f3915, %f850;
	mul.f32 	%f3917, %f3916, %f3916;
	mul.f32 	%f3918, %f3916, %f3917;
	mul.f32 	%f5887, %f1580, %f3918;
	add.f32 	%f852, %f3916, 0fBF800000;
	setp.leu.f32 	%p1131, %f852, 0f00000000;
	@%p1131 bra 	$L__BB0_659;
	mul.f32 	%f3919, %f852, %f852;
	mul.f32 	%f3920, %f852, %f3919;
	mul.f32 	%f3921, %f3920, 0fC0800000;
	fma.rn.f32 	%f5887, %f1580, %f3921, %f5887;
$L__BB0_659:
	setp.gt.u32 	%p1132, %r4, 1;
	@%p1132 bra 	$L__BB0_661;
	mov.f32 	%f3928, 0f40000000;
	sub.f32 	%f3929, %f3928, %f17;
	add.f32 	%f3930, %f3929, 0fBF800000;
	setp.leu.f32 	%p1138, %f3930, 0f00000000;
	setp.geu.f32 	%p1139, %f17, 0f40000000;
	selp.f32 	%f3931, %f18, %f19, %p1138;
	selp.f32 	%f3932, 0f00000000, %f3931, %p1139;
	mul.wide.u32 	%rd147, %r4, 4;
	mov.u64 	%rd148, BC;
	add.s64 	%rd149, %rd148, %rd147;
	ld.const.f32 	%f3933, [%rd149+64];
	fma.rn.f32 	%f5887, %f3932, %f3933, %f5887;
	bra.uni 	$L__BB0_663;
$L__BB0_661:
	setp.ne.s32 	%p1133, %r2, %r24;
	setp.ne.s32 	%p1134, %r4, %r24;
	and.pred  	%p1135, %p1133, %p1134;
	@%p1135 bra 	$L__BB0_663;
	mov.f32 	%f3922, 0f40000000;
	sub.f32 	%f3923, %f3922, %f20;
	add.f32 	%f3924, %f3923, 0fBF800000;
	setp.leu.f32 	%p1136, %f3924, 0f00000000;
	setp.geu.f32 	%p1137, %f20, 0f40000000;
	selp.f32 	%f3925, %f21, %f22, %p1136;
	selp.f32 	%f3926, 0f00000000, %f3925, %p1137;
	ld.const.f32 	%f3927, [%rd4+44];
	fma.rn.f32 	%f5887, %f3926, %f3927, %f5887;
$L__BB0_663:
	mul.f32 	%f3934, %f5852, %f5890;
	mul.f32 	%f3935, %f5887, %f3934;
	mul.f32 	%f3936, %f1583, %f3935;
	fma.rn.f32 	%f5847, %f9, %f3936, %f5847;
$L__BB0_664:
	@%p14 bra 	$L__BB0_666;
	setp.neu.f32 	%p1140, %f6, 0f00000000;
	setp.ne.s32 	%p1141, %r348, 0;
	and.pred  	%p1142, %p1140, %p1141;
	@%p1142 bra 	$L__BB0_667;
	bra.uni 	$L__BB0_678;
$L__BB0_666:
	setp.eq.s32 	%p1143, %r348, 0;
	@%p1143 bra 	$L__BB0_678;
$L__BB0_667:
	setp.gt.u32 	%p1144, %r173, 1;
	@%p1144 bra 	$L__BB0_669;
	mov.f32 	%f3937, 0f40000000;
	sub.f32 	%f3938, %f3937, %f10;
	add.f32 	%f3939, %f3938, 0fBF800000;
	setp.leu.f32 	%p1145, %f3939, 0f00000000;
	setp.geu.f32 	%p1146, %f10, 0f40000000;
	selp.f32 	%f3940, %f11, %f13, %p1145;
	selp.f32 	%f3941, 0f00000000, %f3940, %p1146;
	ld.const.f32 	%f3942, [%rd11+-32];
	setp.geu.f32 	%p1147, %f804, 0f40000000;
	sub.f32 	%f3943, %f3937, %f804;
	add.f32 	%f3944, %f3943, 0fBF800000;
	setp.leu.f32 	%p1148, %f3944, 0f00000000;
	selp.f32 	%f3945, %f805, %f806, %p1148;
	selp.f32 	%f3946, 0f00000000, %f3945, %p1147;
	fma.rn.f32 	%f5888, %f3941, %f3942, %f3946;
	bra.uni 	$L__BB0_671;
$L__BB0_669:
	setp.geu.f32 	%p1149, %f804, 0f40000000;
	mov.f32 	%f3947, 0f40000000;
	sub.f32 	%f3948, %f3947, %f804;
	add.f32 	%f3949, %f3948, 0fBF800000;
	setp.leu.f32 	%p1150, %f3949, 0f00000000;
	selp.f32 	%f3950, %f805, %f806, %p1150;
	selp.f32 	%f5888, 0f00000000, %f3950, %p1149;
	not.pred 	%p1151, %p15;
	@%p1151 bra 	$L__BB0_671;
	mov.f32 	%f3951, 0f40000000;
	sub.f32 	%f3952, %f3951, %f14;
	add.f32 	%f3953, %f3952, 0fBF800000;
	setp.leu.f32 	%p1152, %f3953, 0f00000000;
	setp.geu.f32 	%p1153, %f14, 0f40000000;
	selp.f32 	%f3954, %f15, %f16, %p1152;
	selp.f32 	%f3955, 0f00000000, %f3954, %p1153;
	ld.const.f32 	%f3956, [%rd2+-12];
	sub.f32 	%f3957, %f3951, %f804;
	add.f32 	%f3958, %f3957, 0fBF800000;
	setp.leu.f32 	%p1155, %f3958, 0f00000000;
	selp.f32 	%f3959, %f805, %f806, %p1155;
	selp.f32 	%f3960, 0f00000000, %f3959, %p1149;
	fma.rn.f32 	%f5888, %f3955, %f3956, %f3960;
$L__BB0_671:
	cvt.rn.f32.s32 	%f3962, %r4;
	fma.rn.f32 	%f3963, %f1578, %f3962, %f1577;
	sub.f32 	%f3964, %f8, %f3963;
	mul.f32 	%f3965, %f1579, %f3964;
	abs.f32 	%f867, %f3965;
	setp.geu.f32 	%p1156, %f867, 0f40000000;
	mov.f32 	%f5887, 0f00000000;
	@%p1156 bra 	$L__BB0_674;
	mov.f32 	%f3966, 0f40000000;
	sub.f32 	%f3967, %f3966, %f867;
	mul.f32 	%f3968, %f3967, %f3967;
	mul.f32 	%f3969, %f3967, %f3968;
	mul.f32 	%f5887, %f1580, %f3969;
	add.f32 	%f869, %f3967, 0fBF800000;
	setp.leu.f32 	%p1157, %f869, 0f00000000;
	@%p1157 bra 	$L__BB0_674;
	mul.f32 	%f3970, %f869, %f869;
	mul.f32 	%f3971, %f869, %f3970;
	mul.f32 	%f3972, %f3971, 0fC0800000;
	fma.rn.f32 	%f5887, %f1580, %f3972, %f5887;
$L__BB0_674:
	setp.gt.u32 	%p1158, %r4, 1;
	@%p1158 bra 	$L__BB0_676;
	mov.f32 	%f3979, 0f40000000;
	sub.f32 	%f3980, %f3979, %f17;
	add.f32 	%f3981, %f3980, 0fBF800000;
	setp.leu.f32 	%p1164, %f3981, 0f00000000;
	setp.geu.f32 	%p1165, %f17, 0f40000000;
	selp.f32 	%f3982, %f18, %f19, %p1164;
	selp.f32 	%f3983, 0f00000000, %f3982, %p1165;
	mul.wide.u32 	%rd150, %r4, 4;
	mov.u64 	%rd151, BC;
	add.s64 	%rd152, %rd151, %rd150;
	ld.const.f32 	%f3984, [%rd152+32];
	fma.rn.f32 	%f5887, %f3983, %f3984, %f5887;
	bra.uni 	$L__BB0_678;
$L__BB0_676:
	setp.ne.s32 	%p1159, %r2, %r24;
	setp.ne.s32 	%p1160, %r4, %r24;
	and.pred  	%p1161, %p1159, %p1160;
	@%p1161 bra 	$L__BB0_678;
	mov.f32 	%f3973, 0f40000000;
	sub.f32 	%f3974, %f3973, %f20;
	add.f32 	%f3975, %f3974, 0fBF800000;
	setp.leu.f32 	%p1162, %f3975, 0f00000000;
	setp.geu.f32 	%p1163, %f20, 0f40000000;
	selp.f32 	%f3976, %f21, %f22, %p1162;
	selp.f32 	%f3977, 0f00000000, %f3976, %p1163;
	ld.const.f32 	%f3978, [%rd4+12];
	fma.rn.f32 	%f5887, %f3977, %f3978, %f5887;
$L__BB0_678:
	setp.eq.f32 	%p1166, %f4, 0f00000000;
	@%p1166 bra 	$L__BB0_680;
	ld.const.f32 	%f3985, [%rd3+48];
	mul.f32 	%f3986, %f5888, %f3985;
	mul.f32 	%f3987, %f5887, %f3986;
	fma.rn.f32 	%f5847, %f4, %f3987, %f5847;
$L__BB0_680:
	setp.eq.f32 	%p1167, %f1584, 0f00000000;
	@%p1167 bra 	$L__BB0_682;
	ld.const.f32 	%f3988, [%rd3+52];
	mul.f32 	%f3989, %f5888, %f3988;
	mul.f32 	%f3990, %f5887, %f3989;
	fma.rn.f32 	%f5847, %f1584, %f3990, %f5847;
$L__BB0_682:
	setp.eq.f32 	%p1168, %f6, 0f00000000;
	@%p1168 bra 	$L__BB0_696;
	ld.const.f32 	%f3991, [%rd3+56];
	mul.f32 	%f3992, %f5888, %f3991;
	mul.f32 	%f3993, %f5887, %f3992;
	fma.rn.f32 	%f5847, %f6, %f3993, %f5847;
	bra.uni 	$L__BB0_696;
$L__BB0_684:
	mov.f32 	%f3994, 0f40000000;
	sub.f32 	%f3995, %f3994, %f808;
	add.f32 	%f3996, %f3995, 0fBF800000;
	setp.leu.f32 	%p1169, %f3996, 0f00000000;
	setp.geu.f32 	%p1170, %f808, 0f40000000;
	mul.f32 	%f3997, %f3996, %f3996;
	mul.f32 	%f3998, %f3996, %f3997;
	mul.f32 	%f3999, %f3998, 0fC0800000;
	fma.rn.f32 	%f4000, %f1580, %f3999, %f809;
	selp.f32 	%f4001, %f809, %f4000, %p1169;
	selp.f32 	%f5888, 0f00000000, %f4001, %p1170;
	not.pred 	%p1171, %p15;
	@%p1171 bra 	$L__BB0_686;
	mov.f32 	%f4002, 0f40000000;
	sub.f32 	%f4003, %f4002, %f27;
	add.f32 	%f4004, %f4003, 0fBF800000;
	setp.leu.f32 	%p1172, %f4004, 0f00000000;
	setp.geu.f32 	%p1173, %f27, 0f40000000;
	mul.f32 	%f4005, %f4004, %f4004;
	mul.f32 	%f4006, %f4004, %f4005;
	mul.f32 	%f4007, %f4006, 0fC0800000;
	fma.rn.f32 	%f4008, %f1580, %f4007, %f28;
	selp.f32 	%f4009, %f28, %f4008, %p1172;
	selp.f32 	%f4010, 0f00000000, %f4009, %p1173;
	ld.const.f32 	%f4011, [%rd2+-12];
	fma.rn.f32 	%f5888, %f4010, %f4011, %f5888;
$L__BB0_686:
	cvt.rn.f32.u32 	%f4013, %r4;
	fma.rn.f32 	%f4014, %f1578, %f4013, %f1577;
	sub.f32 	%f4015, %f8, %f4014;
	mul.f32 	%f884, %f1579, %f4015;
	abs.f32 	%f885, %f884;
	setp.geu.f32 	%p1174, %f885, 0f40000000;
	mov.f32 	%f5887, 0f00000000;
	@%p1174 bra 	$L__BB0_689;
	mov.f32 	%f4016, 0f40000000;
	sub.f32 	%f4017, %f4016, %f885;
	mul.f32 	%f4018, %f4017, %f4017;
	mul.f32 	%f4019, %f4017, %f4018;
	mul.f32 	%f5887, %f1580, %f4019;
	add.f32 	%f887, %f4017, 0fBF800000;
	setp.leu.f32 	%p1175, %f887, 0f00000000;
	@%p1175 bra 	$L__BB0_689;
	mul.f32 	%f4020, %f887, %f887;
	mul.f32 	%f4021, %f887, %f4020;
	mul.f32 	%f4022, %f4021, 0fC0800000;
	fma.rn.f32 	%f5887, %f1580, %f4022, %f5887;
$L__BB0_689:
	setp.ne.s32 	%p1176, %r4, %r24;
	@%p1176 bra 	$L__BB0_691;
	mov.f32 	%f4023, 0f40000000;
	sub.f32 	%f4024, %f4023, %f30;
	add.f32 	%f4025, %f4024, 0fBF800000;
	setp.leu.f32 	%p1177, %f4025, 0f00000000;
	setp.geu.f32 	%p1178, %f30, 0f40000000;
	mul.f32 	%f4026, %f4025, %f4025;
	mul.f32 	%f4027, %f4025, %f4026;
	mul.f32 	%f4028, %f4027, 0fC0800000;
	mul.f32 	%f4029, %f4024, %f4024;
	mul.f32 	%f4030, %f4024, %f4029;
	mul.f32 	%f4031, %f1580, %f4030;
	fma.rn.f32 	%f4032, %f1580, %f4028, %f4031;
	selp.f32 	%f4033, %f4031, %f4032, %p1177;
	selp.f32 	%f4034, 0f00000000, %f4033, %p1178;
	ld.const.f32 	%f4035, [BC+44];
	fma.rn.f32 	%f5887, %f4034, %f4035, %f5887;
$L__BB0_691:
	setp.lt.f32 	%p1179, %f808, 0f40000000;
	selp.f32 	%f5890, %f810, 0f00000000, %p1179;
	@%p1171 bra 	$L__BB0_693;
	setp.lt.f32 	%p1181, %f27, 0f40000000;
	selp.f32 	%f4036, %f33, 0f00000000, %p1181;
	ld.const.f32 	%f4037, [%rd2+20];
	fma.rn.f32 	%f5890, %f4036, %f4037, %f5890;
$L__BB0_693:
	mov.f32 	%f6162, 0f00000000;
	@%p1174 bra 	$L__BB0_695;
	mov.f32 	%f4039, 0f40000000;
	sub.f32 	%f4040, %f4039, %f885;
	mul.f32 	%f4041, %f4040, %f4040;
	mul.f32 	%f4042, %f1580, %f4041;
	add.f32 	%f4043, %f4040, 0fBF800000;
	setp.gt.f32 	%p1183, %f4043, 0f00000000;
	mul.f32 	%f4044, %f4043, %f4043;
	mul.f32 	%f4045, %f4044, 0fC0800000;
	fma.rn.f32 	%f4046, %f1580, %f4045, %f4042;
	selp.f32 	%f4047, %f4046, %f4042, %p1183;
	setp.gt.f32 	%p1184, %f884, 0f00000000;
	selp.f64 	%fd207, 0dC008000000000000, 0d4008000000000000, %p1184;
	div.rn.f64 	%fd208, %fd207, %fd1;
	cvt.f64.f32 	%fd209, %f4047;
	mul.f64 	%fd210, %fd208, %fd209;
	cvt.rn.f32.f64 	%f6162, %fd210;
$L__BB0_695:
	setp.eq.s32 	%p1185, %r4, %r24;
	setp.lt.f32 	%p1186, %f30, 0f40000000;
	selp.f32 	%f4048, %f34, 0f00000000, %p1186;
	ld.const.f32 	%f4049, [BC+76];
	fma.rn.f32 	%f4050, %f4048, %f4049, %f6162;
	selp.f32 	%f5889, %f4050, %f6162, %p1185;
	ld.const.f32 	%f4051, [%rd3+40];
	mul.f32 	%f4052, %f5888, %f4051;
	mul.f32 	%f4053, %f5887, %f4052;
	fma.rn.f32 	%f4054, %f1, %f4053, %f5847;
	ld.const.f32 	%f4055, [%rd3+44];
	mul.f32 	%f4056, %f5888, %f4055;
	mul.f32 	%f4057, %f4056, %f5889;
	mul.f32 	%f4058, %f2, %f4057;
	cvt.f64.f32 	%fd211, %f4058;
	mul.f64 	%fd212, %fd211, 0dC08F400000000000;
	cvt.f64.f32 	%fd213, %f9;
	cvt.f64.f32 	%fd214, %f4054;
	fma.rn.f64 	%fd215, %fd212, %fd213, %fd214;
	cvt.rn.f32.f64 	%f4059, %fd215;
	mul.f32 	%f4060, %f5890, %f4055;
	mul.f32 	%f4061, %f5887, %f4060;
	mul.f32 	%f4062, %f1583, %f4061;
	fma.rn.f32 	%f4063, %f9, %f4062, %f4059;
	ld.const.f32 	%f4064, [%rd3+48];
	mul.f32 	%f4065, %f5888, %f4064;
	mul.f32 	%f4066, %f5887, %f4065;
	fma.rn.f32 	%f4067, %f4, %f4066, %f4063;
	ld.const.f32 	%f4068, [%rd3+52];
	mul.f32 	%f4069, %f5888, %f4068;
	mul.f32 	%f4070, %f5887, %f4069;
	fma.rn.f32 	%f4071, %f1584, %f4070, %f4067;
	ld.const.f32 	%f4072, [%rd3+56];
	mul.f32 	%f4073, %f5888, %f4072;
	mul.f32 	%f4074, %f5887, %f4073;
	fma.rn.f32 	%f5847, %f6, %f4074, %f4071;
	mov.b32 	%r348, 0;
$L__BB0_696:
	ld.param.u32 	%r333, [_Z10HCq_kernelPfS_iifffffff_param_2];
	setp.ge.s32 	%p1187, %r1, %r333;
	setp.gt.s32 	%p1188, %r2, %r24;
	or.b32  	%r187, %r2, %r173;
	shr.u32 	%r188, %r187, 31;
	and.b32  	%r189, %r188, 1;
	setp.eq.b32 	%p1189, %r189, 1;
	or.pred  	%p1190, %p1189, %p1188;
	or.pred  	%p1191, %p1190, %p1187;
	@%p1191 bra 	$L__BB0_773;
	ld.param.u32 	%r334, [_Z10HCq_kernelPfS_iifffffff_param_2];
	setp.gt.s32 	%p1192, %r2, 1;
	setp.gt.s32 	%p1193, %r1, 0;
	add.s32 	%r191, %r334, -1;
	setp.lt.s32 	%p1194, %r173, %r191;
	and.pred  	%p1195, %p1193, %p1192;
	and.pred  	%p1196, %p1195, %p1194;
	setp.lt.s32 	%p1197, %r2, %r5;
	and.pred  	%p1198, %p1196, %p1197;
	@%p1198 bra 	$L__BB0_761;
	setp.eq.f32 	%p1199, %f1, 0f00000000;
	@%p1199 bra 	$L__BB0_712;
	setp.eq.s32 	%p1200, %r348, 0;
	@%p1200 bra 	$L__BB0_711;
	setp.gt.u32 	%p1201, %r173, 1;
	@%p1201 bra 	$L__BB0_702;
	mov.f32 	%f4075, 0f40000000;
	sub.f32 	%f4076, %f4075, %f10;
	add.f32 	%f4077, %f4076, 0fBF800000;
	setp.leu.f32 	%p1202, %f4077, 0f00000000;
	setp.geu.f32 	%p1203, %f10, 0f40000000;
	selp.f32 	%f4078, %f11, %f13, %p1202;
	selp.f32 	%f4079, 0f00000000, %f4078, %p1203;
	ld.const.f32 	%f4080, [%rd11];
	setp.geu.f32 	%p1204, %f804, 0f40000000;
	sub.f32 	%f4081, %f4075, %f804;
	add.f32 	%f4082, %f4081, 0fBF800000;
	setp.leu.f32 	%p1205, %f4082, 0f00000000;
	selp.f32 	%f4083, %f805, %f806, %p1205;
	selp.f32 	%f4084, 0f00000000, %f4083, %p1204;
	fma.rn.f32 	%f5888, %f4079, %f4080, %f4084;
	bra.uni 	$L__BB0_704;
$L__BB0_702:
	setp.geu.f32 	%p1206, %f804, 0f40000000;
	mov.f32 	%f4085, 0f40000000;
	sub.f32 	%f4086, %f4085, %f804;
	add.f32 	%f4087, %f4086, 0fBF800000;
	setp.leu.f32 	%p1207, %f4087, 0f00000000;
	selp.f32 	%f4088, %f805, %f806, %p1207;
	selp.f32 	%f5888, 0f00000000, %f4088, %p1206;
	not.pred 	%p1208, %p15;
	@%p1208 bra 	$L__BB0_704;
	mov.f32 	%f4089, 0f40000000;
	sub.f32 	%f4090, %f4089, %f14;
	add.f32 	%f4091, %f4090, 0fBF800000;
	setp.leu.f32 	%p1209, %f4091, 0f00000000;
	setp.geu.f32 	%p1210, %f14, 0f40000000;
	selp.f32 	%f4092, %f15, %f16, %p1209;
	selp.f32 	%f4093, 0f00000000, %f4092, %p1210;
	ld.const.f32 	%f4094, [%rd2+20];
	sub.f32 	%f4095, %f4089, %f804;
	add.f32 	%f4096, %f4095, 0fBF800000;
	setp.leu.f32 	%p1212, %f4096, 0f00000000;
	selp.f32 	%f4097, %f805, %f806, %p1212;
	selp.f32 	%f4098, 0f00000000, %f4097, %p1206;
	fma.rn.f32 	%f5888, %f4093, %f4094, %f4098;
$L__BB0_704:
	cvt.rn.f32.s32 	%f4100, %r2;
	fma.rn.f32 	%f4101, %f1578, %f4100, %f1577;
	sub.f32 	%f4102, %f8, %f4101;
	mul.f32 	%f4103, %f1579, %f4102;
	abs.f32 	%f909, %f4103;
	setp.geu.f32 	%p1213, %f909, 0f40000000;
	mov.f32 	%f5887, 0f00000000;
	@%p1213 bra 	$L__BB0_707;
	mov.f32 	%f4104, 0f40000000;
	sub.f32 	%f4105, %f4104, %f909;
	mul.f32 	%f4106, %f4105, %f4105;
	mul.f32 	%f4107, %f4105, %f4106;
	mul.f32 	%f5887, %f1580, %f4107;
	add.f32 	%f911, %f4105, 0fBF800000;
	setp.leu.f32 	%p1214, %f911, 0f00000000;
	@%p1214 bra 	$L__BB0_707;
	mul.f32 	%f4108, %f911, %f911;
	mul.f32 	%f4109, %f911, %f4108;
	mul.f32 	%f4110, %f4109, 0fC0800000;
	fma.rn.f32 	%f5887, %f1580, %f4110, %f5887;
$L__BB0_707:
	setp.gt.u32 	%p1215, %r2, 1;
	@%p1215 bra 	$L__BB0_709;
	mov.f32 	%f4117, 0f40000000;
	sub.f32 	%f4118, %f4117, %f17;
	add.f32 	%f4119, %f4118, 0fBF800000;
	setp.leu.f32 	%p1221, %f4119, 0f00000000;
	setp.geu.f32 	%p1222, %f17, 0f40000000;
	selp.f32 	%f4120, %f18, %f19, %p1221;
	selp.f32 	%f4121, 0f00000000, %f4120, %p1222;
	mul.wide.u32 	%rd153, %r2, 4;
	mov.u64 	%rd154, BC;
	add.s64 	%rd155, %rd154, %rd153;
	ld.const.f32 	%f4122, [%rd155+32];
	fma.rn.f32 	%f5887, %f4121, %f4122, %f5887;
	bra.uni 	$L__BB0_711;
$L__BB0_709:
	setp.ne.s32 	%p1216, %r2, %r5;
	setp.ne.s32 	%p1217, %r2, %r24;
	and.pred  	%p1218, %p1216, %p1217;
	@%p1218 bra 	$L__BB0_711;
	mov.f32 	%f4111, 0f40000000;
	sub.f32 	%f4112, %f4111, %f20;
	add.f32 	%f4113, %f4112, 0fBF800000;
	setp.leu.f32 	%p1219, %f4113, 0f00000000;
	setp.geu.f32 	%p1220, %f20, 0f40000000;
	selp.f32 	%f4114, %f21, %f22, %p1219;
	selp.f32 	%f4115, 0f00000000, %f4114, %p1220;
	ld.const.f32 	%f4116, [%rd4+16];
	fma.rn.f32 	%f5887, %f4115, %f4116, %f5887;
$L__BB0_711:
	ld.const.f32 	%f4123, [%rd6+40];
	mul.f32 	%f4124, %f5888, %f4123;
	mul.f32 	%f4125, %f5887, %f4124;
	fma.rn.f32 	%f5847, %f1, %f4125, %f5847;
$L__BB0_712:
	setp.eq.f32 	%p1223, %f2, 0f00000000;
	setp.eq.f32 	%p1224, %f1583, 0f00000000;
	and.pred  	%p1225, %p1223, %p1224;
	@%p1225 bra 	$L__BB0_714;
	ld.const.f32 	%f5852, [%rd6+44];
$L__BB0_714:
	@%p1223 bra 	$L__BB0_727;
	setp.eq.s32 	%p1227, %r348, 0;
	@%p1227 bra 	$L__BB0_726;
	setp.gt.u32 	%p1228, %r173, 1;
	@%p1228 bra 	$L__BB0_718;
	mov.f32 	%f4126, 0f40000000;
	sub.f32 	%f4127, %f4126, %f10;
	add.f32 	%f4128, %f4127, 0fBF800000;
	setp.leu.f32 	%p1229, %f4128, 0f00000000;
	setp.geu.f32 	%p1230, %f10, 0f40000000;
	selp.f32 	%f4129, %f11, %f13, %p1229;
	selp.f32 	%f4130, 0f00000000, %f4129, %p1230;
	ld.const.f32 	%f4131, [%rd11];
	setp.geu.f32 	%p1231, %f804, 0f40000000;
	sub.f32 	%f4132, %f4126, %f804;
	add.f32 	%f4133, %f4132, 0fBF800000;
	setp.leu.f32 	%p1232, %f4133, 0f00000000;
	selp.f32 	%f4134, %f805, %f806, %p1232;
	selp.f32 	%f4135, 0f00000000, %f4134, %p1231;
	fma.rn.f32 	%f5888, %f4130, %f4131, %f4135;
	bra.uni 	$L__BB0_720;
$L__BB0_718:
	setp.geu.f32 	%p1233, %f804, 0f40000000;
	mov.f32 	%f4136, 0f40000000;
	sub.f32 	%f4137, %f4136, %f804;
	add.f32 	%f4138, %f4137, 0fBF800000;
	setp.leu.f32 	%p1234, %f4138, 0f00000000;
	selp.f32 	%f4139, %f805, %f806, %p1234;
	selp.f32 	%f5888, 0f00000000, %f4139, %p1233;
	not.pred 	%p1235, %p15;
	@%p1235 bra 	$L__BB0_720;
	mov.f32 	%f4140, 0f40000000;
	sub.f32 	%f4141, %f4140, %f14;
	add.f32 	%f4142, %f4141, 0fBF800000;
	setp.leu.f32 	%p1236, %f4142, 0f00000000;
	setp.geu.f32 	%p1237, %f14, 0f40000000;
	selp.f32 	%f4143, %f15, %f16, %p1236;
	selp.f32 	%f4144, 0f00000000, %f4143, %p1237;
	ld.const.f32 	%f4145, [%rd2+20];
	sub.f32 	%f4146, %f4140, %f804;
	add.f32 	%f4147, %f4146, 0fBF800000;
	setp.leu.f32 	%p1239, %f4147, 0f00000000;
	selp.f32 	%f4148, %f805, %f806, %p1239;
	selp.f32 	%f4149, 0f00000000, %f4148, %p1233;
	fma.rn.f32 	%f5888, %f4144, %f4145, %f4149;
$L__BB0_720:
	cvt.rn.f32.s32 	%f4151, %r2;
	fma.rn.f32 	%f4152, %f1578, %f4151, %f1577;
	sub.f32 	%f4153, %f8, %f4152;
	mul.f32 	%f928, %f1579, %f4153;
	abs.f32 	%f929, %f928;
	setp.geu.f32 	%p1240, %f929, 0f40000000;
	mov.f32 	%f5889, 0f00000000;
	@%p1240 bra 	$L__BB0_722;
	mov.f32 	%f4154, 0f40000000;
	sub.f32 	%f4155, %f4154, %f929;
	mul.f32 	%f4156, %f4155, %f4155;
	mul.f32 	%f4157, %f1580, %f4156;
	add.f32 	%f4158, %f4155, 0fBF800000;
	setp.gt.f32 	%p1241, %f4158, 0f00000000;
	mul.f32 	%f4159, %f4158, %f4158;
	mul.f32 	%f4160, %f4159, 0fC0800000;
	fma.rn.f32 	%f4161, %f1580, %f4160, %f4157;
	selp.f32 	%f4162, %f4161, %f4157, %p1241;
	setp.gt.f32 	%p1242, %f928, 0f00000000;
	selp.f64 	%fd216, 0dC008000000000000, 0d4008000000000000, %p1242;
	div.rn.f64 	%fd217, %fd216, %fd1;
	cvt.f64.f32 	%fd218, %f4162;
	mul.f64 	%fd219, %fd217, %fd218;
	cvt.rn.f32.f64 	%f5889, %fd219;
$L__BB0_722:
	setp.gt.u32 	%p1243, %r2, 1;
	@%p1243 bra 	$L__BB0_724;
	setp.lt.f32 	%p1248, %f17, 0f40000000;
	selp.f32 	%f4165, %f23, 0f00000000, %p1248;
	mul.wide.u32 	%rd156, %r2, 4;
	mov.u64 	%rd157, BC;
	add.s64 	%rd158, %rd157, %rd156;
	ld.const.f32 	%f4166, [%rd158+64];
	fma.rn.f32 	%f5889, %f4165, %f4166, %f5889;
	bra.uni 	$L__BB0_726;
$L__BB0_724:
	setp.ne.s32 	%p1244, %r2, %r5;
	setp.ne.s32 	%p1245, %r2, %r24;
	and.pred  	%p1246, %p1244, %p1245;
	@%p1246 bra 	$L__BB0_726;
	setp.lt.f32 	%p1247, %f20, 0f40000000;
	selp.f32 	%f4163, %f24, 0f00000000, %p1247;
	ld.const.f32 	%f4164, [%rd4+48];
	fma.rn.f32 	%f5889, %f4163, %f4164, %f5889;
$L__BB0_726:
	mul.f32 	%f4167, %f5852, %f5888;
	mul.f32 	%f4168, %f4167, %f5889;
	mul.f32 	%f4169, %f2, %f4168;
	cvt.f64.f32 	%fd220, %f4169;
	mul.f64 	%fd221, %fd220, 0dC08F400000000000;
	cvt.f64.f32 	%fd222, %f9;
	cvt.f64.f32 	%fd223, %f5847;
	fma.rn.f64 	%fd224, %fd221, %fd222, %fd223;
	cvt.rn.f32.f64 	%f5847, %fd224;
$L__BB0_727:
	@%p1224 bra 	$L__BB0_741;
	setp.eq.s32 	%p1250, %r348, 0;
	@%p1250 bra 	$L__BB0_740;
	setp.gt.u32 	%p1251, %r173, 1;
	@%p1251 bra 	$L__BB0_731;
	setp.lt.f32 	%p1252, %f10, 0f40000000;
	selp.f32 	%f4170, %f25, 0f00000000, %p1252;
	ld.const.f32 	%f4171, [%rd11];
	setp.lt.f32 	%p1253, %f804, 0f40000000;
	selp.f32 	%f4172, %f807, 0f00000000, %p1253;
	fma.rn.f32 	%f5890, %f4170, %f4171, %f4172;
	bra.uni 	$L__BB0_733;
$L__BB0_731:
	setp.lt.f32 	%p1254, %f804, 0f40000000;
	selp.f32 	%f5890, %f807, 0f00000000, %p1254;
	not.pred 	%p1255, %p15;
	@%p1255 bra 	$L__BB0_733;
	setp.lt.f32 	%p1256, %f14, 0f40000000;
	selp.f32 	%f4173, %f26, 0f00000000, %p1256;
	ld.const.f32 	%f4174, [%rd2+20];
	setp.lt.f32 	%p1257, %f804, 0f40000000;
	selp.f32 	%f4175, %f807, 0f00000000, %p1257;
	fma.rn.f32 	%f5890, %f4173, %f4174, %f4175;
$L__BB0_733:
	cvt.rn.f32.s32 	%f4177, %r2;
	fma.rn.f32 	%f4178, %f1578, %f4177, %f1577;
	sub.f32 	%f4179, %f8, %f4178;
	mul.f32 	%f4180, %f1579, %f4179;
	abs.f32 	%f944, %f4180;
	setp.geu.f32 	%p1258, %f944, 0f40000000;
	mov.f32 	%f5887, 0f00000000;
	@%p1258 bra 	$L__BB0_736;
	mov.f32 	%f4181, 0f40000000;
	sub.f32 	%f4182, %f4181, %f944;
	mul.f32 	%f4183, %f4182, %f4182;
	mul.f32 	%f4184, %f4182, %f4183;
	mul.f32 	%f5887, %f1580, %f4184;
	add.f32 	%f946, %f4182, 0fBF800000;
	setp.leu.f32 	%p1259, %f946, 0f00000000;
	@%p1259 bra 	$L__BB0_736;
	mul.f32 	%f4185, %f946, %f946;
	mul.f32 	%f4186, %f946, %f4185;
	mul.f32 	%f4187, %f4186, 0fC0800000;
	fma.rn.f32 	%f5887, %f1580, %f4187, %f5887;
$L__BB0_736:
	setp.gt.u32 	%p1260, %r2, 1;
	@%p1260 bra 	$L__BB0_738;
	mov.f32 	%f4194, 0f40000000;
	sub.f32 	%f4195, %f4194, %f17;
	add.f32 	%f4196, %f4195, 0fBF800000;
	setp.leu.f32 	%p1266, %f4196, 0f00000000;
	setp.geu.f32 	%p1267, %f17, 0f40000000;
	selp.f32 	%f4197, %f18, %f19, %p1266;
	selp.f32 	%f4198, 0f00000000, %f4197, %p1267;
	mul.wide.u32 	%rd159, %r2, 4;
	mov.u64 	%rd160, BC;
	add.s64 	%rd161, %rd160, %rd159;
	ld.const.f32 	%f4199, [%rd161+64];
	fma.rn.f32 	%f5887, %f4198, %f4199, %f5887;
	bra.uni 	$L__BB0_740;
$L__BB0_738:
	setp.ne.s32 	%p1261, %r2, %r5;
	setp.ne.s32 	%p1262, %r2, %r24;
	and.pred  	%p1263, %p1261, %p1262;
	@%p1263 bra 	$L__BB0_740;
	mov.f32 	%f4188, 0f40000000;
	sub.f32 	%f4189, %f4188, %f20;
	add.f32 	%f4190, %f4189, 0fBF800000;
	setp.leu.f32 	%p1264, %f4190, 0f00000000;
	setp.geu.f32 	%p1265, %f20, 0f40000000;
	selp.f32 	%f4191, %f21, %f22, %p1264;
	selp.f32 	%f4192, 0f00000000, %f4191, %p1265;
	ld.const.f32 	%f4193, [%rd4+48];
	fma.rn.f32 	%f5887, %f4192, %f4193, %f5887;
$L__BB0_740:
	mul.f32 	%f4200, %f5852, %f5890;
	mul.f32 	%f4201, %f5887, %f4200;
	mul.f32 	%f4202, %f1583, %f4201;
	fma.rn.f32 	%f5847, %f9, %f4202, %f5847;
$L__BB0_741:
	@%p14 bra 	$L__BB0_743;
	setp.neu.f32 	%p1268, %f6, 0f00000000;
	setp.ne.s32 	%p1269, %r348, 0;
	and.pred  	%p1270, %p1268, %p1269;
	@%p1270 bra 	$L__BB0_744;
	bra.uni 	$L__BB0_755;
$L__BB0_743:
	setp.eq.s32 	%p1271, %r348, 0;
	@%p1271 bra 	$L__BB0_755;
$L__BB0_744:
	setp.gt.u32 	%p1272, %r173, 1;
	@%p1272 bra 	$L__BB0_746;
	mov.f32 	%f4203, 0f40000000;
	sub.f32 	%f4204, %f4203, %f10;
	add.f32 	%f4205, %f4204, 0fBF800000;
	setp.leu.f32 	%p1273, %f4205, 0f00000000;
	setp.geu.f32 	%p1274, %f10, 0f40000000;
	selp.f32 	%f4206, %f11, %f13, %p1273;
	selp.f32 	%f4207, 0f00000000, %f4206, %p1274;
	ld.const.f32 	%f4208, [%rd11+-32];
	setp.geu.f32 	%p1275, %f804, 0f40000000;
	sub.f32 	%f4209, %f4203, %f804;
	add.f32 	%f4210, %f4209, 0fBF800000;
	setp.leu.f32 	%p1276, %f4210, 0f00000000;
	selp.f32 	%f4211, %f805, %f806, %p1276;
	selp.f32 	%f4212, 0f00000000, %f4211, %p1275;
	fma.rn.f32 	%f5888, %f4207, %f4208, %f4212;
	bra.uni 	$L__BB0_748;
$L__BB0_746:
	setp.geu.f32 	%p1277, %f804, 0f40000000;
	mov.f32 	%f4213, 0f40000000;
	sub.f32 	%f4214, %f4213, %f804;
	add.f32 	%f4215, %f4214, 0fBF800000;
	setp.leu.f32 	%p1278, %f4215, 0f00000000;
	selp.f32 	%f4216, %f805, %f806, %p1278;
	selp.f32 	%f5888, 0f00000000, %f4216, %p1277;
	not.pred 	%p1279, %p15;
	@%p1279 bra 	$L__BB0_748;
	mov.f32 	%f4217, 0f40000000;
	sub.f32 	%f4218, %f4217, %f14;
	add.f32 	%f4219, %f4218, 0fBF800000;
	setp.leu.f32 	%p1280, %f4219, 0f00000000;
	setp.geu.f32 	%p1281, %f14, 0f40000000;
	selp.f32 	%f4220, %f15, %f16, %p1280;
	selp.f32 	%f4221, 0f00000000, %f4220, %p1281;
	ld.const.f32 	%f4222, [%rd2+-12];
	sub.f32 	%f4223, %f4217, %f804;
	add.f32 	%f4224, %f4223, 0fBF800000;
	setp.leu.f32 	%p1283, %f4224, 0f00000000;
	selp.f32 	%f4225, %f805, %f806, %p1283;
	selp.f32 	%f4226, 0f00000000, %f4225, %p1277;
	fma.rn.f32 	%f5888, %f4221, %f4222, %f4226;
$L__BB0_748:
	cvt.rn.f32.s32 	%f4228, %r2;
	fma.rn.f32 	%f4229, %f1578, %f4228, %f1577;
	sub.f32 	%f4230, %f8, %f4229;
	mul.f32 	%f4231, %f1579, %f4230;
	abs.f32 	%f961, %f4231;
	setp.geu.f32 	%p1284, %f961, 0f40000000;
	mov.f32 	%f5887, 0f00000000;
	@%p1284 bra 	$L__BB0_751;
	mov.f32 	%f4232, 0f40000000;
	sub.f32 	%f4233, %f4232, %f961;
	mul.f32 	%f4234, %f4233, %f4233;
	mul.f32 	%f4235, %f4233, %f4234;
	mul.f32 	%f5887, %f1580, %f4235;
	add.f32 	%f963, %f4233, 0fBF800000;
	setp.leu.f32 	%p1285, %f963, 0f00000000;
	@%p1285 bra 	$L__BB0_751;
	mul.f32 	%f4236, %f963, %f963;
	mul.f32 	%f4237, %f963, %f4236;
	mul.f32 	%f4238, %f4237, 0fC0800000;
	fma.rn.f32 	%f5887, %f1580, %f4238, %f5887;
$L__BB0_751:
	setp.gt.u32 	%p1286, %r2, 1;
	@%p1286 bra 	$L__BB0_753;
	mov.f32 	%f4245, 0f40000000;
	sub.f32 	%f4246, %f4245, %f17;
	add.f32 	%f4247, %f4246, 0fBF800000;
	setp.leu.f32 	%p1292, %f4247, 0f00000000;
	setp.geu.f32 	%p1293, %f17, 0f40000000;
	selp.f32 	%f4248, %f18, %f19, %p1292;
	selp.f32 	%f4249, 0f00000000, %f4248, %p1293;
	mul.wide.u32 	%rd162, %r2, 4;
	mov.u64 	%rd163, BC;
	add.s64 	%rd164, %rd163, %rd162;
	ld.const.f32 	%f4250, [%rd164+32];
	fma.rn.f32 	%f5887, %f4249, %f4250, %f5887;
	bra.uni 	$L__BB0_755;
$L__BB0_753:
	setp.ne.s32 	%p1287, %r2, %r5;
	setp.ne.s32 	%p1288, %r2, %r24;
	and.pred  	%p1289, %p1287, %p1288;
	@%p1289 bra 	$L__BB0_755;
	mov.f32 	%f4239, 0f40000000;
	sub.f32 	%f4240, %f4239, %f20;
	add.f32 	%f4241, %f4240, 0fBF800000;
	setp.leu.f32 	%p1290, %f4241, 0f00000000;
	setp.geu.f32 	%p1291, %f20, 0f40000000;
	selp.f32 	%f4242, %f21, %f22, %p1290;
	selp.f32 	%f4243, 0f00000000, %f4242, %p1291;
	ld.const.f32 	%f4244, [%rd4+16];
	fma.rn.f32 	%f5887, %f4243, %f4244, %f5887;
$L__BB0_755:
	setp.eq.f32 	%p1294, %f4, 0f00000000;
	@%p1294 bra 	$L__BB0_757;
	ld.const.f32 	%f4251, [%rd6+48];
	mul.f32 	%f4252, %f5888, %f4251;
	mul.f32 	%f4253, %f5887, %f4252;
	fma.rn.f32 	%f5847, %f4, %f4253, %f5847;
$L__BB0_757:
	setp.eq.f32 	%p1295, %f1584, 0f00000000;
	@%p1295 bra 	$L__BB0_759;
	ld.const.f32 	%f4254, [%rd6+52];
	mul.f32 	%f4255, %f5888, %f4254;
	mul.f32 	%f4256, %f5887, %f4255;
	fma.rn.f32 	%f5847, %f1584, %f4256, %f5847;
$L__BB0_759:
	setp.eq.f32 	%p1296, %f6, 0f00000000;
	@%p1296 bra 	$L__BB0_773;
	ld.const.f32 	%f4257, [%rd6+56];
	mul.f32 	%f4258, %f5888, %f4257;
	mul.f32 	%f4259, %f5887, %f4258;
	fma.rn.f32 	%f5847, %f6, %f4259, %f5847;
	bra.uni 	$L__BB0_773;
$L__BB0_761:
	mov.f32 	%f4260, 0f40000000;
	sub.f32 	%f4261, %f4260, %f808;
	add.f32 	%f4262, %f4261, 0fBF800000;
	setp.leu.f32 	%p1297, %f4262, 0f00000000;
	setp.geu.f32 	%p1298, %f808, 0f40000000;
	mul.f32 	%f4263, %f4262, %f4262;
	mul.f32 	%f4264, %f4262, %f4263;
	mul.f32 	%f4265, %f4264, 0fC0800000;
	fma.rn.f32 	%f4266, %f1580, %f4265, %f809;
	selp.f32 	%f4267, %f809, %f4266, %p1297;
	selp.f32 	%f5888, 0f00000000, %f4267, %p1298;
	not.pred 	%p1299, %p15;
	@%p1299 bra 	$L__BB0_763;
	mov.f32 	%f4268, 0f40000000;
	sub.f32 	%f4269, %f4268, %f27;
	add.f32 	%f4270, %f4269, 0fBF800000;
	setp.leu.f32 	%p1300, %f4270, 0f00000000;
	setp.geu.f32 	%p1301, %f27, 0f40000000;
	mul.f32 	%f4271, %f4270, %f4270;
	mul.f32 	%f4272, %f4270, %f4271;
	mul.f32 	%f4273, %f4272, 0fC0800000;
	fma.rn.f32 	%f4274, %f1580, %f4273, %f28;
	selp.f32 	%f4275, %f28, %f4274, %p1300;
	selp.f32 	%f4276, 0f00000000, %f4275, %p1301;
	ld.const.f32 	%f4277, [%rd2+-12];
	fma.rn.f32 	%f5888, %f4276, %f4277, %f5888;
$L__BB0_763:
	cvt.rn.f32.u32 	%f4279, %r2;
	fma.rn.f32 	%f4280, %f1578, %f4279, %f1577;
	sub.f32 	%f4281, %f8, %f4280;
	mul.f32 	%f978, %f1579, %f4281;
	abs.f32 	%f979, %f978;
	setp.geu.f32 	%p1302, %f979, 0f40000000;
	mov.f32 	%f5887, 0f00000000;
	@%p1302 bra 	$L__BB0_766;
	mov.f32 	%f4282, 0f40000000;
	sub.f32 	%f4283, %f4282, %f979;
	mul.f32 	%f4284, %f4283, %f4283;
	mul.f32 	%f4285, %f4283, %f4284;
	mul.f32 	%f5887, %f1580, %f4285;
	add.f32 	%f981, %f4283, 0fBF800000;
	setp.leu.f32 	%p1303, %f981, 0f00000000;
	@%p1303 bra 	$L__BB0_766;
	mul.f32 	%f4286, %f981, %f981;
	mul.f32 	%f4287, %f981, %f4286;
	mul.f32 	%f4288, %f4287, 0fC0800000;
	fma.rn.f32 	%f5887, %f1580, %f4288, %f5887;
$L__BB0_766:
	setp.ne.s32 	%p1304, %r2, %r24;
	@%p1304 bra 	$L__BB0_768;
	mov.f32 	%f4289, 0f40000000;
	sub.f32 	%f4290, %f4289, %f30;
	add.f32 	%f4291, %f4290, 0fBF800000;
	setp.leu.f32 	%p1305, %f4291, 0f00000000;
	setp.geu.f32 	%p1306, %f30, 0f40000000;
	mul.f32 	%f4292, %f4291, %f4291;
	mul.f32 	%f4293, %f4291, %f4292;
	mul.f32 	%f4294, %f4293, 0fC0800000;
	mul.f32 	%f4295, %f4290, %f4290;
	mul.f32 	%f4296, %f4290, %f4295;
	mul.f32 	%f4297, %f1580, %f4296;
	fma.rn.f32 	%f4298, %f1580, %f4294, %f4297;
	selp.f32 	%f4299, %f4297, %f4298, %p1305;
	selp.f32 	%f4300, 0f00000000, %f4299, %p1306;
	ld.const.f32 	%f4301, [BC+44];
	fma.rn.f32 	%f5887, %f4300, %f4301, %f5887;
$L__BB0_768:
	setp.lt.f32 	%p1307, %f808, 0f40000000;
	selp.f32 	%f5890, %f810, 0f00000000, %p1307;
	@%p1299 bra 	$L__BB0_770;
	setp.lt.f32 	%p1309, %f27, 0f40000000;
	selp.f32 	%f4302, %f33, 0f00000000, %p1309;
	ld.const.f32 	%f4303, [%rd2+20];
	fma.rn.f32 	%f5890, %f4302, %f4303, %f5890;
$L__BB0_770:
	mov.f32 	%f6201, 0f00000000;
	@%p1302 bra 	$L__BB0_772;
	mov.f32 	%f4305, 0f40000000;
	sub.f32 	%f4306, %f4305, %f979;
	mul.f32 	%f4307, %f4306, %f4306;
	mul.f32 	%f4308, %f1580, %f4307;
	add.f32 	%f4309, %f4306, 0fBF800000;
	setp.gt.f32 	%p1311, %f4309, 0f00000000;
	mul.f32 	%f4310, %f4309, %f4309;
	mul.f32 	%f4311, %f4310, 0fC0800000;
	fma.rn.f32 	%f4312, %f1580, %f4311, %f4308;
	selp.f32 	%f4313, %f4312, %f4308, %p1311;
	setp.gt.f32 	%p1312, %f978, 0f00000000;
	selp.f64 	%fd225, 0dC008000000000000, 0d4008000000000000, %p1312;
	div.rn.f64 	%fd226, %fd225, %fd1;
	cvt.f64.f32 	%fd227, %f4313;
	mul.f64 	%fd228, %fd226, %fd227;
	cvt.rn.f32.f64 	%f6201, %fd228;
$L__BB0_772:
	setp.eq.s32 	%p1313, %r2, %r24;
	setp.lt.f32 	%p1314, %f30, 0f40000000;
	selp.f32 	%f4314, %f34, 0f00000000, %p1314;
	ld.const.f32 	%f4315, [BC+76];
	fma.rn.f32 	%f4316, %f4314, %f4315, %f6201;
	selp.f32 	%f5889, %f4316, %f6201, %p1313;
	ld.const.f32 	%f4317, [%rd6+40];
	mul.f32 	%f4318, %f5888, %f4317;
	mul.f32 	%f4319, %f5887, %f4318;
	fma.rn.f32 	%f4320, %f1, %f4319, %f5847;
	ld.const.f32 	%f4321, [%rd6+44];
	mul.f32 	%f4322, %f5888, %f4321;
	mul.f32 	%f4323, %f4322, %f5889;
	mul.f32 	%f4324, %f2, %f4323;
	cvt.f64.f32 	%fd229, %f4324;
	mul.f64 	%fd230, %fd229, 0dC08F400000000000;
	cvt.f64.f32 	%fd231, %f9;
	cvt.f64.f32 	%fd232, %f4320;
	fma.rn.f64 	%fd233, %fd230, %fd231, %fd232;
	cvt.rn.f32.f64 	%f4325, %fd233;
	mul.f32 	%f4326, %f5890, %f4321;
	mul.f32 	%f4327, %f5887, %f4326;
	mul.f32 	%f4328, %f1583, %f4327;
	fma.rn.f32 	%f4329, %f9, %f4328, %f4325;
	ld.const.f32 	%f4330, [%rd6+48];
	mul.f32 	%f4331, %f5888, %f4330;
	mul.f32 	%f4332, %f5887, %f4331;
	fma.rn.f32 	%f4333, %f4, %f4332, %f4329;
	ld.const.f32 	%f4334, [%rd6+52];
	mul.f32 	%f4335, %f5888, %f4334;
	mul.f32 	%f4336, %f5887, %f4335;
	fma.rn.f32 	%f4337, %f1584, %f4336, %f4333;
	ld.const.f32 	%f4338, [%rd6+56];
	mul.f32 	%f4339, %f5888, %f4338;
	mul.f32 	%f4340, %f5887, %f4339;
	fma.rn.f32 	%f5847, %f6, %f4340, %f4337;
	mov.b32 	%r348, 0;
$L__BB0_773:
	ld.param.u32 	%r335, [_Z10HCq_kernelPfS_iifffffff_param_2];
	setp.ge.s32 	%p1315, %r1, %r335;
	setp.ge.s32 	%p1316, %r2, %r24;
	add.s32 	%r199, %r2, 1;
	or.b32  	%r200, %r199, %r173;
	shr.u32 	%r201, %r200, 31;
	and.b32  	%r202, %r201, 1;
	setp.eq.b32 	%p1317, %r202, 1;
	or.pred  	%p1318, %p1316, %p1315;
	or.pred  	%p1319, %p1318, %p1317;
	@%p1319 bra 	$L__BB0_852;
	ld.param.u32 	%r336, [_Z10HCq_kernelPfS_iifffffff_param_2];
	add.s32 	%r204, %r336, -1;
	setp.lt.s32 	%p1320, %r173, %r204;
	min.s32 	%r205, %r1, %r2;
	setp.gt.s32 	%p1321, %r205, 0;
	setp.lt.s32 	%p1322, %r199, %r5;
	and.pred  	%p1323, %p1320, %p1322;
	and.pred  	%p1324, %p1323, %p1321;
	@%p1324 bra 	$L__BB0_838;
	setp.eq.f32 	%p1325, %f1, 0f00000000;
	@%p1325 bra 	$L__BB0_789;
	setp.eq.s32 	%p1326, %r348, 0;
	@%p1326 bra 	$L__BB0_788;
	setp.gt.u32 	%p1327, %r173, 1;
	@%p1327 bra 	$L__BB0_779;
	mov.f32 	%f4341, 0f40000000;
	sub.f32 	%f4342, %f4341, %f10;
	add.f32 	%f4343, %f4342, 0fBF800000;
	setp.leu.f32 	%p1328, %f4343, 0f00000000;
	setp.geu.f32 	%p1329, %f10, 0f40000000;
	selp.f32 	%f4344, %f11, %f13, %p1328;
	selp.f32 	%f4345, 0f00000000, %f4344, %p1329;
	ld.const.f32 	%f4346, [%rd11];
	setp.geu.f32 	%p1330, %f804, 0f40000000;
	sub.f32 	%f4347, %f4341, %f804;
	add.f32 	%f4348, %f4347, 0fBF800000;
	setp.leu.f32 	%p1331, %f4348, 0f00000000;
	selp.f32 	%f4349, %f805, %f806, %p1331;
	selp.f32 	%f4350, 0f00000000, %f4349, %p1330;
	fma.rn.f32 	%f5888, %f4345, %f4346, %f4350;
	bra.uni 	$L__BB0_781;
$L__BB0_779:
	setp.geu.f32 	%p1332, %f804, 0f40000000;
	mov.f32 	%f4351, 0f40000000;
	sub.f32 	%f4352, %f4351, %f804;
	add.f32 	%f4353, %f4352, 0fBF800000;
	setp.leu.f32 	%p1333, %f4353, 0f00000000;
	selp.f32 	%f4354, %f805, %f806, %p1333;
	selp.f32 	%f5888, 0f00000000, %f4354, %p1332;
	not.pred 	%p1334, %p15;
	@%p1334 bra 	$L__BB0_781;
	mov.f32 	%f4355, 0f40000000;
	sub.f32 	%f4356, %f4355, %f14;
	add.f32 	%f4357, %f4356, 0fBF800000;
	setp.leu.f32 	%p1335, %f4357, 0f00000000;
	setp.geu.f32 	%p1336, %f14, 0f40000000;
	selp.f32 	%f4358, %f15, %f16, %p1335;
	selp.f32 	%f4359, 0f00000000, %f4358, %p1336;
	ld.const.f32 	%f4360, [%rd2+20];
	sub.f32 	%f4361, %f4355, %f804;
	add.f32 	%f4362, %f4361, 0fBF800000;
	setp.leu.f32 	%p1338, %f4362, 0f00000000;
	selp.f32 	%f4363, %f805, %f806, %p1338;
	selp.f32 	%f4364, 0f00000000, %f4363, %p1332;
	fma.rn.f32 	%f5888, %f4359, %f4360, %f4364;
$L__BB0_781:
	cvt.rn.f32.s32 	%f4366, %r199;
	fma.rn.f32 	%f4367, %f1578, %f4366, %f1577;
	sub.f32 	%f4368, %f8, %f4367;
	mul.f32 	%f4369, %f1579, %f4368;
	abs.f32 	%f1003, %f4369;
	setp.geu.f32 	%p1339, %f1003, 0f40000000;
	mov.f32 	%f5887, 0f00000000;
	@%p1339 bra 	$L__BB0_784;
	mov.f32 	%f4370, 0f40000000;
	sub.f32 	%f4371, %f4370, %f1003;
	mul.f32 	%f4372, %f4371, %f4371;
	mul.f32 	%f4373, %f4371, %f4372;
	mul.f32 	%f5887, %f1580, %f4373;
	add.f32 	%f1005, %f4371, 0fBF800000;
	setp.leu.f32 	%p1340, %f1005, 0f00000000;
	@%p1340 bra 	$L__BB0_784;
	mul.f32 	%f4374, %f1005, %f1005;
	mul.f32 	%f4375, %f1005, %f4374;
	mul.f32 	%f4376, %f4375, 0fC0800000;
	fma.rn.f32 	%f5887, %f1580, %f4376, %f5887;
$L__BB0_784:
	setp.gt.u32 	%p1341, %r199, 1;
	@%p1341 bra 	$L__BB0_786;
	mov.f32 	%f4377, 0f40000000;
	sub.f32 	%f4378, %f4377, %f17;
	add.f32 	%f4379, %f4378, 0fBF800000;
	setp.leu.f32 	%p1342, %f4379, 0f00000000;
	setp.geu.f32 	%p1343, %f17, 0f40000000;
	selp.f32 	%f4380, %f18, %f19, %p1342;
	selp.f32 	%f4381, 0f00000000, %f4380, %p1343;
	mul.wide.u32 	%rd165, %r199, 4;
	mov.u64 	%rd166, BC;
	add.s64 	%rd167, %rd166, %rd165;
	ld.const.f32 	%f4382, [%rd167+32];
	fma.rn.f32 	%f5887, %f4381, %f4382, %f5887;
	bra.uni 	$L__BB0_788;
$L__BB0_786:
	setp.ne.s32 	%p1344, %r199, %r5;
	setp.ne.s32 	%p1345, %r199, %r24;
	and.pred  	%p1346, %p1344, %p1345;
	@%p1346 bra 	$L__BB0_788;
	mov.f32 	%f4383, 0f40000000;
	sub.f32 	%f4384, %f4383, %f20;
	add.f32 	%f4385, %f4384, 0fBF800000;
	setp.leu.f32 	%p1347, %f4385, 0f00000000;
	setp.geu.f32 	%p1348, %f20, 0f40000000;
	selp.f32 	%f4386, %f21, %f22, %p1347;
	selp.f32 	%f4387, 0f00000000, %f4386, %p1348;
	ld.const.f32 	%f4388, [%rd4+20];
	fma.rn.f32 	%f5887, %f4387, %f4388, %f5887;
$L__BB0_788:
	ld.const.f32 	%f4389, [%rd8+40];
	mul.f32 	%f4390, %f5888, %f4389;
	mul.f32 	%f4391, %f5887, %f4390;
	fma.rn.f32 	%f5847, %f1, %f4391, %f5847;
$L__BB0_789:
	setp.eq.f32 	%p1349, %f2, 0f00000000;
	setp.eq.f32 	%p1350, %f1583, 0f00000000;
	and.pred  	%p1351, %p1349, %p1350;
	@%p1351 bra 	$L__BB0_791;
	ld.const.f32 	%f5852, [%rd8+44];
$L__BB0_791:
	@%p1349 bra 	$L__BB0_804;
	setp.eq.s32 	%p1353, %r348, 0;
	@%p1353 bra 	$L__BB0_803;
	setp.gt.u32 	%p1354, %r173, 1;
	@%p1354 bra 	$L__BB0_795;
	mov.f32 	%f4392, 0f40000000;
	sub.f32 	%f4393, %f4392, %f10;
	add.f32 	%f4394, %f4393, 0fBF800000;
	setp.leu.f32 	%p1355, %f4394, 0f00000000;
	setp.geu.f32 	%p1356, %f10, 0f40000000;
	selp.f32 	%f4395, %f11, %f13, %p1355;
	selp.f32 	%f4396, 0f00000000, %f4395, %p1356;
	ld.const.f32 	%f4397, [%rd11];
	setp.geu.f32 	%p1357, %f804, 0f40000000;
	sub.f32 	%f4398, %f4392, %f804;
	add.f32 	%f4399, %f4398, 0fBF800000;
	setp.leu.f32 	%p1358, %f4399, 0f00000000;
	selp.f32 	%f4400, %f805, %f806, %p1358;
	selp.f32 	%f4401, 0f00000000, %f4400, %p1357;
	fma.rn.f32 	%f5888, %f4396, %f4397, %f4401;
	bra.uni 	$L__BB0_797;
$L__BB0_795:
	setp.geu.f32 	%p1359, %f804, 0f40000000;
	mov.f32 	%f4402, 0f40000000;
	sub.f32 	%f4403, %f4402, %f804;
	add.f32 	%f4404, %f4403, 0fBF800000;
	setp.leu.f32 	%p1360, %f4404, 0f00000000;
	selp.f32 	%f4405, %f805, %f806, %p1360;
	selp.f32 	%f5888, 0f00000000, %f4405, %p1359;
	not.pred 	%p1361, %p15;
	@%p1361 bra 	$L__BB0_797;
	mov.f32 	%f4406, 0f40000000;
	sub.f32 	%f4407, %f4406, %f14;
	add.f32 	%f4408, %f4407, 0fBF800000;
	setp.leu.f32 	%p1362, %f4408, 0f00000000;
	setp.geu.f32 	%p1363, %f14, 0f40000000;
	selp.f32 	%f4409, %f15, %f16, %p1362;
	selp.f32 	%f4410, 0f00000000, %f4409, %p1363;
	ld.const.f32 	%f4411, [%rd2+20];
	sub.f32 	%f4412, %f4406, %f804;
	add.f32 	%f4413, %f4412, 0fBF800000;
	setp.leu.f32 	%p1365, %f4413, 0f00000000;
	selp.f32 	%f4414, %f805, %f806, %p1365;
	selp.f32 	%f4415, 0f00000000, %f4414, %p1359;
	fma.rn.f32 	%f5888, %f4410, %f4411, %f4415;
$L__BB0_797:
	cvt.rn.f32.s32 	%f4417, %r199;
	fma.rn.f32 	%f4418, %f1578, %f4417, %f1577;
	sub.f32 	%f4419, %f8, %f4418;
	mul.f32 	%f1022, %f1579, %f4419;
	abs.f32 	%f1023, %f1022;
	setp.geu.f32 	%p1366, %f1023, 0f40000000;
	mov.f32 	%f5889, 0f00000000;
	@%p1366 bra 	$L__BB0_799;
	mov.f32 	%f4420, 0f40000000;
	sub.f32 	%f4421, %f4420, %f1023;
	mul.f32 	%f4422, %f4421, %f4421;
	mul.f32 	%f4423, %f1580, %f4422;
	add.f32 	%f4424, %f4421, 0fBF800000;
	setp.gt.f32 	%p1367, %f4424, 0f00000000;
	mul.f32 	%f4425, %f4424, %f4424;
	mul.f32 	%f4426, %f4425, 0fC0800000;
	fma.rn.f32 	%f4427, %f1580, %f4426, %f4423;
	selp.f32 	%f4428, %f4427, %f4423, %p1367;
	setp.gt.f32 	%p1368, %f1022, 0f00000000;
	selp.f64 	%fd234, 0dC008000000000000, 0d4008000000000000, %p1368;
	div.rn.f64 	%fd235, %fd234, %fd1;
	cvt.f64.f32 	%fd236, %f4428;
	mul.f64 	%fd237, %fd235, %fd236;
	cvt.rn.f32.f64 	%f5889, %fd237;
$L__BB0_799:
	setp.gt.u32 	%p1369, %r199, 1;
	@%p1369 bra 	$L__BB0_801;
	setp.lt.f32 	%p1370, %f17, 0f40000000;
	selp.f32 	%f4429, %f23, 0f00000000, %p1370;
	mul.wide.u32 	%rd168, %r199, 4;
	mov.u64 	%rd169, BC;
	add.s64 	%rd170, %rd169, %rd168;
	ld.const.f32 	%f4430, [%rd170+64];
	fma.rn.f32 	%f5889, %f4429, %f4430, %f5889;
	bra.uni 	$L__BB0_803;
$L__BB0_801:
	setp.ne.s32 	%p1371, %r199, %r5;
	setp.ne.s32 	%p1372, %r199, %r24;
	and.pred  	%p1373, %p1371, %p1372;
	@%p1373 bra 	$L__BB0_803;
	setp.lt.f32 	%p1374, %f20, 0f40000000;
	selp.f32 	%f4431, %f24, 0f00000000, %p1374;
	ld.const.f32 	%f4432, [%rd4+52];
	fma.rn.f32 	%f5889, %f4431, %f4432, %f5889;
$L__BB0_803:
	mul.f32 	%f4433, %f5852, %f5888;
	mul.f32 	%f4434, %f4433, %f5889;
	mul.f32 	%f4435, %f2, %f4434;
	cvt.f64.f32 	%fd238, %f4435;
	mul.f64 	%fd239, %fd238, 0dC08F400000000000;
	cvt.f64.f32 	%fd240, %f9;
	cvt.f64.f32 	%fd241, %f5847;
	fma.rn.f64 	%fd242, %fd239, %fd240, %fd241;
	cvt.rn.f32.f64 	%f5847, %fd242;
$L__BB0_804:
	@%p1350 bra 	$L__BB0_818;
	setp.eq.s32 	%p1376, %r348, 0;
	@%p1376 bra 	$L__BB0_817;
	setp.gt.u32 	%p1377, %r173, 1;
	@%p1377 bra 	$L__BB0_808;
	setp.lt.f32 	%p1378, %f10, 0f40000000;
	selp.f32 	%f4436, %f25, 0f00000000, %p1378;
	ld.const.f32 	%f4437, [%rd11];
	setp.lt.f32 	%p1379, %f804, 0f40000000;
	selp.f32 	%f4438, %f807, 0f00000000, %p1379;
	fma.rn.f32 	%f5890, %f4436, %f4437, %f4438;
	bra.uni 	$L__BB0_810;
$L__BB0_808:
	setp.lt.f32 	%p1380, %f804, 0f40000000;
	selp.f32 	%f5890, %f807, 0f00000000, %p1380;
	not.pred 	%p1381, %p15;
	@%p1381 bra 	$L__BB0_810;
	setp.lt.f32 	%p1382, %f14, 0f40000000;
	selp.f32 	%f4439, %f26, 0f00000000, %p1382;
	ld.const.f32 	%f4440, [%rd2+20];
	setp.lt.f32 	%p1383, %f804, 0f40000000;
	selp.f32 	%f4441, %f807, 0f00000000, %p1383;
	fma.rn.f32 	%f5890, %f4439, %f4440, %f4441;
$L__BB0_810:
	cvt.rn.f32.s32 	%f4443, %r199;
	fma.rn.f32 	%f4444, %f1578, %f4443, %f1577;
	sub.f32 	%f4445, %f8, %f4444;
	mul.f32 	%f4446, %f1579, %f4445;
	abs.f32 	%f1038, %f4446;
	setp.geu.f32 	%p1384, %f1038, 0f40000000;
	mov.f32 	%f5887, 0f00000000;
	@%p1384 bra 	$L__BB0_813;
	mov.f32 	%f4447, 0f40000000;
	sub.f32 	%f4448, %f4447, %f1038;
	mul.f32 	%f4449, %f4448, %f4448;
	mul.f32 	%f4450, %f4448, %f4449;
	mul.f32 	%f5887, %f1580, %f4450;
	add.f32 	%f1040, %f4448, 0fBF800000;
	setp.leu.f32 	%p1385, %f1040, 0f00000000;
	@%p1385 bra 	$L__BB0_813;
	mul.f32 	%f4451, %f1040, %f1040;
	mul.f32 	%f4452, %f1040, %f4451;
	mul.f32 	%f4453, %f4452, 0fC0800000;
	fma.rn.f32 	%f5887, %f1580, %f4453, %f5887;
$L__BB0_813:
	setp.gt.u32 	%p1386, %r199, 1;
	@%p1386 bra 	$L__BB0_815;
	mov.f32 	%f4454, 0f40000000;
	sub.f32 	%f4455, %f4454, %f17;
	add.f32 	%f4456, %f4455, 0fBF800000;
	setp.leu.f32 	%p1387, %f4456, 0f00000000;
	setp.geu.f32 	%p1388, %f17, 0f40000000;
	selp.f32 	%f4457, %f18, %f19, %p1387;
	selp.f32 	%f4458, 0f00000000, %f4457, %p1388;
	mul.wide.u32 	%rd171, %r199, 4;
	mov.u64 	%rd172, BC;
	add.s64 	%rd173, %rd172, %rd171;
	ld.const.f32 	%f4459, [%rd173+64];
	fma.rn.f32 	%f5887, %f4458, %f4459, %f5887;
	bra.uni 	$L__BB0_817;
$L__BB0_815:
	setp.ne.s32 	%p1389, %r199, %r5;
	setp.ne.s32 	%p1390, %r199, %r24;
	and.pred  	%p1391, %p1389, %p1390;
	@%p1391 bra 	$L__BB0_817;
	mov.f32 	%f4460, 0f40000000;
	sub.f32 	%f4461, %f4460, %f20;
	add.f32 	%f4462, %f4461, 0fBF800000;
	setp.leu.f32 	%p1392, %f4462, 0f00000000;
	setp.geu.f32 	%p1393, %f20, 0f40000000;
	selp.f32 	%f4463, %f21, %f22, %p1392;
	selp.f32 	%f4464, 0f00000000, %f4463, %p1393;
	ld.const.f32 	%f4465, [%rd4+52];
	fma.rn.f32 	%f5887, %f4464, %f4465, %f5887;
$L__BB0_817:
	mul.f32 	%f4466, %f5852, %f5890;
	mul.f32 	%f4467, %f5887, %f4466;
	mul.f32 	%f4468, %f1583, %f4467;
	fma.rn.f32 	%f5847, %f9, %f4468, %f5847;
$L__BB0_818:
	@%p14 bra 	$L__BB0_820;
	setp.neu.f32 	%p1394, %f6, 0f00000000;
	setp.ne.s32 	%p1395, %r348, 0;
	and.pred  	%p1396, %p1394, %p1395;
	@%p1396 bra 	$L__BB0_821;
	bra.uni 	$L__BB0_832;
$L__BB0_820:
	setp.eq.s32 	%p1397, %r348, 0;
	@%p1397 bra 	$L__BB0_832;
$L__BB0_821:
	setp.gt.u32 	%p1398, %r173, 1;
	@%p1398 bra 	$L__BB0_823;
	mov.f32 	%f4469, 0f40000000;
	sub.f32 	%f4470, %f4469, %f10;
	add.f32 	%f4471, %f4470, 0fBF800000;
	setp.leu.f32 	%p1399, %f4471, 0f00000000;
	setp.geu.f32 	%p1400, %f10, 0f40000000;
	selp.f32 	%f4472, %f11, %f13, %p1399;
	selp.f32 	%f4473, 0f00000000, %f4472, %p1400;
	ld.const.f32 	%f4474, [%rd11+-32];
	setp.geu.f32 	%p1401, %f804, 0f40000000;
	sub.f32 	%f4475, %f4469, %f804;
	add.f32 	%f4476, %f4475, 0fBF800000;
	setp.leu.f32 	%p1402, %f4476, 0f00000000;
	selp.f32 	%f4477, %f805, %f806, %p1402;
	selp.f32 	%f4478, 0f00000000, %f4477, %p1401;
	fma.rn.f32 	%f5888, %f4473, %f4474, %f4478;
	bra.uni 	$L__BB0_825;
$L__BB0_823:
	setp.geu.f32 	%p1403, %f804, 0f40000000;
	mov.f32 	%f4479, 0f40000000;
	sub.f32 	%f4480, %f4479, %f804;
	add.f32 	%f4481, %f4480, 0fBF800000;
	setp.leu.f32 	%p1404, %f4481, 0f00000000;
	selp.f32 	%f4482, %f805, %f806, %p1404;
	selp.f32 	%f5888, 0f00000000, %f4482, %p1403;
	not.pred 	%p1405, %p15;
	@%p1405 bra 	$L__BB0_825;
	mov.f32 	%f4483, 0f40000000;
	sub.f32 	%f4484, %f4483, %f14;
	add.f32 	%f4485, %f4484, 0fBF800000;
	setp.leu.f32 	%p1406, %f4485, 0f00000000;
	setp.geu.f32 	%p1407, %f14, 0f40000000;
	selp.f32 	%f4486, %f15, %f16, %p1406;
	selp.f32 	%f4487, 0f00000000, %f4486, %p1407;
	ld.const.f32 	%f4488, [%rd2+-12];
	sub.f32 	%f4489, %f4483, %f804;
	add.f32 	%f4490, %f4489, 0fBF800000;
	setp.leu.f32 	%p1409, %f4490, 0f00000000;
	selp.f32 	%f4491, %f805, %f806, %p1409;
	selp.f32 	%f4492, 0f00000000, %f4491, %p1403;
	fma.rn.f32 	%f5888, %f4487, %f4488, %f4492;
$L__BB0_825:
	cvt.rn.f32.s32 	%f4494, %r199;
	fma.rn.f32 	%f4495, %f1578, %f4494, %f1577;
	sub.f32 	%f4496, %f8, %f4495;
	mul.f32 	%f4497, %f1579, %f4496;
	abs.f32 	%f1055, %f4497;
	setp.geu.f32 	%p1410, %f1055, 0f40000000;
	mov.f32 	%f5887, 0f00000000;
	@%p1410 bra 	$L__BB0_828;
	mov.f32 	%f4498, 0f40000000;
	sub.f32 	%f4499, %f4498, %f1055;
	mul.f32 	%f4500, %f4499, %f4499;
	mul.f32 	%f4501, %f4499, %f4500;
	mul.f32 	%f5887, %f1580, %f4501;
	add.f32 	%f1057, %f4499, 0fBF800000;
	setp.leu.f32 	%p1411, %f1057, 0f00000000;
	@%p1411 bra 	$L__BB0_828;
	mul.f32 	%f4502, %f1057, %f1057;
	mul.f32 	%f4503, %f1057, %f4502;
	mul.f32 	%f4504, %f4503, 0fC0800000;
	fma.rn.f32 	%f5887, %f1580, %f4504, %f5887;
$L__BB0_828:
	setp.gt.u32 	%p1412, %r199, 1;
	@%p1412 bra 	$L__BB0_830;
	mov.f32 	%f4505, 0f40000000;
	sub.f32 	%f4506, %f4505, %f17;
	add.f32 	%f4507, %f4506, 0fBF800000;
	setp.leu.f32 	%p1413, %f4507, 0f00000000;
	setp.geu.f32 	%p1414, %f17, 0f40000000;
	selp.f32 	%f4508, %f18, %f19, %p1413;
	selp.f32 	%f4509, 0f00000000, %f4508, %p1414;
	mul.wide.u32 	%rd174, %r199, 4;
	mov.u64 	%rd175, BC;
	add.s64 	%rd176, %rd175, %rd174;
	ld.const.f32 	%f4510, [%rd176+32];
	fma.rn.f32 	%f5887, %f4509, %f4510, %f5887;
	bra.uni 	$L__BB0_832;
$L__BB0_830:
	setp.ne.s32 	%p1415, %r199, %r5;
	setp.ne.s32 	%p1416, %r199, %r24;
	and.pred  	%p1417, %p1415, %p1416;
	@%p1417 bra 	$L__BB0_832;
	mov.f32 	%f4511, 0f40000000;
	sub.f32 	%f4512, %f4511, %f20;
	add.f32 	%f4513, %f4512, 0fBF800000;
	setp.leu.f32 	%p1418, %f4513, 0f00000000;
	setp.geu.f32 	%p1419, %f20, 0f40000000;
	selp.f32 	%f4514, %f21, %f22, %p1418;
	selp.f32 	%f4515, 0f00000000, %f4514, %p1419;
	ld.const.f32 	%f4516, [%rd4+20];
	fma.rn.f32 	%f5887, %f4515, %f4516, %f5887;
$L__BB0_832:
	setp.eq.f32 	%p1420, %f4, 0f00000000;
	@%p1420 bra 	$L__BB0_834;
	ld.const.f32 	%f4517, [%rd8+48];
	mul.f32 	%f4518, %f5888, %f4517;
	mul.f32 	%f4519, %f5887, %f4518;
	fma.rn.f32 	%f5847, %f4, %f4519, %f5847;
$L__BB0_834:
	setp.eq.f32 	%p1421, %f1584, 0f00000000;
	@%p1421 bra 	$L__BB0_836;
	ld.const.f32 	%f4520, [%rd8+52];
	mul.f32 	%f4521, %f5888, %f4520;
	mul.f32 	%f4522, %f5887, %f4521;
	fma.rn.f32 	%f5847, %f1584, %f4522, %f5847;
$L__BB0_836:
	setp.eq.f32 	%p1422, %f6, 0f00000000;
	@%p1422 bra 	$L__BB0_852;
	ld.const.f32 	%f4523, [%rd8+56];
	mul.f32 	%f4524, %f5888, %f4523;
	mul.f32 	%f4525, %f5887, %f4524;
	fma.rn.f32 	%f5847, %f6, %f4525, %f5847;
	bra.uni 	$L__BB0_852;
$L__BB0_838:
	mov.f32 	%f4526, 0f40000000;
	sub.f32 	%f4527, %f4526, %f808;
	add.f32 	%f4528, %f4527, 0fBF800000;
	setp.leu.f32 	%p1423, %f4528, 0f00000000;
	setp.geu.f32 	%p1424, %f808, 0f40000000;
	mul.f32 	%f4529, %f4528, %f4528;
	mul.f32 	%f4530, %f4528, %f4529;
	mul.f32 	%f4531, %f4530, 0fC0800000;
	fma.rn.f32 	%f4532, %f1580, %f4531, %f809;
	selp.f32 	%f4533, %f809, %f4532, %p1423;
	selp.f32 	%f5888, 0f00000000, %f4533, %p1424;
	not.pred 	%p1425, %p15;
	@%p1425 bra 	$L__BB0_840;
	mov.f32 	%f4534, 0f40000000;
	sub.f32 	%f4535, %f4534, %f27;
	add.f32 	%f4536, %f4535, 0fBF800000;
	setp.leu.f32 	%p1426, %f4536, 0f00000000;
	setp.geu.f32 	%p1427, %f27, 0f40000000;
	mul.f32 	%f4537, %f4536, %f4536;
	mul.f32 	%f4538, %f4536, %f4537;
	mul.f32 	%f4539, %f4538, 0fC0800000;
	fma.rn.f32 	%f4540, %f1580, %f4539, %f28;
	selp.f32 	%f4541, %f28, %f4540, %p1426;
	selp.f32 	%f4542, 0f00000000, %f4541, %p1427;
	ld.const.f32 	%f4543, [%rd2+-12];
	fma.rn.f32 	%f5888, %f4542, %f4543, %f5888;
$L__BB0_840:
	cvt.rn.f32.u32 	%f4545, %r199;
	fma.rn.f32 	%f4546, %f1578, %f4545, %f1577;
	sub.f32 	%f4547, %f8, %f4546;
	mul.f32 	%f1072, %f1579, %f4547;
	abs.f32 	%f1073, %f1072;
	setp.geu.f32 	%p1428, %f1073, 0f40000000;
	mov.f32 	%f5887, 0f00000000;
	@%p1428 bra 	$L__BB0_843;
	mov.f32 	%f4548, 0f40000000;
	sub.f32 	%f4549, %f4548, %f1073;
	mul.f32 	%f4550, %f4549, %f4549;
	mul.f32 	%f4551, %f4549, %f4550;
	mul.f32 	%f5887, %f1580, %f4551;
	add.f32 	%f1075, %f4549, 0fBF800000;
	setp.leu.f32 	%p1429, %f1075, 0f00000000;
	@%p1429 bra 	$L__BB0_843;
	mul.f32 	%f4552, %f1075, %f1075;
	mul.f32 	%f4553, %f1075, %f4552;
	mul.f32 	%f4554, %f4553, 0fC0800000;
	fma.rn.f32 	%f5887, %f1580, %f4554, %f5887;
$L__BB0_843:
	setp.eq.s32 	%p1430, %r199, %r5;
	setp.eq.s32 	%p1431, %r199, %r24;
	or.pred  	%p16, %p1430, %p1431;
	not.pred 	%p1432, %p16;
	@%p1432 bra 	$L__BB0_845;
	mov.f32 	%f4555, 0f40000000;
	sub.f32 	%f4556, %f4555, %f30;
	add.f32 	%f4557, %f4556, 0fBF800000;
	setp.leu.f32 	%p1433, %f4557, 0f00000000;
	setp.geu.f32 	%p1434, %f30, 0f40000000;
	mul.f32 	%f4558, %f4557, %f4557;
	mul.f32 	%f4559, %f4557, %f4558;
	mul.f32 	%f4560, %f4559, 0fC0800000;
	mul.f32 	%f4561, %f4556, %f4556;
	mul.f32 	%f4562, %f4556, %f4561;
	mul.f32 	%f4563, %f1580, %f4562;
	fma.rn.f32 	%f4564, %f1580, %f4560, %f4563;
	selp.f32 	%f4565, %f4563, %f4564, %p1433;
	selp.f32 	%f4566, 0f00000000, %f4565, %p1434;
	ld.const.f32 	%f4567, [%rd7+4];
	fma.rn.f32 	%f5887, %f4566, %f4567, %f5887;
$L__BB0_845:
	setp.lt.f32 	%p1435, %f808, 0f40000000;
	selp.f32 	%f5890, %f810, 0f00000000, %p1435;
	@%p1425 bra 	$L__BB0_847;
	setp.lt.f32 	%p1437, %f27, 0f40000000;
	selp.f32 	%f4568, %f33, 0f00000000, %p1437;
	ld.const.f32 	%f4569, [%rd2+20];
	fma.rn.f32 	%f5890, %f4568, %f4569, %f5890;
$L__BB0_847:
	mov.f32 	%f5889, 0f00000000;
	@%p1428 bra 	$L__BB0_849;
	mov.f32 	%f4571, 0f40000000;
	sub.f32 	%f4572, %f4571, %f1073;
	mul.f32 	%f4573, %f4572, %f4572;
	mul.f32 	%f4574, %f1580, %f4573;
	add.f32 	%f4575, %f4572, 0fBF800000;
	setp.gt.f32 	%p1439, %f4575, 0f00000000;
	mul.f32 	%f4576, %f4575, %f4575;
	mul.f32 	%f4577, %f4576, 0fC0800000;
	fma.rn.f32 	%f4578, %f1580, %f4577, %f4574;
	selp.f32 	%f4579, %f4578, %f4574, %p1439;
	setp.gt.f32 	%p1440, %f1072, 0f00000000;
	selp.f64 	%fd243, 0dC008000000000000, 0d4008000000000000, %p1440;
	div.rn.f64 	%fd244, %fd243, %fd1;
	cvt.f64.f32 	%fd245, %f4579;
	mul.f64 	%fd246, %fd244, %fd245;
	cvt.rn.f32.f64 	%f5889, %fd246;
$L__BB0_849:
	@%p1432 bra 	$L__BB0_851;
	setp.lt.f32 	%p1442, %f30, 0f40000000;
	selp.f32 	%f4580, %f34, 0f00000000, %p1442;
	ld.const.f32 	%f4581, [%rd7+36];
	fma.rn.f32 	%f5889, %f4580, %f4581, %f5889;
$L__BB0_851:
	ld.const.f32 	%f4582, [%rd8+40];
	mul.f32 	%f4583, %f5888, %f4582;
	mul.f32 	%f4584, %f5887, %f4583;
	fma.rn.f32 	%f4585, %f1, %f4584, %f5847;
	ld.const.f32 	%f4586, [%rd8+44];
	mul.f32 	%f4587, %f5888, %f4586;
	mul.f32 	%f4588, %f4587, %f5889;
	mul.f32 	%f4589, %f2, %f4588;
	cvt.f64.f32 	%fd247, %f4589;
	mul.f64 	%fd248, %fd247, 0dC08F400000000000;
	cvt.f64.f32 	%fd249, %f9;
	cvt.f64.f32 	%fd250, %f4585;
	fma.rn.f64 	%fd251, %fd248, %fd249, %fd250;
	cvt.rn.f32.f64 	%f4590, %fd251;
	mul.f32 	%f4591, %f5890, %f4586;
	mul.f32 	%f4592, %f5887, %f4591;
	mul.f32 	%f4593, %f1583, %f4592;
	fma.rn.f32 	%f4594, %f9, %f4593, %f4590;
	ld.const.f32 	%f4595, [%rd8+48];
	mul.f32 	%f4596, %f5888, %f4595;
	mul.f32 	%f4597, %f5887, %f4596;
	fma.rn.f32 	%f4598, %f4, %f4597, %f4594;
	ld.const.f32 	%f4599, [%rd8+52];
	mul.f32 	%f4600, %f5888, %f4599;
	mul.f32 	%f4601, %f5887, %f4600;
	fma.rn.f32 	%f4602, %f1584, %f4601, %f4598;
	ld.const.f32 	%f4603, [%rd8+56];
	mul.f32 	%f4604, %f5888, %f4603;
	mul.f32 	%f4605, %f5887, %f4604;
	fma.rn.f32 	%f5847, %f6, %f4605, %f4602;
	mov.b32 	%r348, 0;
$L__BB0_852:
	ld.param.u32 	%r337, [_Z10HCq_kernelPfS_iifffffff_param_2];
	setp.ge.s32 	%p1443, %r1, %r337;
	add.s32 	%r231, %r2, 2;
	setp.gt.s32 	%p1444, %r231, %r24;
	or.b32  	%r233, %r231, %r173;
	shr.u32 	%r234, %r233, 31;
	and.b32  	%r235, %r234, 1;
	setp.eq.b32 	%p1445, %r235, 1;
	or.pred  	%p1446, %p1445, %p1444;
	or.pred  	%p1447, %p1446, %p1443;
	@%p1447 bra 	$L__BB0_931;
	ld.param.u32 	%r338, [_Z10HCq_kernelPfS_iifffffff_param_2];
	setp.gt.s32 	%p1448, %r2, -1;
	setp.gt.s32 	%p1449, %r1, 0;
	add.s32 	%r237, %r338, -1;
	setp.lt.s32 	%p1450, %r173, %r237;
	and.pred  	%p1451, %p1449, %p1448;
	and.pred  	%p1452, %p1451, %p1450;
	setp.lt.s32 	%p1453, %r231, %r5;
	and.pred  	%p1454, %p1452, %p1453;
	@%p1454 bra 	$L__BB0_917;
	setp.eq.f32 	%p1455, %f1, 0f00000000;
	@%p1455 bra 	$L__BB0_868;
	setp.eq.s32 	%p1456, %r348, 0;
	@%p1456 bra 	$L__BB0_867;
	mov.f32 	%f4606, 0f40000000;
	sub.f32 	%f4607, %f4606, %f804;
	add.f32 	%f4608, %f4607, 0fBF800000;
	setp.leu.f32 	%p1457, %f4608, 0f00000000;
	setp.geu.f32 	%p1458, %f804, 0f40000000;
	selp.f32 	%f4609, %f805, %f806, %p1457;
	selp.f32 	%f5888, 0f00000000, %f4609, %p1458;
	setp.gt.u32 	%p1459, %r173, 1;
	@%p1459 bra 	$L__BB0_858;
	mov.f32 	%f4610, 0f40000000;
	sub.f32 	%f4611, %f4610, %f10;
	add.f32 	%f4612, %f4611, 0fBF800000;
	setp.leu.f32 	%p1460, %f4612, 0f00000000;
	setp.geu.f32 	%p1461, %f10, 0f40000000;
	selp.f32 	%f4613, %f11, %f13, %p1460;
	selp.f32 	%f4614, 0f00000000, %f4613, %p1461;
	ld.const.f32 	%f4615, [%rd11];
	sub.f32 	%f4616, %f4610, %f804;
	add.f32 	%f4617, %f4616, 0fBF800000;
	setp.leu.f32 	%p1463, %f4617, 0f00000000;
	selp.f32 	%f4618, %f805, %f806, %p1463;
	selp.f32 	%f4619, 0f00000000, %f4618, %p1458;
	fma.rn.f32 	%f5888, %f4614, %f4615, %f4619;
	bra.uni 	$L__BB0_860;
$L__BB0_858:
	not.pred 	%p1464, %p15;
	@%p1464 bra 	$L__BB0_860;
	mov.f32 	%f4620, 0f40000000;
	sub.f32 	%f4621, %f4620, %f14;
	add.f32 	%f4622, %f4621, 0fBF800000;
	setp.leu.f32 	%p1465, %f4622, 0f00000000;
	setp.geu.f32 	%p1466, %f14, 0f40000000;
	selp.f32 	%f4623, %f15, %f16, %p1465;
	selp.f32 	%f4624, 0f00000000, %f4623, %p1466;
	ld.const.f32 	%f4625, [%rd2+20];
	sub.f32 	%f4626, %f4620, %f804;
	add.f32 	%f4627, %f4626, 0fBF800000;
	setp.leu.f32 	%p1468, %f4627, 0f00000000;
	selp.f32 	%f4628, %f805, %f806, %p1468;
	selp.f32 	%f4629, 0f00000000, %f4628, %p1458;
	fma.rn.f32 	%f5888, %f4624, %f4625, %f4629;
$L__BB0_860:
	cvt.rn.f32.s32 	%f4631, %r231;
	fma.rn.f32 	%f4632, %f1578, %f4631, %f1577;
	sub.f32 	%f4633, %f8, %f4632;
	mul.f32 	%f4634, %f1579, %f4633;
	abs.f32 	%f1098, %f4634;
	setp.geu.f32 	%p1469, %f1098, 0f40000000;
	mov.f32 	%f5887, 0f00000000;
	@%p1469 bra 	$L__BB0_863;
	mov.f32 	%f4635, 0f40000000;
	sub.f32 	%f4636, %f4635, %f1098;
	mul.f32 	%f4637, %f4636, %f4636;
	mul.f32 	%f4638, %f4636, %f4637;
	mul.f32 	%f5887, %f1580, %f4638;
	add.f32 	%f1100, %f4636, 0fBF800000;
	setp.leu.f32 	%p1470, %f1100, 0f00000000;
	@%p1470 bra 	$L__BB0_863;
	mul.f32 	%f4639, %f1100, %f1100;
	mul.f32 	%f4640, %f1100, %f4639;
	mul.f32 	%f4641, %f4640, 0fC0800000;
	fma.rn.f32 	%f5887, %f1580, %f4641, %f5887;
$L__BB0_863:
	setp.lt.u32 	%p1471, %r2, -2;
	@%p1471 bra 	$L__BB0_865;
	mov.f32 	%f4648, 0f40000000;
	sub.f32 	%f4649, %f4648, %f17;
	add.f32 	%f4650, %f4649, 0fBF800000;
	setp.leu.f32 	%p1477, %f4650, 0f00000000;
	setp.geu.f32 	%p1478, %f17, 0f40000000;
	selp.f32 	%f4651, %f18, %f19, %p1477;
	selp.f32 	%f4652, 0f00000000, %f4651, %p1478;
	mul.wide.u32 	%rd177, %r231, 4;
	mov.u64 	%rd178, BC;
	add.s64 	%rd179, %rd178, %rd177;
	ld.const.f32 	%f4653, [%rd179+32];
	fma.rn.f32 	%f5887, %f4652, %f4653, %f5887;
	bra.uni 	$L__BB0_867;
$L__BB0_865:
	setp.ne.s32 	%p1472, %r231, %r5;
	setp.ne.s32 	%p1473, %r231, %r24;
	and.pred  	%p1474, %p1472, %p1473;
	@%p1474 bra 	$L__BB0_867;
	mov.f32 	%f4642, 0f40000000;
	sub.f32 	%f4643, %f4642, %f20;
	add.f32 	%f4644, %f4643, 0fBF800000;
	setp.leu.f32 	%p1475, %f4644, 0f00000000;
	setp.geu.f32 	%p1476, %f20, 0f40000000;
	selp.f32 	%f4645, %f21, %f22, %p1475;
	selp.f32 	%f4646, 0f00000000, %f4645, %p1476;
	ld.const.f32 	%f4647, [%rd4+24];
	fma.rn.f32 	%f5887, %f4646, %f4647, %f5887;
$L__BB0_867:
	ld.const.f32 	%f4654, [%rd9+40];
	mul.f32 	%f4655, %f5888, %f4654;
	mul.f32 	%f4656, %f5887, %f4655;
	fma.rn.f32 	%f5847, %f1, %f4656, %f5847;
$L__BB0_868:
	setp.eq.f32 	%p1479, %f2, 0f00000000;
	setp.eq.f32 	%p1480, %f1583, 0f00000000;
	and.pred  	%p1481, %p1479, %p1480;
	@%p1481 bra 	$L__BB0_870;
	ld.const.f32 	%f5852, [%rd9+44];
$L__BB0_870:
	@%p1479 bra 	$L__BB0_883;
	setp.eq.s32 	%p1483, %r348, 0;
	@%p1483 bra 	$L__BB0_882;
	mov.f32 	%f4657, 0f40000000;
	sub.f32 	%f4658, %f4657, %f804;
	add.f32 	%f4659, %f4658, 0fBF800000;
	setp.leu.f32 	%p1484, %f4659, 0f00000000;
	setp.geu.f32 	%p1485, %f804, 0f40000000;
	selp.f32 	%f4660, %f805, %f806, %p1484;
	selp.f32 	%f5888, 0f00000000, %f4660, %p1485;
	setp.gt.u32 	%p1486, %r173, 1;
	@%p1486 bra 	$L__BB0_874;
	mov.f32 	%f4661, 0f40000000;
	sub.f32 	%f4662, %f4661, %f10;
	add.f32 	%f4663, %f4662, 0fBF800000;
	setp.leu.f32 	%p1487, %f4663, 0f00000000;
	setp.geu.f32 	%p1488, %f10, 0f40000000;
	selp.f32 	%f4664, %f11, %f13, %p1487;
	selp.f32 	%f4665, 0f00000000, %f4664, %p1488;
	ld.const.f32 	%f4666, [%rd11];
	sub.f32 	%f4667, %f4661, %f804;
	add.f32 	%f4668, %f4667, 0fBF800000;
	setp.leu.f32 	%p1490, %f4668, 0f00000000;
	selp.f32 	%f4669, %f805, %f806, %p1490;
	selp.f32 	%f4670, 0f00000000, %f4669, %p1485;
	fma.rn.f32 	%f5888, %f4665, %f4666, %f4670;
	bra.uni 	$L__BB0_876;
$L__BB0_874:
	not.pred 	%p1491, %p15;
	@%p1491 bra 	$L__BB0_876;
	mov.f32 	%f4671, 0f40000000;
	sub.f32 	%f4672, %f4671, %f14;
	add.f32 	%f4673, %f4672, 0fBF800000;
	setp.leu.f32 	%p1492, %f4673, 0f00000000;
	setp.geu.f32 	%p1493, %f14, 0f40000000;
	selp.f32 	%f4674, %f15, %f16, %p1492;
	selp.f32 	%f4675, 0f00000000, %f4674, %p1493;
	ld.const.f32 	%f4676, [%rd2+20];
	sub.f32 	%f4677, %f4671, %f804;
	add.f32 	%f4678, %f4677, 0fBF800000;
	setp.leu.f32 	%p1495, %f4678, 0f00000000;
	selp.f32 	%f4679, %f805, %f806, %p1495;
	selp.f32 	%f4680, 0f00000000, %f4679, %p1485;
	fma.rn.f32 	%f5888, %f4675, %f4676, %f4680;
$L__BB0_876:
	cvt.rn.f32.s32 	%f4682, %r231;
	fma.rn.f32 	%f4683, %f1578, %f4682, %f1577;
	sub.f32 	%f4684, %f8, %f4683;
	mul.f32 	%f1117, %f1579, %f4684;
	abs.f32 	%f1118, %f1117;
	setp.geu.f32 	%p1496, %f1118, 0f40000000;
	mov.f32 	%f5889, 0f00000000;
	@%p1496 bra 	$L__BB0_878;
	mov.f32 	%f4685, 0f40000000;
	sub.f32 	%f4686, %f4685, %f1118;
	mul.f32 	%f4687, %f4686, %f4686;
	mul.f32 	%f4688, %f1580, %f4687;
	add.f32 	%f4689, %f4686, 0fBF800000;
	setp.gt.f32 	%p1497, %f4689, 0f00000000;
	mul.f32 	%f4690, %f4689, %f4689;
	mul.f32 	%f4691, %f4690, 0fC0800000;
	fma.rn.f32 	%f4692, %f1580, %f4691, %f4688;
	selp.f32 	%f4693, %f4692, %f4688, %p1497;
	setp.gt.f32 	%p1498, %f1117, 0f00000000;
	selp.f64 	%fd252, 0dC008000000000000, 0d4008000000000000, %p1498;
	div.rn.f64 	%fd253, %fd252, %fd1;
	cvt.f64.f32 	%fd254, %f4693;
	mul.f64 	%fd255, %fd253, %fd254;
	cvt.rn.f32.f64 	%f5889, %fd255;
$L__BB0_878:
	setp.lt.u32 	%p1499, %r2, -2;
	@%p1499 bra 	$L__BB0_880;
	setp.lt.f32 	%p1504, %f17, 0f40000000;
	selp.f32 	%f4696, %f23, 0f00000000, %p1504;
	mul.wide.u32 	%rd180, %r231, 4;
	mov.u64 	%rd181, BC;
	add.s64 	%rd182, %rd181, %rd180;
	ld.const.f32 	%f4697, [%rd182+64];
	fma.rn.f32 	%f5889, %f4696, %f4697, %f5889;
	bra.uni 	$L__BB0_882;
$L__BB0_880:
	setp.ne.s32 	%p1500, %r231, %r5;
	setp.ne.s32 	%p1501, %r231, %r24;
	and.pred  	%p1502, %p1500, %p1501;
	@%p1502 bra 	$L__BB0_882;
	setp.lt.f32 	%p1503, %f20, 0f40000000;
	selp.f32 	%f4694, %f24, 0f00000000, %p1503;
	ld.const.f32 	%f4695, [%rd4+56];
	fma.rn.f32 	%f5889, %f4694, %f4695, %f5889;
$L__BB0_882:
	mul.f32 	%f4698, %f5852, %f5888;
	mul.f32 	%f4699, %f4698, %f5889;
	mul.f32 	%f4700, %f2, %f4699;
	cvt.f64.f32 	%fd256, %f4700;
	mul.f64 	%fd257, %fd256, 0dC08F400000000000;
	cvt.f64.f32 	%fd258, %f9;
	cvt.f64.f32 	%fd259, %f5847;
	fma.rn.f64 	%fd260, %fd257, %fd258, %fd259;
	cvt.rn.f32.f64 	%f5847, %fd260;
$L__BB0_883:
	@%p1480 bra 	$L__BB0_897;
	setp.eq.s32 	%p1506, %r348, 0;
	@%p1506 bra 	$L__BB0_896;
	setp.lt.f32 	%p1507, %f804, 0f40000000;
	selp.f32 	%f5890, %f807, 0f00000000, %p1507;
	setp.gt.u32 	%p1508, %r173, 1;
	@%p1508 bra 	$L__BB0_887;
	setp.lt.f32 	%p1509, %f10, 0f40000000;
	selp.f32 	%f4701, %f25, 0f00000000, %p1509;
	ld.const.f32 	%f4702, [%rd11];
	fma.rn.f32 	%f5890, %f4701, %f4702, %f5890;
	bra.uni 	$L__BB0_889;
$L__BB0_887:
	not.pred 	%p1510, %p15;
	@%p1510 bra 	$L__BB0_889;
	setp.lt.f32 	%p1511, %f14, 0f40000000;
	selp.f32 	%f4703, %f26, 0f00000000, %p1511;
	ld.const.f32 	%f4704, [%rd2+20];
	fma.rn.f32 	%f5890, %f4703, %f4704, %f5890;
$L__BB0_889:
	cvt.rn.f32.s32 	%f4706, %r231;
	fma.rn.f32 	%f4707, %f1578, %f4706, %f1577;
	sub.f32 	%f4708, %f8, %f4707;
	mul.f32 	%f4709, %f1579, %f4708;
	abs.f32 	%f1133, %f4709;
	setp.geu.f32 	%p1512, %f1133, 0f40000000;
	mov.f32 	%f5887, 0f00000000;
	@%p1512 bra 	$L__BB0_892;
	mov.f32 	%f4710, 0f40000000;
	sub.f32 	%f4711, %f4710, %f1133;
	mul.f32 	%f4712, %f4711, %f4711;
	mul.f32 	%f4713, %f4711, %f4712;
	mul.f32 	%f5887, %f1580, %f4713;
	add.f32 	%f1135, %f4711, 0fBF800000;
	setp.leu.f32 	%p1513, %f1135, 0f00000000;
	@%p1513 bra 	$L__BB0_892;
	mul.f32 	%f4714, %f1135, %f1135;
	mul.f32 	%f4715, %f1135, %f4714;
	mul.f32 	%f4716, %f4715, 0fC0800000;
	fma.rn.f32 	%f5887, %f1580, %f4716, %f5887;
$L__BB0_892:
	setp.lt.u32 	%p1514, %r2, -2;
	@%p1514 bra 	$L__BB0_894;
	mov.f32 	%f4723, 0f40000000;
	sub.f32 	%f4724, %f4723, %f17;
	add.f32 	%f4725, %f4724, 0fBF800000;
	setp.leu.f32 	%p1520, %f4725, 0f00000000;
	setp.geu.f32 	%p1521, %f17, 0f40000000;
	selp.f32 	%f4726, %f18, %f19, %p1520;
	selp.f32 	%f4727, 0f00000000, %f4726, %p1521;
	mul.wide.u32 	%rd183, %r231, 4;
	mov.u64 	%rd184, BC;
	add.s64 	%rd185, %rd184, %rd183;
	ld.const.f32 	%f4728, [%rd185+64];
	fma.rn.f32 	%f5887, %f4727, %f4728, %f5887;
	bra.uni 	$L__BB0_896;
$L__BB0_894:
	setp.ne.s32 	%p1515, %r231, %r5;
	setp.ne.s32 	%p1516, %r231, %r24;
	and.pred  	%p1517, %p1515, %p1516;
	@%p1517 bra 	$L__BB0_896;
	mov.f32 	%f4717, 0f40000000;
	sub.f32 	%f4718, %f4717, %f20;
	add.f32 	%f4719, %f4718, 0fBF800000;
	setp.leu.f32 	%p1518, %f4719, 0f00000000;
	setp.geu.f32 	%p1519, %f20, 0f40000000;
	selp.f32 	%f4720, %f21, %f22, %p1518;
	selp.f32 	%f4721, 0f00000000, %f4720, %p1519;
	ld.const.f32 	%f4722, [%rd4+56];
	fma.rn.f32 	%f5887, %f4721, %f4722, %f5887;
$L__BB0_896:
	mul.f32 	%f4729, %f5852, %f5890;
	mul.f32 	%f4730, %f5887, %f4729;
	mul.f32 	%f4731, %f1583, %f4730;
	fma.rn.f32 	%f5847, %f9, %f4731, %f5847;
$L__BB0_897:
	@%p14 bra 	$L__BB0_899;
	setp.neu.f32 	%p1522, %f6, 0f00000000;
	setp.ne.s32 	%p1523, %r348, 0;
	and.pred  	%p1524, %p1522, %p1523;
	@%p1524 bra 	$L__BB0_900;
	bra.uni 	$L__BB0_911;
$L__BB0_899:
	setp.eq.s32 	%p1525, %r348, 0;
	@%p1525 bra 	$L__BB0_911;
$L__BB0_900:
	mov.f32 	%f4732, 0f40000000;
	sub.f32 	%f4733, %f4732, %f804;
	add.f32 	%f4734, %f4733, 0fBF800000;
	setp.leu.f32 	%p1526, %f4734, 0f00000000;
	setp.geu.f32 	%p1527, %f804, 0f40000000;
	selp.f32 	%f4735, %f805, %f806, %p1526;
	selp.f32 	%f5888, 0f00000000, %f4735, %p1527;
	setp.gt.u32 	%p1528, %r173, 1;
	@%p1528 bra 	$L__BB0_902;
	mov.f32 	%f4736, 0f40000000;
	sub.f32 	%f4737, %f4736, %f10;
	add.f32 	%f4738, %f4737, 0fBF800000;
	setp.leu.f32 	%p1529, %f4738, 0f00000000;
	setp.geu.f32 	%p1530, %f10, 0f40000000;
	selp.f32 	%f4739, %f11, %f13, %p1529;
	selp.f32 	%f4740, 0f00000000, %f4739, %p1530;
	ld.const.f32 	%f4741, [%rd11+-32];
	fma.rn.f32 	%f5888, %f4740, %f4741, %f5888;
	bra.uni 	$L__BB0_904;
$L__BB0_902:
	not.pred 	%p1531, %p15;
	@%p1531 bra 	$L__BB0_904;
	mov.f32 	%f4742, 0f40000000;
	sub.f32 	%f4743, %f4742, %f14;
	add.f32 	%f4744, %f4743, 0fBF800000;
	setp.leu.f32 	%p1532, %f4744, 0f00000000;
	setp.geu.f32 	%p1533, %f14, 0f40000000;
	selp.f32 	%f4745, %f15, %f16, %p1532;
	selp.f32 	%f4746, 0f00000000, %f4745, %p1533;
	ld.const.f32 	%f4747, [%rd2+-12];
	fma.rn.f32 	%f5888, %f4746, %f4747, %f5888;
$L__BB0_904:
	cvt.rn.f32.s32 	%f4749, %r231;
	fma.rn.f32 	%f4750, %f1578, %f4749, %f1577;
	sub.f32 	%f4751, %f8, %f4750;
	mul.f32 	%f4752, %f1579, %f4751;
	abs.f32 	%f1150, %f4752;
	setp.geu.f32 	%p1534, %f1150, 0f40000000;
	mov.f32 	%f5887, 0f00000000;
	@%p1534 bra 	$L__BB0_907;
	mov.f32 	%f4753, 0f40000000;
	sub.f32 	%f4754, %f4753, %f1150;
	mul.f32 	%f4755, %f4754, %f4754;
	mul.f32 	%f4756, %f4754, %f4755;
	mul.f32 	%f5887, %f1580, %f4756;
	add.f32 	%f1152, %f4754, 0fBF800000;
	setp.leu.f32 	%p1535, %f1152, 0f00000000;
	@%p1535 bra 	$L__BB0_907;
	mul.f32 	%f4757, %f1152, %f1152;
	mul.f32 	%f4758, %f1152, %f4757;
	mul.f32 	%f4759, %f4758, 0fC0800000;
	fma.rn.f32 	%f5887, %f1580, %f4759, %f5887;
$L__BB0_907:
	setp.lt.u32 	%p1536, %r2, -2;
	@%p1536 bra 	$L__BB0_909;
	mov.f32 	%f4766, 0f40000000;
	sub.f32 	%f4767, %f4766, %f17;
	add.f32 	%f4768, %f4767, 0fBF800000;
	setp.leu.f32 	%p1542, %f4768, 0f00000000;
	setp.geu.f32 	%p1543, %f17, 0f40000000;
	selp.f32 	%f4769, %f18, %f19, %p1542;
	selp.f32 	%f4770, 0f00000000, %f4769, %p1543;
	mul.wide.u32 	%rd186, %r231, 4;
	mov.u64 	%rd187, BC;
	add.s64 	%rd188, %rd187, %rd186;
	ld.const.f32 	%f4771, [%rd188+32];
	fma.rn.f32 	%f5887, %f4770, %f4771, %f5887;
	bra.uni 	$L__BB0_911;
$L__BB0_909:
	setp.ne.s32 	%p1537, %r231, %r5;
	setp.ne.s32 	%p1538, %r231, %r24;
	and.pred  	%p1539, %p1537, %p1538;
	@%p1539 bra 	$L__BB0_911;
	mov.f32 	%f4760, 0f40000000;
	sub.f32 	%f4761, %f4760, %f20;
	add.f32 	%f4762, %f4761, 0fBF800000;
	setp.leu.f32 	%p1540, %f4762, 0f00000000;
	setp.geu.f32 	%p1541, %f20, 0f40000000;
	selp.f32 	%f4763, %f21, %f22, %p1540;
	selp.f32 	%f4764, 0f00000000, %f4763, %p1541;
	ld.const.f32 	%f4765, [%rd4+24];
	fma.rn.f32 	%f5887, %f4764, %f4765, %f5887;
$L__BB0_911:
	setp.eq.f32 	%p1544, %f4, 0f00000000;
	@%p1544 bra 	$L__BB0_913;
	ld.const.f32 	%f4772, [%rd9+48];
	mul.f32 	%f4773, %f5888, %f4772;
	mul.f32 	%f4774, %f5887, %f4773;
	fma.rn.f32 	%f5847, %f4, %f4774, %f5847;
$L__BB0_913:
	setp.eq.f32 	%p1545, %f1584, 0f00000000;
	@%p1545 bra 	$L__BB0_915;
	ld.const.f32 	%f4775, [%rd9+52];
	mul.f32 	%f4776, %f5888, %f4775;
	mul.f32 	%f4777, %f5887, %f4776;
	fma.rn.f32 	%f5847, %f1584, %f4777, %f5847;
$L__BB0_915:
	setp.eq.f32 	%p1546, %f6, 0f00000000;
	@%p1546 bra 	$L__BB0_931;
	ld.const.f32 	%f4778, [%rd9+56];
	mul.f32 	%f4779, %f5888, %f4778;
	mul.f32 	%f4780, %f5887, %f4779;
	fma.rn.f32 	%f5847, %f6, %f4780, %f5847;
	bra.uni 	$L__BB0_931;
$L__BB0_917:
	mov.f32 	%f4781, 0f40000000;
	sub.f32 	%f4782, %f4781, %f808;
	add.f32 	%f4783, %f4782, 0fBF800000;
	setp.leu.f32 	%p1547, %f4783, 0f00000000;
	setp.geu.f32 	%p1548, %f808, 0f40000000;
	mul.f32 	%f4784, %f4783, %f4783;
	mul.f32 	%f4785, %f4783, %f4784;
	mul.f32 	%f4786, %f4785, 0fC0800000;
	fma.rn.f32 	%f4787, %f1580, %f4786, %f809;
	selp.f32 	%f4788, %f809, %f4787, %p1547;
	selp.f32 	%f5888, 0f00000000, %f4788, %p1548;
	not.pred 	%p1549, %p15;
	@%p1549 bra 	$L__BB0_919;
	mov.f32 	%f4789, 0f40000000;
	sub.f32 	%f4790, %f4789, %f27;
	add.f32 	%f4791, %f4790, 0fBF800000;
	setp.leu.f32 	%p1550, %f4791, 0f00000000;
	setp.geu.f32 	%p1551, %f27, 0f40000000;
	mul.f32 	%f4792, %f4791, %f4791;
	mul.f32 	%f4793, %f4791, %f4792;
	mul.f32 	%f4794, %f4793, 0fC0800000;
	fma.rn.f32 	%f4795, %f1580, %f4794, %f28;
	selp.f32 	%f4796, %f28, %f4795, %p1550;
	selp.f32 	%f4797, 0f00000000, %f4796, %p1551;
	ld.const.f32 	%f4798, [%rd2+-12];
	fma.rn.f32 	%f5888, %f4797, %f4798, %f5888;
$L__BB0_919:
	cvt.rn.f32.u32 	%f4800, %r231;
	fma.rn.f32 	%f4801, %f1578, %f4800, %f1577;
	sub.f32 	%f4802, %f8, %f4801;
	mul.f32 	%f1167, %f1579, %f4802;
	abs.f32 	%f1168, %f1167;
	setp.geu.f32 	%p1552, %f1168, 0f40000000;
	mov.f32 	%f5887, 0f00000000;
	@%p1552 bra 	$L__BB0_922;
	mov.f32 	%f4803, 0f40000000;
	sub.f32 	%f4804, %f4803, %f1168;
	mul.f32 	%f4805, %f4804, %f4804;
	mul.f32 	%f4806, %f4804, %f4805;
	mul.f32 	%f5887, %f1580, %f4806;
	add.f32 	%f1170, %f4804, 0fBF800000;
	setp.leu.f32 	%p1553, %f1170, 0f00000000;
	@%p1553 bra 	$L__BB0_922;
	mul.f32 	%f4807, %f1170, %f1170;
	mul.f32 	%f4808, %f1170, %f4807;
	mul.f32 	%f4809, %f4808, 0fC0800000;
	fma.rn.f32 	%f5887, %f1580, %f4809, %f5887;
$L__BB0_922:
	setp.eq.s32 	%p1554, %r231, %r5;
	setp.eq.s32 	%p1555, %r231, %r24;
	or.pred  	%p17, %p1554, %p1555;
	not.pred 	%p1556, %p17;
	@%p1556 bra 	$L__BB0_924;
	mov.f32 	%f4810, 0f40000000;
	sub.f32 	%f4811, %f4810, %f30;
	add.f32 	%f4812, %f4811, 0fBF800000;
	setp.leu.f32 	%p1557, %f4812, 0f00000000;
	setp.geu.f32 	%p1558, %f30, 0f40000000;
	mul.f32 	%f4813, %f4812, %f4812;
	mul.f32 	%f4814, %f4812, %f4813;
	mul.f32 	%f4815, %f4814, 0fC0800000;
	mul.f32 	%f4816, %f4811, %f4811;
	mul.f32 	%f4817, %f4811, %f4816;
	mul.f32 	%f4818, %f1580, %f4817;
	fma.rn.f32 	%f4819, %f1580, %f4815, %f4818;
	selp.f32 	%f4820, %f4818, %f4819, %p1557;
	selp.f32 	%f4821, 0f00000000, %f4820, %p1558;
	ld.const.f32 	%f4822, [%rd7+8];
	fma.rn.f32 	%f5887, %f4821, %f4822, %f5887;
$L__BB0_924:
	setp.lt.f32 	%p1559, %f808, 0f40000000;
	selp.f32 	%f5890, %f810, 0f00000000, %p1559;
	@%p1549 bra 	$L__BB0_926;
	setp.lt.f32 	%p1561, %f27, 0f40000000;
	selp.f32 	%f4823, %f33, 0f00000000, %p1561;
	ld.const.f32 	%f4824, [%rd2+20];
	fma.rn.f32 	%f5890, %f4823, %f4824, %f5890;
$L__BB0_926:
	setp.geu.f32 	%p1562, %f1168, 0f40000000;
	mov.f32 	%f5889, 0f00000000;
	@%p1562 bra 	$L__BB0_928;
	mov.f32 	%f4826, 0f40000000;
	sub.f32 	%f4827, %f4826, %f1168;
	mul.f32 	%f4828, %f4827, %f4827;
	mul.f32 	%f4829, %f1580, %f4828;
	add.f32 	%f4830, %f4827, 0fBF800000;
	setp.gt.f32 	%p1563, %f4830, 0f00000000;
	mul.f32 	%f4831, %f4830, %f4830;
	mul.f32 	%f4832, %f4831, 0fC0800000;
	fma.rn.f32 	%f4833, %f1580, %f4832, %f4829;
	selp.f32 	%f4834, %f4833, %f4829, %p1563;
	setp.gt.f32 	%p1564, %f1167, 0f00000000;
	selp.f64 	%fd261, 0dC008000000000000, 0d4008000000000000, %p1564;
	div.rn.f64 	%fd262, %fd261, %fd1;
	cvt.f64.f32 	%fd263, %f4834;
	mul.f64 	%fd264, %fd262, %fd263;
	cvt.rn.f32.f64 	%f5889, %fd264;
$L__BB0_928:
	@%p1556 bra 	$L__BB0_930;
	setp.lt.f32 	%p1566, %f30, 0f40000000;
	selp.f32 	%f4835, %f34, 0f00000000, %p1566;
	ld.const.f32 	%f4836, [%rd7+40];
	fma.rn.f32 	%f5889, %f4835, %f4836, %f5889;
$L__BB0_930:
	ld.const.f32 	%f4837, [%rd9+40];
	mul.f32 	%f4838, %f5888, %f4837;
	mul.f32 	%f4839, %f5887, %f4838;
	fma.rn.f32 	%f4840, %f1, %f4839, %f5847;
	ld.const.f32 	%f4841, [%rd9+44];
	mul.f32 	%f4842, %f5888, %f4841;
	mul.f32 	%f4843, %f4842, %f5889;
	mul.f32 	%f4844, %f2, %f4843;
	cvt.f64.f32 	%fd265, %f4844;
	mul.f64 	%fd266, %fd265, 0dC08F400000000000;
	cvt.f64.f32 	%fd267, %f9;
	cvt.f64.f32 	%fd268, %f4840;
	fma.rn.f64 	%fd269, %fd266, %fd267, %fd268;
	cvt.rn.f32.f64 	%f4845, %fd269;
	mul.f32 	%f4846, %f5890, %f4841;
	mul.f32 	%f4847, %f5887, %f4846;
	mul.f32 	%f4848, %f1583, %f4847;
	fma.rn.f32 	%f4849, %f9, %f4848, %f4845;
	ld.const.f32 	%f4850, [%rd9+48];
	mul.f32 	%f4851, %f5888, %f4850;
	mul.f32 	%f4852, %f5887, %f4851;
	fma.rn.f32 	%f4853, %f4, %f4852, %f4849;
	ld.const.f32 	%f4854, [%rd9+52];
	mul.f32 	%f4855, %f5888, %f4854;
	mul.f32 	%f4856, %f5887, %f4855;
	fma.rn.f32 	%f4857, %f1584, %f4856, %f4853;
	ld.const.f32 	%f4858, [%rd9+56];
	mul.f32 	%f4859, %f5888, %f4858;
	mul.f32 	%f4860, %f5887, %f4859;
	fma.rn.f32 	%f5847, %f6, %f4860, %f4857;
	mov.b32 	%r348, 0;
$L__BB0_931:
	ld.param.f32 	%f5816, [_Z10HCq_kernelPfS_iifffffff_param_6];
	ld.param.f32 	%f5813, [_Z10HCq_kernelPfS_iifffffff_param_5];
	ld.param.f32 	%f5810, [_Z10HCq_kernelPfS_iifffffff_param_4];
	ld.param.u32 	%r339, [_Z10HCq_kernelPfS_iifffffff_param_2];
	setp.neu.f32 	%p1567, %f4, 0f00000000;
	setp.neu.f32 	%p1568, %f1584, 0f00000000;
	or.pred  	%p18, %p1567, %p1568;
	setp.gt.s32 	%p1569, %r4, %r24;
	add.s32 	%r259, %r1, 2;
	setp.gt.s32 	%p1570, %r259, %r339;
	add.s32 	%r260, %r339, -1;
	cvt.rn.f32.s32 	%f4861, %r259;
	fma.rn.f32 	%f4862, %f5813, %f4861, %f5810;
	sub.f32 	%f4863, %f7, %f4862;
	mul.f32 	%f4864, %f5816, %f4863;
	abs.f32 	%f1189, %f4864;
	mov.f32 	%f4865, 0f40000000;
	sub.f32 	%f4866, %f4865, %f1189;
	mul.f32 	%f4867, %f4866, %f4866;
	mul.f32 	%f4868, %f4866, %f4867;
	mul.f32 	%f1190, %f1580, %f4868;
	add.f32 	%f1191, %f4866, 0fBF800000;
	mul.f32 	%f4869, %f1191, %f1191;
	mul.f32 	%f4870, %f1191, %f4869;
	mul.f32 	%f4871, %f4870, 0f40800000;
	mul.f32 	%f4872, %f1580, %f4871;
	sub.f32 	%f1192, %f1190, %f4872;
	mul.wide.u32 	%rd189, %r259, 4;
	mov.u64 	%rd190, BC;
	add.s64 	%rd191, %rd190, %rd189;
	add.s64 	%rd12, %rd191, 64;
	setp.eq.s32 	%p1571, %r259, %r260;
	setp.eq.s32 	%p1572, %r259, %r339;
	or.pred  	%p19, %p1571, %p1572;
	mul.f32 	%f4873, %f1580, %f4867;
	setp.gt.f32 	%p1573, %f1191, 0f00000000;
	mul.f32 	%f4874, %f4869, 0f40800000;
	mul.f32 	%f4875, %f1580, %f4874;
	sub.f32 	%f4876, %f4873, %f4875;
	selp.f32 	%f4877, %f4876, %f4873, %p1573;
	setp.gt.f32 	%p1574, %f4864, 0f00000000;
	selp.f64 	%fd270, 0dC008000000000000, 0d4008000000000000, %p1574;
	cvt.f64.f32 	%fd271, %f5813;
	div.rn.f64 	%fd272, %fd270, %fd271;
	cvt.f64.f32 	%fd273, %f4877;
	mul.f64 	%fd274, %fd272, %fd273;
	cvt.rn.f32.f64 	%f1193, %fd274;
	cvt.rn.f32.u32 	%f4878, %r259;
	fma.rn.f32 	%f4879, %f5813, %f4878, %f5810;
	sub.f32 	%f4880, %f7, %f4879;
	mul.f32 	%f4881, %f5816, %f4880;
	abs.f32 	%f1194, %f4881;
	sub.f32 	%f4882, %f4865, %f1194;
	mul.f32 	%f4883, %f4882, %f4882;
	mul.f32 	%f4884, %f4882, %f4883;
	mul.f32 	%f1195, %f1580, %f4884;
	add.f32 	%f4885, %f4882, 0fBF800000;
	mul.f32 	%f4886, %f4885, %f4885;
	mul.f32 	%f4887, %f1580, %f4883;
	setp.gt.f32 	%p1575, %f4885, 0f00000000;
	mul.f32 	%f4888, %f4886, 0f40800000;
	mul.f32 	%f4889, %f1580, %f4888;
	sub.f32 	%f4890, %f4887, %f4889;
	selp.f32 	%f4891, %f4890, %f4887, %p1575;
	setp.gt.f32 	%p1576, %f4881, 0f00000000;
	selp.f64 	%fd275, 0dC008000000000000, 0d4008000000000000, %p1576;
	div.rn.f64 	%fd276, %fd275, %fd271;
	cvt.f64.f32 	%fd277, %f4891;
	mul.f64 	%fd278, %fd276, %fd277;
	cvt.rn.f32.f64 	%f1196, %fd278;
	or.b32  	%r261, %r4, %r259;
	shr.u32 	%r262, %r261, 31;
	and.b32  	%r263, %r262, 1;
	setp.eq.b32 	%p1577, %r263, 1;
	or.pred  	%p1578, %p1569, %p1570;
	or.pred  	%p1579, %p1578, %p1577;
	@%p1579 bra 	$L__BB0_1008;
	ld.param.u32 	%r340, [_Z10HCq_kernelPfS_iifffffff_param_2];
	setp.gt.s32 	%p1580, %r2, 2;
	setp.lt.s32 	%p1581, %r2, %r24;
	and.pred  	%p1582, %p1580, %p1581;
	setp.gt.s32 	%p1583, %r1, -1;
	add.s32 	%r265, %r340, -1;
	setp.lt.s32 	%p1584, %r259, %r265;
	and.pred  	%p1585, %p1583, %p1584;
	and.pred  	%p1586, %p1582, %p1585;
	@%p1586 bra 	$L__BB0_996;
	setp.eq.f32 	%p1587, %f1, 0f00000000;
	@%p1587 bra 	$L__BB0_947;
	setp.eq.s32 	%p1588, %r348, 0;
	@%p1588 bra 	$L__BB0_946;
	setp.lt.u32 	%p1589, %r1, -2;
	@%p1589 bra 	$L__BB0_937;
	mov.f32 	%f4901, 0f40000000;
	sub.f32 	%f4902, %f4901, %f10;
	add.f32 	%f4903, %f4902, 0fBF800000;
	setp.leu.f32 	%p1597, %f4903, 0f00000000;
	setp.geu.f32 	%p1598, %f10, 0f40000000;
	selp.f32 	%f4904, %f11, %f13, %p1597;
	selp.f32 	%f4905, 0f00000000, %f4904, %p1598;
	ld.const.f32 	%f4906, [%rd12];
	setp.geu.f32 	%p1599, %f1189, 0f40000000;
	setp.leu.f32 	%p1600, %f1191, 0f00000000;
	selp.f32 	%f4907, %f1190, %f1192, %p1600;
	selp.f32 	%f4908, 0f00000000, %f4907, %p1599;
	fma.rn.f32 	%f5888, %f4905, %f4906, %f4908;
	bra.uni 	$L__BB0_939;
$L__BB0_937:
	setp.geu.f32 	%p1590, %f1189, 0f40000000;
	setp.leu.f32 	%p1591, %f1191, 0f00000000;
	selp.f32 	%f4892, %f1190, %f1192, %p1591;
	selp.f32 	%f5888, 0f00000000, %f4892, %p1590;
	not.pred 	%p1592, %p19;
	@%p1592 bra 	$L__BB0_939;
	mov.f32 	%f4893, 0f40000000;
	sub.f32 	%f4894, %f4893, %f14;
	add.f32 	%f4895, %f4894, 0fBF800000;
	setp.leu.f32 	%p1593, %f4895, 0f00000000;
	setp.geu.f32 	%p1594, %f14, 0f40000000;
	selp.f32 	%f4896, %f15, %f16, %p1593;
	selp.f32 	%f4897, 0f00000000, %f4896, %p1594;
	ld.const.f32 	%f4898, [%rd2+24];
	setp.leu.f32 	%p1596, %f1191, 0f00000000;
	selp.f32 	%f4899, %f1190, %f1192, %p1596;
	selp.f32 	%f4900, 0f00000000, %f4899, %p1590;
	fma.rn.f32 	%f5888, %f4897, %f4898, %f4900;
$L__BB0_939:
	cvt.rn.f32.s32 	%f4910, %r4;
	fma.rn.f32 	%f4911, %f1578, %f4910, %f1577;
	sub.f32 	%f4912, %f8, %f4911;
	mul.f32 	%f4913, %f1579, %f4912;
	abs.f32 	%f1201, %f4913;
	setp.geu.f32 	%p1601, %f1201, 0f40000000;
	mov.f32 	%f5887, 0f00000000;
	@%p1601 bra 	$L__BB0_942;
	mov.f32 	%f4914, 0f40000000;
	sub.f32 	%f4915, %f4914, %f1201;
	mul.f32 	%f4916, %f4915, %f4915;
	mul.f32 	%f4917, %f4915, %f4916;
	mul.f32 	%f5887, %f1580, %f4917;
	add.f32 	%f1203, %f4915, 0fBF800000;
	setp.leu.f32 	%p1602, %f1203, 0f00000000;
	@%p1602 bra 	$L__BB0_942;
	mul.f32 	%f4918, %f1203, %f1203;
	mul.f32 	%f4919, %f1203, %f4918;
	mul.f32 	%f4920, %f4919, 0fC0800000;
	fma.rn.f32 	%f5887, %f1580, %f4920, %f5887;
$L__BB0_942:
	setp.gt.u32 	%p1603, %r4, 1;
	@%p1603 bra 	$L__BB0_944;
	mov.f32 	%f4927, 0f40000000;
	sub.f32 	%f4928, %f4927, %f17;
	add.f32 	%f4929, %f4928, 0fBF800000;
	setp.leu.f32 	%p1609, %f4929, 0f00000000;
	setp.geu.f32 	%p1610, %f17, 0f40000000;
	selp.f32 	%f4930, %f18, %f19, %p1609;
	selp.f32 	%f4931, 0f00000000, %f4930, %p1610;
	mul.wide.u32 	%rd192, %r4, 4;
	add.s64 	%rd194, %rd190, %rd192;
	ld.const.f32 	%f4932, [%rd194+32];
	fma.rn.f32 	%f5887, %f4931, %f4932, %f5887;
	bra.uni 	$L__BB0_946;
$L__BB0_944:
	setp.ne.s32 	%p1604, %r2, %r24;
	setp.ne.s32 	%p1605, %r4, %r24;
	and.pred  	%p1606, %p1604, %p1605;
	@%p1606 bra 	$L__BB0_946;
	mov.f32 	%f4921, 0f40000000;
	sub.f32 	%f4922, %f4921, %f20;
	add.f32 	%f4923, %f4922, 0fBF800000;
	setp.leu.f32 	%p1607, %f4923, 0f00000000;
	setp.geu.f32 	%p1608, %f20, 0f40000000;
	selp.f32 	%f4924, %f21, %f22, %p1607;
	selp.f32 	%f4925, 0f00000000, %f4924, %p1608;
	ld.const.f32 	%f4926, [%rd4+12];
	fma.rn.f32 	%f5887, %f4925, %f4926, %f5887;
$L__BB0_946:
	ld.const.f32 	%f4933, [%rd3+60];
	mul.f32 	%f4934, %f5888, %f4933;
	mul.f32 	%f4935, %f5887, %f4934;
	fma.rn.f32 	%f5847, %f1, %f4935, %f5847;
$L__BB0_947:
	setp.eq.f32 	%p1611, %f2, 0f00000000;
	setp.eq.f32 	%p1612, %f1583, 0f00000000;
	and.pred  	%p1613, %p1611, %p1612;
	@%p1613 bra 	$L__BB0_949;
	ld.const.f32 	%f5852, [%rd3+64];
$L__BB0_949:
	@%p1611 bra 	$L__BB0_962;
	setp.eq.s32 	%p1615, %r348, 0;
	@%p1615 bra 	$L__BB0_961;
	setp.lt.u32 	%p1616, %r1, -2;
	@%p1616 bra 	$L__BB0_953;
	mov.f32 	%f4945, 0f40000000;
	sub.f32 	%f4946, %f4945, %f10;
	add.f32 	%f4947, %f4946, 0fBF800000;
	setp.leu.f32 	%p1624, %f4947, 0f00000000;
	setp.geu.f32 	%p1625, %f10, 0f40000000;
	selp.f32 	%f4948, %f11, %f13, %p1624;
	selp.f32 	%f4949, 0f00000000, %f4948, %p1625;
	ld.const.f32 	%f4950, [%rd12];
	setp.geu.f32 	%p1626, %f1189, 0f40000000;
	setp.leu.f32 	%p1627, %f1191, 0f00000000;
	selp.f32 	%f4951, %f1190, %f1192, %p1627;
	selp.f32 	%f4952, 0f00000000, %f4951, %p1626;
	fma.rn.f32 	%f5888, %f4949, %f4950, %f4952;
	bra.uni 	$L__BB0_955;
$L__BB0_953:
	setp.geu.f32 	%p1617, %f1189, 0f40000000;
	setp.leu.f32 	%p1618, %f1191, 0f00000000;
	selp.f32 	%f4936, %f1190, %f1192, %p1618;
	selp.f32 	%f5888, 0f00000000, %f4936, %p1617;
	not.pred 	%p1619, %p19;
	@%p1619 bra 	$L__BB0_955;
	mov.f32 	%f4937, 0f40000000;
	sub.f32 	%f4938, %f4937, %f14;
	add.f32 	%f4939, %f4938, 0fBF800000;
	setp.leu.f32 	%p1620, %f4939, 0f00000000;
	setp.geu.f32 	%p1621, %f14, 0f40000000;
	selp.f32 	%f4940, %f15, %f16, %p1620;
	selp.f32 	%f4941, 0f00000000, %f4940, %p1621;
	ld.const.f32 	%f4942, [%rd2+24];
	setp.leu.f32 	%p1623, %f1191, 0f00000000;
	selp.f32 	%f4943, %f1190, %f1192, %p1623;
	selp.f32 	%f4944, 0f00000000, %f4943, %p1617;
	fma.rn.f32 	%f5888, %f4941, %f4942, %f4944;
$L__BB0_955:
	cvt.rn.f32.s32 	%f4954, %r4;
	fma.rn.f32 	%f4955, %f1578, %f4954, %f1577;
	sub.f32 	%f4956, %f8, %f4955;
	mul.f32 	%f1220, %f1579, %f4956;
	abs.f32 	%f1221, %f1220;
	setp.geu.f32 	%p1628, %f1221, 0f40000000;
	mov.f32 	%f5889, 0f00000000;
	@%p1628 bra 	$L__BB0_957;
	mov.f32 	%f4957, 0f40000000;
	sub.f32 	%f4958, %f4957, %f1221;
	mul.f32 	%f4959, %f4958, %f4958;
	mul.f32 	%f4960, %f1580, %f4959;
	add.f32 	%f4961, %f4958, 0fBF800000;
	setp.gt.f32 	%p1629, %f4961, 0f00000000;
	mul.f32 	%f4962, %f4961, %f4961;
	mul.f32 	%f4963, %f4962, 0fC0800000;
	fma.rn.f32 	%f4964, %f1580, %f4963, %f4960;
	selp.f32 	%f4965, %f4964, %f4960, %p1629;
	setp.gt.f32 	%p1630, %f1220, 0f00000000;
	selp.f64 	%fd279, 0dC008000000000000, 0d4008000000000000, %p1630;
	div.rn.f64 	%fd280, %fd279, %fd1;
	cvt.f64.f32 	%fd281, %f4965;
	mul.f64 	%fd282, %fd280, %fd281;
	cvt.rn.f32.f64 	%f5889, %fd282;
$L__BB0_957:
	setp.gt.u32 	%p1631, %r4, 1;
	@%p1631 bra 	$L__BB0_959;
	setp.lt.f32 	%p1636, %f17, 0f40000000;
	selp.f32 	%f4968, %f23, 0f00000000, %p1636;
	mul.wide.u32 	%rd195, %r4, 4;
	add.s64 	%rd197, %rd190, %rd195;
	ld.const.f32 	%f4969, [%rd197+64];
	fma.rn.f32 	%f5889, %f4968, %f4969, %f5889;
	bra.uni 	$L__BB0_961;
$L__BB0_959:
	setp.ne.s32 	%p1632, %r2, %r24;
	setp.ne.s32 	%p1633, %r4, %r24;
	and.pred  	%p1634, %p1632, %p1633;
	@%p1634 bra 	$L__BB0_961;
	setp.lt.f32 	%p1635, %f20, 0f40000000;
	selp.f32 	%f4966, %f24, 0f00000000, %p1635;
	ld.const.f32 	%f4967, [%rd4+44];
	fma.rn.f32 	%f5889, %f4966, %f4967, %f5889;
$L__BB0_961:
	mul.f32 	%f4970, %f5852, %f5888;
	mul.f32 	%f4971, %f4970, %f5889;
	mul.f32 	%f4972, %f2, %f4971;
	cvt.f64.f32 	%fd283, %f4972;
	mul.f64 	%fd284, %fd283, 0dC08F400000000000;
	cvt.f64.f32 	%fd285, %f9;
	cvt.f64.f32 	%fd286, %f5847;
	fma.rn.f64 	%fd287, %fd284, %fd285, %fd286;
	cvt.rn.f32.f64 	%f5847, %fd287;
$L__BB0_962:
	@%p1612 bra 	$L__BB0_976;
	setp.eq.s32 	%p1638, %r348, 0;
	@%p1638 bra 	$L__BB0_975;
	setp.lt.u32 	%p1639, %r1, -2;
	@%p1639 bra 	$L__BB0_966;
	setp.lt.f32 	%p1644, %f10, 0f40000000;
	selp.f32 	%f4976, %f25, 0f00000000, %p1644;
	ld.const.f32 	%f4977, [%rd12];
	setp.lt.f32 	%p1645, %f1189, 0f40000000;
	selp.f32 	%f4978, %f1193, 0f00000000, %p1645;
	fma.rn.f32 	%f5890, %f4976, %f4977, %f4978;
	bra.uni 	$L__BB0_968;
$L__BB0_966:
	setp.lt.f32 	%p1640, %f1189, 0f40000000;
	selp.f32 	%f5890, %f1193, 0f00000000, %p1640;
	not.pred 	%p1641, %p19;
	@%p1641 bra 	$L__BB0_968;
	setp.lt.f32 	%p1642, %f14, 0f40000000;
	selp.f32 	%f4973, %f26, 0f00000000, %p1642;
	ld.const.f32 	%f4974, [%rd2+24];
	setp.lt.f32 	%p1643, %f1189, 0f40000000;
	selp.f32 	%f4975, %f1193, 0f00000000, %p1643;
	fma.rn.f32 	%f5890, %f4973, %f4974, %f4975;
$L__BB0_968:
	cvt.rn.f32.s32 	%f4980, %r4;
	fma.rn.f32 	%f4981, %f1578, %f4980, %f1577;
	sub.f32 	%f4982, %f8, %f4981;
	mul.f32 	%f4983, %f1579, %f4982;
	abs.f32 	%f1236, %f4983;
	setp.geu.f32 	%p1646, %f1236, 0f40000000;
	mov.f32 	%f5887, 0f00000000;
	@%p1646 bra 	$L__BB0_971;
	mov.f32 	%f4984, 0f40000000;
	sub.f32 	%f4985, %f4984, %f1236;
	mul.f32 	%f4986, %f4985, %f4985;
	mul.f32 	%f4987, %f4985, %f4986;
	mul.f32 	%f5887, %f1580, %f4987;
	add.f32 	%f1238, %f4985, 0fBF800000;
	setp.leu.f32 	%p1647, %f1238, 0f00000000;
	@%p1647 bra 	$L__BB0_971;
	mul.f32 	%f4988, %f1238, %f1238;
	mul.f32 	%f4989, %f1238, %f4988;
	mul.f32 	%f4990, %f4989, 0fC0800000;
	fma.rn.f32 	%f5887, %f1580, %f4990, %f5887;
$L__BB0_971:
	setp.gt.u32 	%p1648, %r4, 1;
	@%p1648 bra 	$L__BB0_973;
	mov.f32 	%f4997, 0f40000000;
	sub.f32 	%f4998, %f4997, %f17;
	add.f32 	%f4999, %f4998, 0fBF800000;
	setp.leu.f32 	%p1654, %f4999, 0f00000000;
	setp.geu.f32 	%p1655, %f17, 0f40000000;
	selp.f32 	%f5000, %f18, %f19, %p1654;
	selp.f32 	%f5001, 0f00000000, %f5000, %p1655;
	mul.wide.u32 	%rd198, %r4, 4;
	add.s64 	%rd200, %rd190, %rd198;
	ld.const.f32 	%f5002, [%rd200+64];
	fma.rn.f32 	%f5887, %f5001, %f5002, %f5887;
	bra.uni 	$L__BB0_975;
$L__BB0_973:
	setp.ne.s32 	%p1649, %r2, %r24;
	setp.ne.s32 	%p1650, %r4, %r24;
	and.pred  	%p1651, %p1649, %p1650;
	@%p1651 bra 	$L__BB0_975;
	mov.f32 	%f4991, 0f40000000;
	sub.f32 	%f4992, %f4991, %f20;
	add.f32 	%f4993, %f4992, 0fBF800000;
	setp.leu.f32 	%p1652, %f4993, 0f00000000;
	setp.geu.f32 	%p1653, %f20, 0f40000000;
	selp.f32 	%f4994, %f21, %f22, %p1652;
	selp.f32 	%f4995, 0f00000000, %f4994, %p1653;
	ld.const.f32 	%f4996, [%rd4+44];
	fma.rn.f32 	%f5887, %f4995, %f4996, %f5887;
$L__BB0_975:
	mul.f32 	%f5003, %f5852, %f5890;
	mul.f32 	%f5004, %f5887, %f5003;
	mul.f32 	%f5005, %f1583, %f5004;
	fma.rn.f32 	%f5847, %f9, %f5005, %f5847;
$L__BB0_976:
	@%p18 bra 	$L__BB0_978;
	setp.neu.f32 	%p1656, %f6, 0f00000000;
	setp.ne.s32 	%p1657, %r348, 0;
	and.pred  	%p1658, %p1656, %p1657;
	@%p1658 bra 	$L__BB0_979;
	bra.uni 	$L__BB0_990;
$L__BB0_978:
	setp.eq.s32 	%p1659, %r348, 0;
	@%p1659 bra 	$L__BB0_990;
$L__BB0_979:
	setp.lt.u32 	%p1660, %r1, -2;
	@%p1660 bra 	$L__BB0_981;
	mov.f32 	%f5015, 0f40000000;
	sub.f32 	%f5016, %f5015, %f10;
	add.f32 	%f5017, %f5016, 0fBF800000;
	setp.leu.f32 	%p1668, %f5017, 0f00000000;
	setp.geu.f32 	%p1669, %f10, 0f40000000;
	selp.f32 	%f5018, %f11, %f13, %p1668;
	selp.f32 	%f5019, 0f00000000, %f5018, %p1669;
	ld.const.f32 	%f5020, [%rd12+-32];
	setp.geu.f32 	%p1670, %f1189, 0f40000000;
	setp.leu.f32 	%p1671, %f1191, 0f00000000;
	selp.f32 	%f5021, %f1190, %f1192, %p1671;
	selp.f32 	%f5022, 0f00000000, %f5021, %p1670;
	fma.rn.f32 	%f5888, %f5019, %f5020, %f5022;
	bra.uni 	$L__BB0_983;
$L__BB0_981:
	setp.geu.f32 	%p1661, %f1189, 0f40000000;
	setp.leu.f32 	%p1662, %f1191, 0f00000000;
	selp.f32 	%f5006, %f1190, %f1192, %p1662;
	selp.f32 	%f5888, 0f00000000, %f5006, %p1661;
	not.pred 	%p1663, %p19;
	@%p1663 bra 	$L__BB0_983;
	mov.f32 	%f5007, 0f40000000;
	sub.f32 	%f5008, %f5007, %f14;
	add.f32 	%f5009, %f5008, 0fBF800000;
	setp.leu.f32 	%p1664, %f5009, 0f00000000;
	setp.geu.f32 	%p1665, %f14, 0f40000000;
	selp.f32 	%f5010, %f15, %f16, %p1664;
	selp.f32 	%f5011, 0f00000000, %f5010, %p1665;
	ld.const.f32 	%f5012, [%rd2+-8];
	setp.leu.f32 	%p1667, %f1191, 0f00000000;
	selp.f32 	%f5013, %f1190, %f1192, %p1667;
	selp.f32 	%f5014, 0f00000000, %f5013, %p1661;
	fma.rn.f32 	%f5888, %f5011, %f5012, %f5014;
$L__BB0_983:
	cvt.rn.f32.s32 	%f5024, %r4;
	fma.rn.f32 	%f5025, %f1578, %f5024, %f1577;
	sub.f32 	%f5026, %f8, %f5025;
	mul.f32 	%f5027, %f1579, %f5026;
	abs.f32 	%f1253, %f5027;
	setp.geu.f32 	%p1672, %f1253, 0f40000000;
	mov.f32 	%f5887, 0f00000000;
	@%p1672 bra 	$L__BB0_986;
	mov.f32 	%f5028, 0f40000000;
	sub.f32 	%f5029, %f5028, %f1253;
	mul.f32 	%f5030, %f5029, %f5029;
	mul.f32 	%f5031, %f5029, %f5030;
	mul.f32 	%f5887, %f1580, %f5031;
	add.f32 	%f1255, %f5029, 0fBF800000;
	setp.leu.f32 	%p1673, %f1255, 0f00000000;
	@%p1673 bra 	$L__BB0_986;
	mul.f32 	%f5032, %f1255, %f1255;
	mul.f32 	%f5033, %f1255, %f5032;
	mul.f32 	%f5034, %f5033, 0fC0800000;
	fma.rn.f32 	%f5887, %f1580, %f5034, %f5887;
$L__BB0_986:
	setp.gt.u32 	%p1674, %r4, 1;
	@%p1674 bra 	$L__BB0_988;
	mov.f32 	%f5041, 0f40000000;
	sub.f32 	%f5042, %f5041, %f17;
	add.f32 	%f5043, %f5042, 0fBF800000;
	setp.leu.f32 	%p1680, %f5043, 0f00000000;
	setp.geu.f32 	%p1681, %f17, 0f40000000;
	selp.f32 	%f5044, %f18, %f19, %p1680;
	selp.f32 	%f5045, 0f00000000, %f5044, %p1681;
	mul.wide.u32 	%rd201, %r4, 4;
	add.s64 	%rd203, %rd190, %rd201;
	ld.const.f32 	%f5046, [%rd203+32];
	fma.rn.f32 	%f5887, %f5045, %f5046, %f5887;
	bra.uni 	$L__BB0_990;
$L__BB0_988:
	setp.ne.s32 	%p1675, %r2, %r24;
	setp.ne.s32 	%p1676, %r4, %r24;
	and.pred  	%p1677, %p1675, %p1676;
	@%p1677 bra 	$L__BB0_990;
	mov.f32 	%f5035, 0f40000000;
	sub.f32 	%f5036, %f5035, %f20;
	add.f32 	%f5037, %f5036, 0fBF800000;
	setp.leu.f32 	%p1678, %f5037, 0f00000000;
	setp.geu.f32 	%p1679, %f20, 0f40000000;
	selp.f32 	%f5038, %f21, %f22, %p1678;
	selp.f32 	%f5039, 0f00000000, %f5038, %p1679;
	ld.const.f32 	%f5040, [%rd4+12];
	fma.rn.f32 	%f5887, %f5039, %f5040, %f5887;
$L__BB0_990:
	setp.eq.f32 	%p1682, %f4, 0f00000000;
	@%p1682 bra 	$L__BB0_992;
	ld.const.f32 	%f5047, [%rd3+68];
	mul.f32 	%f5048, %f5888, %f5047;
	mul.f32 	%f5049, %f5887, %f5048;
	fma.rn.f32 	%f5847, %f4, %f5049, %f5847;
$L__BB0_992:
	setp.eq.f32 	%p1683, %f1584, 0f00000000;
	@%p1683 bra 	$L__BB0_994;
	ld.const.f32 	%f5050, [%rd3+72];
	mul.f32 	%f5051, %f5888, %f5050;
	mul.f32 	%f5052, %f5887, %f5051;
	fma.rn.f32 	%f5847, %f1584, %f5052, %f5847;
$L__BB0_994:
	setp.eq.f32 	%p1684, %f6, 0f00000000;
	@%p1684 bra 	$L__BB0_1008;
	ld.const.f32 	%f5053, [%rd3+76];
	mul.f32 	%f5054, %f5888, %f5053;
	mul.f32 	%f5055, %f5887, %f5054;
	fma.rn.f32 	%f5847, %f6, %f5055, %f5847;
	bra.uni 	$L__BB0_1008;
$L__BB0_996:
	mov.f32 	%f5056, 0f40000000;
	sub.f32 	%f5057, %f5056, %f1194;
	add.f32 	%f5058, %f5057, 0fBF800000;
	setp.leu.f32 	%p1685, %f5058, 0f00000000;
	setp.geu.f32 	%p1686, %f1194, 0f40000000;
	mul.f32 	%f5059, %f5058, %f5058;
	mul.f32 	%f5060, %f5058, %f5059;
	mul.f32 	%f5061, %f5060, 0fC0800000;
	fma.rn.f32 	%f5062, %f1580, %f5061, %f1195;
	selp.f32 	%f5063, %f1195, %f5062, %p1685;
	selp.f32 	%f5888, 0f00000000, %f5063, %p1686;
	not.pred 	%p1687, %p19;
	@%p1687 bra 	$L__BB0_998;
	mov.f32 	%f5064, 0f40000000;
	sub.f32 	%f5065, %f5064, %f27;
	add.f32 	%f5066, %f5065, 0fBF800000;
	setp.leu.f32 	%p1688, %f5066, 0f00000000;
	setp.geu.f32 	%p1689, %f27, 0f40000000;
	mul.f32 	%f5067, %f5066, %f5066;
	mul.f32 	%f5068, %f5066, %f5067;
	mul.f32 	%f5069, %f5068, 0fC0800000;
	fma.rn.f32 	%f5070, %f1580, %f5069, %f28;
	selp.f32 	%f5071, %f28, %f5070, %p1688;
	selp.f32 	%f5072, 0f00000000, %f5071, %p1689;
	ld.const.f32 	%f5073, [%rd2+-8];
	fma.rn.f32 	%f5888, %f5072, %f5073, %f5888;
$L__BB0_998:
	cvt.rn.f32.u32 	%f5075, %r4;
	fma.rn.f32 	%f5076, %f1578, %f5075, %f1577;
	sub.f32 	%f5077, %f8, %f5076;
	mul.f32 	%f1270, %f1579, %f5077;
	abs.f32 	%f1271, %f1270;
	setp.geu.f32 	%p1690, %f1271, 0f40000000;
	mov.f32 	%f5887, 0f00000000;
	@%p1690 bra 	$L__BB0_1001;
	mov.f32 	%f5078, 0f40000000;
	sub.f32 	%f5079, %f5078, %f1271;
	mul.f32 	%f5080, %f5079, %f5079;
	mul.f32 	%f5081, %f5079, %f5080;
	mul.f32 	%f5887, %f1580, %f5081;
	add.f32 	%f1273, %f5079, 0fBF800000;
	setp.leu.f32 	%p1691, %f1273, 0f00000000;
	@%p1691 bra 	$L__BB0_1001;
	mul.f32 	%f5082, %f1273, %f1273;
	mul.f32 	%f5083, %f1273, %f5082;
	mul.f32 	%f5084, %f5083, 0fC0800000;
	fma.rn.f32 	%f5887, %f1580, %f5084, %f5887;
$L__BB0_1001:
	setp.ne.s32 	%p1692, %r4, %r24;
	@%p1692 bra 	$L__BB0_1003;
	mov.f32 	%f5085, 0f40000000;
	sub.f32 	%f5086, %f5085, %f30;
	add.f32 	%f5087, %f5086, 0fBF800000;
	setp.leu.f32 	%p1693, %f5087, 0f00000000;
	setp.geu.f32 	%p1694, %f30, 0f40000000;
	mul.f32 	%f5088, %f5087, %f5087;
	mul.f32 	%f5089, %f5087, %f5088;
	mul.f32 	%f5090, %f5089, 0fC0800000;
	mul.f32 	%f5091, %f5086, %f5086;
	mul.f32 	%f5092, %f5086, %f5091;
	mul.f32 	%f5093, %f1580, %f5092;
	fma.rn.f32 	%f5094, %f1580, %f5090, %f5093;
	selp.f32 	%f5095, %f5093, %f5094, %p1693;
	selp.f32 	%f5096, 0f00000000, %f5095, %p1694;
	ld.const.f32 	%f5097, [BC+44];
	fma.rn.f32 	%f5887, %f5096, %f5097, %f5887;
$L__BB0_1003:
	setp.lt.f32 	%p1695, %f1194, 0f40000000;
	selp.f32 	%f5890, %f1196, 0f00000000, %p1695;
	@%p1687 bra 	$L__BB0_1005;
	setp.lt.f32 	%p1697, %f27, 0f40000000;
	selp.f32 	%f5098, %f33, 0f00000000, %p1697;
	ld.const.f32 	%f5099, [%rd2+24];
	fma.rn.f32 	%f5890, %f5098, %f5099, %f5890;
$L__BB0_1005:
	mov.f32 	%f6320, 0f00000000;
	@%p1690 bra 	$L__BB0_1007;
	mov.f32 	%f5101, 0f40000000;
	sub.f32 	%f5102, %f5101, %f1271;
	mul.f32 	%f5103, %f5102, %f5102;
	mul.f32 	%f5104, %f1580, %f5103;
	add.f32 	%f5105, %f5102, 0fBF800000;
	setp.gt.f32 	%p1699, %f5105, 0f00000000;
	mul.f32 	%f5106, %f5105, %f5105;
	mul.f32 	%f5107, %f5106, 0fC0800000;
	fma.rn.f32 	%f5108, %f1580, %f5107, %f5104;
	selp.f32 	%f5109, %f5108, %f5104, %p1699;
	setp.gt.f32 	%p1700, %f1270, 0f00000000;
	selp.f64 	%fd288, 0dC008000000000000, 0d4008000000000000, %p1700;
	div.rn.f64 	%fd289, %fd288, %fd1;
	cvt.f64.f32 	%fd290, %f5109;
	mul.f64 	%fd291, %fd289, %fd290;
	cvt.rn.f32.f64 	%f6320, %fd291;
$L__BB0_1007:
	setp.eq.s32 	%p1701, %r4, %r24;
	setp.lt.f32 	%p1702, %f30, 0f40000000;
	selp.f32 	%f5110, %f34, 0f00000000, %p1702;
	ld.const.f32 	%f5111, [BC+76];
	fma.rn.f32 	%f5112, %f5110, %f5111, %f6320;
	selp.f32 	%f5889, %f5112, %f6320, %p1701;
	ld.const.f32 	%f5113, [%rd3+60];
	mul.f32 	%f5114, %f5888, %f5113;
	mul.f32 	%f5115, %f5887, %f5114;
	fma.rn.f32 	%f5116, %f1, %f5115, %f5847;
	ld.const.f32 	%f5117, [%rd3+64];
	mul.f32 	%f5118, %f5888, %f5117;
	mul.f32 	%f5119, %f5118, %f5889;
	mul.f32 	%f5120, %f2, %f5119;
	cvt.f64.f32 	%fd292, %f5120;
	mul.f64 	%fd293, %fd292, 0dC08F400000000000;
	cvt.f64.f32 	%fd294, %f9;
	cvt.f64.f32 	%fd295, %f5116;
	fma.rn.f64 	%fd296, %fd293, %fd294, %fd295;
	cvt.rn.f32.f64 	%f5121, %fd296;
	mul.f32 	%f5122, %f5890, %f5117;
	mul.f32 	%f5123, %f5887, %f5122;
	mul.f32 	%f5124, %f1583, %f5123;
	fma.rn.f32 	%f5125, %f9, %f5124, %f5121;
	ld.const.f32 	%f5126, [%rd3+68];
	mul.f32 	%f5127, %f5888, %f5126;
	mul.f32 	%f5128, %f5887, %f5127;
	fma.rn.f32 	%f5129, %f4, %f5128, %f5125;
	ld.const.f32 	%f5130, [%rd3+72];
	mul.f32 	%f5131, %f5888, %f5130;
	mul.f32 	%f5132, %f5887, %f5131;
	fma.rn.f32 	%f5133, %f1584, %f5132, %f5129;
	ld.const.f32 	%f5134, [%rd3+76];
	mul.f32 	%f5135, %f5888, %f5134;
	mul.f32 	%f5136, %f5887, %f5135;
	fma.rn.f32 	%f5847, %f6, %f5136, %f5133;
	mov.b32 	%r348, 0;
$L__BB0_1008:
	ld.param.u32 	%r341, [_Z10HCq_kernelPfS_iifffffff_param_2];
	add.s32 	%r268, %r1, 2;
	setp.gt.s32 	%p1703, %r268, %r341;
	setp.gt.s32 	%p1704, %r2, %r24;
	or.b32  	%r269, %r2, %r268;
	shr.u32 	%r270, %r269, 31;
	and.b32  	%r271, %r270, 1;
	setp.eq.b32 	%p1705, %r271, 1;
	or.pred  	%p1706, %p1704, %p1703;
	or.pred  	%p1707, %p1706, %p1705;
	@%p1707 bra 	$L__BB0_1085;
	ld.param.u32 	%r342, [_Z10HCq_kernelPfS_iifffffff_param_2];
	setp.gt.s32 	%p1708, %r2, 1;
	setp.gt.s32 	%p1709, %r1, -1;
	add.s32 	%r273, %r342, -1;
	setp.lt.s32 	%p1710, %r268, %r273;
	and.pred  	%p1711, %p1709, %p1708;
	and.pred  	%p1712, %p1711, %p1710;
	setp.lt.s32 	%p1713, %r2, %r5;
	and.pred  	%p1714, %p1712, %p1713;
	@%p1714 bra 	$L__BB0_1073;
	setp.eq.f32 	%p1715, %f1, 0f00000000;
	@%p1715 bra 	$L__BB0_1024;
	setp.eq.s32 	%p1716, %r348, 0;
	@%p1716 bra 	$L__BB0_1023;
	setp.leu.f32 	%p1717, %f1191, 0f00000000;
	setp.geu.f32 	%p1718, %f1189, 0f40000000;
	selp.f32 	%f5137, %f1190, %f1192, %p1717;
	selp.f32 	%f5888, 0f00000000, %f5137, %p1718;
	setp.lt.u32 	%p1719, %r1, -2;
	@%p1719 bra 	$L__BB0_1014;
	mov.f32 	%f5146, 0f40000000;
	sub.f32 	%f5147, %f5146, %f10;
	add.f32 	%f5148, %f5147, 0fBF800000;
	setp.leu.f32 	%p1725, %f5148, 0f00000000;
	setp.geu.f32 	%p1726, %f10, 0f40000000;
	selp.f32 	%f5149, %f11, %f13, %p1725;
	selp.f32 	%f5150, 0f00000000, %f5149, %p1726;
	ld.const.f32 	%f5151, [%rd12];
	setp.leu.f32 	%p1728, %f1191, 0f00000000;
	selp.f32 	%f5152, %f1190, %f1192, %p1728;
	selp.f32 	%f5153, 0f00000000, %f5152, %p1718;
	fma.rn.f32 	%f5888, %f5150, %f5151, %f5153;
	bra.uni 	$L__BB0_1016;
$L__BB0_1014:
	not.pred 	%p1720, %p19;
	@%p1720 bra 	$L__BB0_1016;
	mov.f32 	%f5138, 0f40000000;
	sub.f32 	%f5139, %f5138, %f14;
	add.f32 	%f5140, %f5139, 0fBF800000;
	setp.leu.f32 	%p1721, %f5140, 0f00000000;
	setp.geu.f32 	%p1722, %f14, 0f40000000;
	selp.f32 	%f5141, %f15, %f16, %p1721;
	selp.f32 	%f5142, 0f00000000, %f5141, %p1722;
	ld.const.f32 	%f5143, [%rd2+24];
	setp.leu.f32 	%p1724, %f1191, 0f00000000;
	selp.f32 	%f5144, %f1190, %f1192, %p1724;
	selp.f32 	%f5145, 0f00000000, %f5144, %p1718;
	fma.rn.f32 	%f5888, %f5142, %f5143, %f5145;
$L__BB0_1016:
	cvt.rn.f32.s32 	%f5155, %r2;
	fma.rn.f32 	%f5156, %f1578, %f5155, %f1577;
	sub.f32 	%f5157, %f8, %f5156;
	mul.f32 	%f5158, %f1579, %f5157;
	abs.f32 	%f1295, %f5158;
	setp.geu.f32 	%p1729, %f1295, 0f40000000;
	mov.f32 	%f5887, 0f00000000;
	@%p1729 bra 	$L__BB0_1019;
	mov.f32 	%f5159, 0f40000000;
	sub.f32 	%f5160, %f5159, %f1295;
	mul.f32 	%f5161, %f5160, %f5160;
	mul.f32 	%f5162, %f5160, %f5161;
	mul.f32 	%f5887, %f1580, %f5162;
	add.f32 	%f1297, %f5160, 0fBF800000;
	setp.leu.f32 	%p1730, %f1297, 0f00000000;
	@%p1730 bra 	$L__BB0_1019;
	mul.f32 	%f5163, %f1297, %f1297;
	mul.f32 	%f5164, %f1297, %f5163;
	mul.f32 	%f5165, %f5164, 0fC0800000;
	fma.rn.f32 	%f5887, %f1580, %f5165, %f5887;
$L__BB0_1019:
	setp.gt.u32 	%p1731, %r2, 1;
	@%p1731 bra 	$L__BB0_1021;
	mov.f32 	%f5172, 0f40000000;
	sub.f32 	%f5173, %f5172, %f17;
	add.f32 	%f5174, %f5173, 0fBF800000;
	setp.leu.f32 	%p1737, %f5174, 0f00000000;
	setp.geu.f32 	%p1738, %f17, 0f40000000;
	selp.f32 	%f5175, %f18, %f19, %p1737;
	selp.f32 	%f5176, 0f00000000, %f5175, %p1738;
	mul.wide.u32 	%rd204, %r2, 4;
	add.s64 	%rd206, %rd190, %rd204;
	ld.const.f32 	%f5177, [%rd206+32];
	fma.rn.f32 	%f5887, %f5176, %f5177, %f5887;
	bra.uni 	$L__BB0_1023;
$L__BB0_1021:
	setp.ne.s32 	%p1732, %r2, %r5;
	setp.ne.s32 	%p1733, %r2, %r24;
	and.pred  	%p1734, %p1732, %p1733;
	@%p1734 bra 	$L__BB0_1023;
	mov.f32 	%f5166, 0f40000000;
	sub.f32 	%f5167, %f5166, %f20;
	add.f32 	%f5168, %f5167, 0fBF800000;
	setp.leu.f32 	%p1735, %f5168, 0f00000000;
	setp.geu.f32 	%p1736, %f20, 0f40000000;
	selp.f32 	%f5169, %f21, %f22, %p1735;
	selp.f32 	%f5170, 0f00000000, %f5169, %p1736;
	ld.const.f32 	%f5171, [%rd4+16];
	fma.rn.f32 	%f5887, %f5170, %f5171, %f5887;
$L__BB0_1023:
	ld.const.f32 	%f5178, [%rd6+60];
	mul.f32 	%f5179, %f5888, %f5178;
	mul.f32 	%f5180, %f5887, %f5179;
	fma.rn.f32 	%f5847, %f1, %f5180, %f5847;
$L__BB0_1024:
	setp.eq.f32 	%p1739, %f2, 0f00000000;
	setp.eq.f32 	%p1740, %f1583, 0f00000000;
	and.pred  	%p1741, %p1739, %p1740;
	@%p1741 bra 	$L__BB0_1026;
	ld.const.f32 	%f5852, [%rd6+64];
$L__BB0_1026:
	@%p1739 bra 	$L__BB0_1039;
	setp.eq.s32 	%p1743, %r348, 0;
	@%p1743 bra 	$L__BB0_1038;
	setp.leu.f32 	%p1744, %f1191, 0f00000000;
	setp.geu.f32 	%p1745, %f1189, 0f40000000;
	selp.f32 	%f5181, %f1190, %f1192, %p1744;
	selp.f32 	%f5888, 0f00000000, %f5181, %p1745;
	setp.lt.u32 	%p1746, %r1, -2;
	@%p1746 bra 	$L__BB0_1030;
	mov.f32 	%f5190, 0f40000000;
	sub.f32 	%f5191, %f5190, %f10;
	add.f32 	%f5192, %f5191, 0fBF800000;
	setp.leu.f32 	%p1752, %f5192, 0f00000000;
	setp.geu.f32 	%p1753, %f10, 0f40000000;
	selp.f32 	%f5193, %f11, %f13, %p1752;
	selp.f32 	%f5194, 0f00000000, %f5193, %p1753;
	ld.const.f32 	%f5195, [%rd12];
	setp.leu.f32 	%p1755, %f1191, 0f00000000;
	selp.f32 	%f5196, %f1190, %f1192, %p1755;
	selp.f32 	%f5197, 0f00000000, %f5196, %p1745;
	fma.rn.f32 	%f5888, %f5194, %f5195, %f5197;
	bra.uni 	$L__BB0_1032;
$L__BB0_1030:
	not.pred 	%p1747, %p19;
	@%p1747 bra 	$L__BB0_1032;
	mov.f32 	%f5182, 0f40000000;
	sub.f32 	%f5183, %f5182, %f14;
	add.f32 	%f5184, %f5183, 0fBF800000;
	setp.leu.f32 	%p1748, %f5184, 0f00000000;
	setp.geu.f32 	%p1749, %f14, 0f40000000;
	selp.f32 	%f5185, %f15, %f16, %p1748;
	selp.f32 	%f5186, 0f00000000, %f5185, %p1749;
	ld.const.f32 	%f5187, [%rd2+24];
	setp.leu.f32 	%p1751, %f1191, 0f00000000;
	selp.f32 	%f5188, %f1190, %f1192, %p1751;
	selp.f32 	%f5189, 0f00000000, %f5188, %p1745;
	fma.rn.f32 	%f5888, %f5186, %f5187, %f5189;
$L__BB0_1032:
	cvt.rn.f32.s32 	%f5199, %r2;
	fma.rn.f32 	%f5200, %f1578, %f5199, %f1577;
	sub.f32 	%f5201, %f8, %f5200;
	mul.f32 	%f1314, %f1579, %f5201;
	abs.f32 	%f1315, %f1314;
	setp.geu.f32 	%p1756, %f1315, 0f40000000;
	mov.f32 	%f5889, 0f00000000;
	@%p1756 bra 	$L__BB0_1034;
	mov.f32 	%f5202, 0f40000000;
	sub.f32 	%f5203, %f5202, %f1315;
	mul.f32 	%f5204, %f5203, %f5203;
	mul.f32 	%f5205, %f1580, %f5204;
	add.f32 	%f5206, %f5203, 0fBF800000;
	setp.gt.f32 	%p1757, %f5206, 0f00000000;
	mul.f32 	%f5207, %f5206, %f5206;
	mul.f32 	%f5208, %f5207, 0fC0800000;
	fma.rn.f32 	%f5209, %f1580, %f5208, %f5205;
	selp.f32 	%f5210, %f5209, %f5205, %p1757;
	setp.gt.f32 	%p1758, %f1314, 0f00000000;
	selp.f64 	%fd297, 0dC008000000000000, 0d4008000000000000, %p1758;
	div.rn.f64 	%fd298, %fd297, %fd1;
	cvt.f64.f32 	%fd299, %f5210;
	mul.f64 	%fd300, %fd298, %fd299;
	cvt.rn.f32.f64 	%f5889, %fd300;
$L__BB0_1034:
	setp.gt.u32 	%p1759, %r2, 1;
	@%p1759 bra 	$L__BB0_1036;
	setp.lt.f32 	%p1764, %f17, 0f40000000;
	selp.f32 	%f5213, %f23, 0f00000000, %p1764;
	mul.wide.u32 	%rd207, %r2, 4;
	add.s64 	%rd209, %rd190, %rd207;
	ld.const.f32 	%f5214, [%rd209+64];
	fma.rn.f32 	%f5889, %f5213, %f5214, %f5889;
	bra.uni 	$L__BB0_1038;
$L__BB0_1036:
	setp.ne.s32 	%p1760, %r2, %r5;
	setp.ne.s32 	%p1761, %r2, %r24;
	and.pred  	%p1762, %p1760, %p1761;
	@%p1762 bra 	$L__BB0_1038;
	setp.lt.f32 	%p1763, %f20, 0f40000000;
	selp.f32 	%f5211, %f24, 0f00000000, %p1763;
	ld.const.f32 	%f5212, [%rd4+48];
	fma.rn.f32 	%f5889, %f5211, %f5212, %f5889;
$L__BB0_1038:
	mul.f32 	%f5215, %f5852, %f5888;
	mul.f32 	%f5216, %f5215, %f5889;
	mul.f32 	%f5217, %f2, %f5216;
	cvt.f64.f32 	%fd301, %f5217;
	mul.f64 	%fd302, %fd301, 0dC08F400000000000;
	cvt.f64.f32 	%fd303, %f9;
	cvt.f64.f32 	%fd304, %f5847;
	fma.rn.f64 	%fd305, %fd302, %fd303, %fd304;
	cvt.rn.f32.f64 	%f5847, %fd305;
$L__BB0_1039:
	@%p1740 bra 	$L__BB0_1053;
	setp.eq.s32 	%p1766, %r348, 0;
	@%p1766 bra 	$L__BB0_1052;
	setp.lt.u32 	%p1767, %r1, -2;
	@%p1767 bra 	$L__BB0_1043;
	setp.lt.f32 	%p1772, %f10, 0f40000000;
	selp.f32 	%f5221, %f25, 0f00000000, %p1772;
	ld.const.f32 	%f5222, [%rd12];
	setp.lt.f32 	%p1773, %f1189, 0f40000000;
	selp.f32 	%f5223, %f1193, 0f00000000, %p1773;
	fma.rn.f32 	%f5890, %f5221, %f5222, %f5223;
	bra.uni 	$L__BB0_1045;
$L__BB0_1043:
	setp.lt.f32 	%p1768, %f1189, 0f40000000;
	selp.f32 	%f5890, %f1193, 0f00000000, %p1768;
	not.pred 	%p1769, %p19;
	@%p1769 bra 	$L__BB0_1045;
	setp.lt.f32 	%p1770, %f14, 0f40000000;
	selp.f32 	%f5218, %f26, 0f00000000, %p1770;
	ld.const.f32 	%f5219, [%rd2+24];
	setp.lt.f32 	%p1771, %f1189, 0f40000000;
	selp.f32 	%f5220, %f1193, 0f00000000, %p1771;
	fma.rn.f32 	%f5890, %f5218, %f5219, %f5220;
$L__BB0_1045:
	cvt.rn.f32.s32 	%f5225, %r2;
	fma.rn.f32 	%f5226, %f1578, %f5225, %f1577;
	sub.f32 	%f5227, %f8, %f5226;
	mul.f32 	%f5228, %f1579, %f5227;
	abs.f32 	%f1330, %f5228;
	setp.geu.f32 	%p1774, %f1330, 0f40000000;
	mov.f32 	%f5887, 0f00000000;
	@%p1774 bra 	$L__BB0_1048;
	mov.f32 	%f5229, 0f40000000;
	sub.f32 	%f5230, %f5229, %f1330;
	mul.f32 	%f5231, %f5230, %f5230;
	mul.f32 	%f5232, %f5230, %f5231;
	mul.f32 	%f5887, %f1580, %f5232;
	add.f32 	%f1332, %f5230, 0fBF800000;
	setp.leu.f32 	%p1775, %f1332, 0f00000000;
	@%p1775 bra 	$L__BB0_1048;
	mul.f32 	%f5233, %f1332, %f1332;
	mul.f32 	%f5234, %f1332, %f5233;
	mul.f32 	%f5235, %f5234, 0fC0800000;
	fma.rn.f32 	%f5887, %f1580, %f5235, %f5887;
$L__BB0_1048:
	setp.gt.u32 	%p1776, %r2, 1;
	@%p1776 bra 	$L__BB0_1050;
	mov.f32 	%f5242, 0f40000000;
	sub.f32 	%f5243, %f5242, %f17;
	add.f32 	%f5244, %f5243, 0fBF800000;
	setp.leu.f32 	%p1782, %f5244, 0f00000000;
	setp.geu.f32 	%p1783, %f17, 0f40000000;
	selp.f32 	%f5245, %f18, %f19, %p1782;
	selp.f32 	%f5246, 0f00000000, %f5245, %p1783;
	mul.wide.u32 	%rd210, %r2, 4;
	add.s64 	%rd212, %rd190, %rd210;
	ld.const.f32 	%f5247, [%rd212+64];
	fma.rn.f32 	%f5887, %f5246, %f5247, %f5887;
	bra.uni 	$L__BB0_1052;
$L__BB0_1050:
	setp.ne.s32 	%p1777, %r2, %r5;
	setp.ne.s32 	%p1778, %r2, %r24;
	and.pred  	%p1779, %p1777, %p1778;
	@%p1779 bra 	$L__BB0_1052;
	mov.f32 	%f5236, 0f40000000;
	sub.f32 	%f5237, %f5236, %f20;
	add.f32 	%f5238, %f5237, 0fBF800000;
	setp.leu.f32 	%p1780, %f5238, 0f00000000;
	setp.geu.f32 	%p1781, %f20, 0f40000000;
	selp.f32 	%f5239, %f21, %f22, %p1780;
	selp.f32 	%f5240, 0f00000000, %f5239, %p1781;
	ld.const.f32 	%f5241, [%rd4+48];
	fma.rn.f32 	%f5887, %f5240, %f5241, %f5887;
$L__BB0_1052:
	mul.f32 	%f5248, %f5852, %f5890;
	mul.f32 	%f5249, %f5887, %f5248;
	mul.f32 	%f5250, %f1583, %f5249;
	fma.rn.f32 	%f5847, %f9, %f5250, %f5847;
$L__BB0_1053:
	@%p18 bra 	$L__BB0_1055;
	setp.neu.f32 	%p1784, %f6, 0f00000000;
	setp.ne.s32 	%p1785, %r348, 0;
	and.pred  	%p1786, %p1784, %p1785;
	@%p1786 bra 	$L__BB0_1056;
	bra.uni 	$L__BB0_1067;
$L__BB0_1055:
	setp.eq.s32 	%p1787, %r348, 0;
	@%p1787 bra 	$L__BB0_1067;
$L__BB0_1056:
	setp.leu.f32 	%p1788, %f1191, 0f00000000;
	setp.geu.f32 	%p1789, %f1189, 0f40000000;
	selp.f32 	%f5251, %f1190, %f1192, %p1788;
	selp.f32 	%f5888, 0f00000000, %f5251, %p1789;
	setp.lt.u32 	%p1790, %r1, -2;
	@%p1790 bra 	$L__BB0_1058;
	mov.f32 	%f5260, 0f40000000;
	sub.f32 	%f5261, %f5260, %f10;
	add.f32 	%f5262, %f5261, 0fBF800000;
	setp.leu.f32 	%p1796, %f5262, 0f00000000;
	setp.geu.f32 	%p1797, %f10, 0f40000000;
	selp.f32 	%f5263, %f11, %f13, %p1796;
	selp.f32 	%f5264, 0f00000000, %f5263, %p1797;
	ld.const.f32 	%f5265, [%rd12+-32];
	setp.leu.f32 	%p1799, %f1191, 0f00000000;
	selp.f32 	%f5266, %f1190, %f1192, %p1799;
	selp.f32 	%f5267, 0f00000000, %f5266, %p1789;
	fma.rn.f32 	%f5888, %f5264, %f5265, %f5267;
	bra.uni 	$L__BB0_1060;
$L__BB0_1058:
	not.pred 	%p1791, %p19;
	@%p1791 bra 	$L__BB0_1060;
	mov.f32 	%f5252, 0f40000000;
	sub.f32 	%f5253, %f5252, %f14;
	add.f32 	%f5254, %f5253, 0fBF800000;
	setp.leu.f32 	%p1792, %f5254, 0f00000000;
	setp.geu.f32 	%p1793, %f14, 0f40000000;
	selp.f32 	%f5255, %f15, %f16, %p1792;
	selp.f32 	%f5256, 0f00000000, %f5255, %p1793;
	ld.const.f32 	%f5257, [%rd2+-8];
	setp.leu.f32 	%p1795, %f1191, 0f00000000;
	selp.f32 	%f5258, %f1190, %f1192, %p1795;
	selp.f32 	%f5259, 0f00000000, %f5258, %p1789;
	fma.rn.f32 	%f5888, %f5256, %f5257, %f5259;
$L__BB0_1060:
	cvt.rn.f32.s32 	%f5269, %r2;
	fma.rn.f32 	%f5270, %f1578, %f5269, %f1577;
	sub.f32 	%f5271, %f8, %f5270;
	mul.f32 	%f5272, %f1579, %f5271;
	abs.f32 	%f1347, %f5272;
	setp.geu.f32 	%p1800, %f1347, 0f40000000;
	mov.f32 	%f5887, 0f00000000;
	@%p1800 bra 	$L__BB0_1063;
	mov.f32 	%f5273, 0f40000000;
	sub.f32 	%f5274, %f5273, %f1347;
	mul.f32 	%f5275, %f5274, %f5274;
	mul.f32 	%f5276, %f5274, %f5275;
	mul.f32 	%f5887, %f1580, %f5276;
	add.f32 	%f1349, %f5274, 0fBF800000;
	setp.leu.f32 	%p1801, %f1349, 0f00000000;
	@%p1801 bra 	$L__BB0_1063;
	mul.f32 	%f5277, %f1349, %f1349;
	mul.f32 	%f5278, %f1349, %f5277;
	mul.f32 	%f5279, %f5278, 0fC0800000;
	fma.rn.f32 	%f5887, %f1580, %f5279, %f5887;
$L__BB0_1063:
	setp.gt.u32 	%p1802, %r2, 1;
	@%p1802 bra 	$L__BB0_1065;
	mov.f32 	%f5286, 0f40000000;
	sub.f32 	%f5287, %f5286, %f17;
	add.f32 	%f5288, %f5287, 0fBF800000;
	setp.leu.f32 	%p1808, %f5288, 0f00000000;
	setp.geu.f32 	%p1809, %f17, 0f40000000;
	selp.f32 	%f5289, %f18, %f19, %p1808;
	selp.f32 	%f5290, 0f00000000, %f5289, %p1809;
	mul.wide.u32 	%rd213, %r2, 4;
	add.s64 	%rd215, %rd190, %rd213;
	ld.const.f32 	%f5291, [%rd215+32];
	fma.rn.f32 	%f5887, %f5290, %f5291, %f5887;
	bra.uni 	$L__BB0_1067;
$L__BB0_1065:
	setp.ne.s32 	%p1803, %r2, %r5;
	setp.ne.s32 	%p1804, %r2, %r24;
	and.pred  	%p1805, %p1803, %p1804;
	@%p1805 bra 	$L__BB0_1067;
	mov.f32 	%f5280, 0f40000000;
	sub.f32 	%f5281, %f5280, %f20;
	add.f32 	%f5282, %f5281, 0fBF800000;
	setp.leu.f32 	%p1806, %f5282, 0f00000000;
	setp.geu.f32 	%p1807, %f20, 0f40000000;
	selp.f32 	%f5283, %f21, %f22, %p1806;
	selp.f32 	%f5284, 0f00000000, %f5283, %p1807;
	ld.const.f32 	%f5285, [%rd4+16];
	fma.rn.f32 	%f5887, %f5284, %f5285, %f5887;
$L__BB0_1067:
	setp.eq.f32 	%p1810, %f4, 0f00000000;
	@%p1810 bra 	$L__BB0_1069;
	ld.const.f32 	%f5292, [%rd6+68];
	mul.f32 	%f5293, %f5888, %f5292;
	mul.f32 	%f5294, %f5887, %f5293;
	fma.rn.f32 	%f5847, %f4, %f5294, %f5847;
$L__BB0_1069:
	setp.eq.f32 	%p1811, %f1584, 0f00000000;
	@%p1811 bra 	$L__BB0_1071;
	ld.const.f32 	%f5295, [%rd6+72];
	mul.f32 	%f5296, %f5888, %f5295;
	mul.f32 	%f5297, %f5887, %f5296;
	fma.rn.f32 	%f5847, %f1584, %f5297, %f5847;
$L__BB0_1071:
	setp.eq.f32 	%p1812, %f6, 0f00000000;
	@%p1812 bra 	$L__BB0_1085;
	ld.const.f32 	%f5298, [%rd6+76];
	mul.f32 	%f5299, %f5888, %f5298;
	mul.f32 	%f5300, %f5887, %f5299;
	fma.rn.f32 	%f5847, %f6, %f5300, %f5847;
	bra.uni 	$L__BB0_1085;
$L__BB0_1073:
	mov.f32 	%f5301, 0f40000000;
	sub.f32 	%f5302, %f5301, %f1194;
	add.f32 	%f5303, %f5302, 0fBF800000;
	setp.leu.f32 	%p1813, %f5303, 0f00000000;
	setp.geu.f32 	%p1814, %f1194, 0f40000000;
	mul.f32 	%f5304, %f5303, %f5303;
	mul.f32 	%f5305, %f5303, %f5304;
	mul.f32 	%f5306, %f5305, 0fC0800000;
	fma.rn.f32 	%f5307, %f1580, %f5306, %f1195;
	selp.f32 	%f5308, %f1195, %f5307, %p1813;
	selp.f32 	%f5888, 0f00000000, %f5308, %p1814;
	not.pred 	%p1815, %p19;
	@%p1815 bra 	$L__BB0_1075;
	mov.f32 	%f5309, 0f40000000;
	sub.f32 	%f5310, %f5309, %f27;
	add.f32 	%f5311, %f5310, 0fBF800000;
	setp.leu.f32 	%p1816, %f5311, 0f00000000;
	setp.geu.f32 	%p1817, %f27, 0f40000000;
	mul.f32 	%f5312, %f5311, %f5311;
	mul.f32 	%f5313, %f5311, %f5312;
	mul.f32 	%f5314, %f5313, 0fC0800000;
	fma.rn.f32 	%f5315, %f1580, %f5314, %f28;
	selp.f32 	%f5316, %f28, %f5315, %p1816;
	selp.f32 	%f5317, 0f00000000, %f5316, %p1817;
	ld.const.f32 	%f5318, [%rd2+-8];
	fma.rn.f32 	%f5888, %f5317, %f5318, %f5888;
$L__BB0_1075:
	cvt.rn.f32.u32 	%f5320, %r2;
	fma.rn.f32 	%f5321, %f1578, %f5320, %f1577;
	sub.f32 	%f5322, %f8, %f5321;
	mul.f32 	%f1364, %f1579, %f5322;
	abs.f32 	%f1365, %f1364;
	setp.geu.f32 	%p1818, %f1365, 0f40000000;
	mov.f32 	%f5887, 0f00000000;
	@%p1818 bra 	$L__BB0_1078;
	mov.f32 	%f5323, 0f40000000;
	sub.f32 	%f5324, %f5323, %f1365;
	mul.f32 	%f5325, %f5324, %f5324;
	mul.f32 	%f5326, %f5324, %f5325;
	mul.f32 	%f5887, %f1580, %f5326;
	add.f32 	%f1367, %f5324, 0fBF800000;
	setp.leu.f32 	%p1819, %f1367, 0f00000000;
	@%p1819 bra 	$L__BB0_1078;
	mul.f32 	%f5327, %f1367, %f1367;
	mul.f32 	%f5328, %f1367, %f5327;
	mul.f32 	%f5329, %f5328, 0fC0800000;
	fma.rn.f32 	%f5887, %f1580, %f5329, %f5887;
$L__BB0_1078:
	setp.ne.s32 	%p1820, %r2, %r24;
	@%p1820 bra 	$L__BB0_1080;
	mov.f32 	%f5330, 0f40000000;
	sub.f32 	%f5331, %f5330, %f30;
	add.f32 	%f5332, %f5331, 0fBF800000;
	setp.leu.f32 	%p1821, %f5332, 0f00000000;
	setp.geu.f32 	%p1822, %f30, 0f40000000;
	mul.f32 	%f5333, %f5332, %f5332;
	mul.f32 	%f5334, %f5332, %f5333;
	mul.f32 	%f5335, %f5334, 0fC0800000;
	mul.f32 	%f5336, %f5331, %f5331;
	mul.f32 	%f5337, %f5331, %f5336;
	mul.f32 	%f5338, %f1580, %f5337;
	fma.rn.f32 	%f5339, %f1580, %f5335, %f5338;
	selp.f32 	%f5340, %f5338, %f5339, %p1821;
	selp.f32 	%f5341, 0f00000000, %f5340, %p1822;
	ld.const.f32 	%f5342, [BC+44];
	fma.rn.f32 	%f5887, %f5341, %f5342, %f5887;
$L__BB0_1080:
	setp.lt.f32 	%p1823, %f1194, 0f40000000;
	selp.f32 	%f5890, %f1196, 0f00000000, %p1823;
	@%p1815 bra 	$L__BB0_1082;
	setp.lt.f32 	%p1825, %f27, 0f40000000;
	selp.f32 	%f5343, %f33, 0f00000000, %p1825;
	ld.const.f32 	%f5344, [%rd2+24];
	fma.rn.f32 	%f5890, %f5343, %f5344, %f5890;
$L__BB0_1082:
	mov.f32 	%f6359, 0f00000000;
	@%p1818 bra 	$L__BB0_1084;
	mov.f32 	%f5346, 0f40000000;
	sub.f32 	%f5347, %f5346, %f1365;
	mul.f32 	%f5348, %f5347, %f5347;
	mul.f32 	%f5349, %f1580, %f5348;
	add.f32 	%f5350, %f5347, 0fBF800000;
	setp.gt.f32 	%p1827, %f5350, 0f00000000;
	mul.f32 	%f5351, %f5350, %f5350;
	mul.f32 	%f5352, %f5351, 0fC0800000;
	fma.rn.f32 	%f5353, %f1580, %f5352, %f5349;
	selp.f32 	%f5354, %f5353, %f5349, %p1827;
	setp.gt.f32 	%p1828, %f1364, 0f00000000;
	selp.f64 	%fd306, 0dC008000000000000, 0d4008000000000000, %p1828;
	div.rn.f64 	%fd307, %fd306, %fd1;
	cvt.f64.f32 	%fd308, %f5354;
	mul.f64 	%fd309, %fd307, %fd308;
	cvt.rn.f32.f64 	%f6359, %fd309;
$L__BB0_1084:
	setp.eq.s32 	%p1829, %r2, %r24;
	setp.lt.f32 	%p1830, %f30, 0f40000000;
	selp.f32 	%f5355, %f34, 0f00000000, %p1830;
	ld.const.f32 	%f5356, [BC+76];
	fma.rn.f32 	%f5357, %f5355, %f5356, %f6359;
	selp.f32 	%f5889, %f5357, %f6359, %p1829;
	ld.const.f32 	%f5358, [%rd6+60];
	mul.f32 	%f5359, %f5888, %f5358;
	mul.f32 	%f5360, %f5887, %f5359;
	fma.rn.f32 	%f5361, %f1, %f5360, %f5847;
	ld.const.f32 	%f5362, [%rd6+64];
	mul.f32 	%f5363, %f5888, %f5362;
	mul.f32 	%f5364, %f5363, %f5889;
	mul.f32 	%f5365, %f2, %f5364;
	cvt.f64.f32 	%fd310, %f5365;
	mul.f64 	%fd311, %fd310, 0dC08F400000000000;
	cvt.f64.f32 	%fd312, %f9;
	cvt.f64.f32 	%fd313, %f5361;
	fma.rn.f64 	%fd314, %fd311, %fd312, %fd313;
	cvt.rn.f32.f64 	%f5366, %fd314;
	mul.f32 	%f5367, %f5890, %f5362;
	mul.f32 	%f5368, %f5887, %f5367;
	mul.f32 	%f5369, %f1583, %f5368;
	fma.rn.f32 	%f5370, %f9, %f5369, %f5366;
	ld.const.f32 	%f5371, [%rd6+68];
	mul.f32 	%f5372, %f5888, %f5371;
	mul.f32 	%f5373, %f5887, %f5372;
	fma.rn.f32 	%f5374, %f4, %f5373, %f5370;
	ld.const.f32 	%f5375, [%rd6+72];
	mul.f32 	%f5376, %f5888, %f5375;
	mul.f32 	%f5377, %f5887, %f5376;
	fma.rn.f32 	%f5378, %f1584, %f5377, %f5374;
	ld.const.f32 	%f5379, [%rd6+76];
	mul.f32 	%f5380, %f5888, %f5379;
	mul.f32 	%f5381, %f5887, %f5380;
	fma.rn.f32 	%f5847, %f6, %f5381, %f5378;
	mov.b32 	%r348, 0;
$L__BB0_1085:
	ld.param.u32 	%r343, [_Z10HCq_kernelPfS_iifffffff_param_2];
	mov.f32 	%f5382, 0f40000000;
	sub.f32 	%f5383, %f5382, %f30;
	mul.f32 	%f5384, %f5383, %f5383;
	mul.f32 	%f5385, %f5383, %f5384;
	mul.f32 	%f1385, %f1580, %f5385;
	sub.f32 	%f5386, %f5382, %f27;
	add.f32 	%f5387, %f5386, 0fBF800000;
	mul.f32 	%f5388, %f5387, %f5387;
	mul.f32 	%f5389, %f5387, %f5388;
	mul.f32 	%f5390, %f5389, 0fC0800000;
	fma.rn.f32 	%f1386, %f1580, %f5390, %f28;
	setp.gt.s32 	%p1831, %r268, %r343;
	setp.ge.s32 	%p1832, %r2, %r24;
	add.s32 	%r277, %r2, 1;
	or.b32  	%r278, %r277, %r268;
	shr.u32 	%r279, %r278, 31;
	and.b32  	%r280, %r279, 1;
	setp.eq.b32 	%p1833, %r280, 1;
	or.pred  	%p1834, %p1833, %p1832;
	or.pred  	%p1835, %p1834, %p1831;
	@%p1835 bra 	$L__BB0_1164;
	ld.param.u32 	%r344, [_Z10HCq_kernelPfS_iifffffff_param_2];
	setp.gt.s32 	%p1836, %r2, 0;
	setp.gt.s32 	%p1837, %r1, -1;
	add.s32 	%r282, %r344, -1;
	setp.lt.s32 	%p1838, %r268, %r282;
	and.pred  	%p1839, %p1837, %p1836;
	and.pred  	%p1840, %p1839, %p1838;
	setp.lt.s32 	%p1841, %r277, %r5;
	and.pred  	%p1842, %p1840, %p1841;
	@%p1842 bra 	$L__BB0_1150;
	setp.eq.f32 	%p1843, %f1, 0f00000000;
	@%p1843 bra 	$L__BB0_1101;
	setp.eq.s32 	%p1844, %r348, 0;
	@%p1844 bra 	$L__BB0_1100;
	setp.leu.f32 	%p1845, %f1191, 0f00000000;
	setp.geu.f32 	%p1846, %f1189, 0f40000000;
	selp.f32 	%f5391, %f1190, %f1192, %p1845;
	selp.f32 	%f5888, 0f00000000, %f5391, %p1846;
	setp.lt.u32 	%p1847, %r1, -2;
	@%p1847 bra 	$L__BB0_1091;
	mov.f32 	%f5398, 0f40000000;
	sub.f32 	%f5399, %f5398, %f10;
	add.f32 	%f5400, %f5399, 0fBF800000;
	setp.leu.f32 	%p1851, %f5400, 0f00000000;
	setp.geu.f32 	%p1852, %f10, 0f40000000;
	selp.f32 	%f5401, %f11, %f13, %p1851;
	selp.f32 	%f5402, 0f00000000, %f5401, %p1852;
	ld.const.f32 	%f5403, [%rd12];
	fma.rn.f32 	%f5888, %f5402, %f5403, %f5888;
	bra.uni 	$L__BB0_1093;
$L__BB0_1091:
	not.pred 	%p1848, %p19;
	@%p1848 bra 	$L__BB0_1093;
	mov.f32 	%f5392, 0f40000000;
	sub.f32 	%f5393, %f5392, %f14;
	add.f32 	%f5394, %f5393, 0fBF800000;
	setp.leu.f32 	%p1849, %f5394, 0f00000000;
	setp.geu.f32 	%p1850, %f14, 0f40000000;
	selp.f32 	%f5395, %f15, %f16, %p1849;
	selp.f32 	%f5396, 0f00000000, %f5395, %p1850;
	ld.const.f32 	%f5397, [%rd2+24];
	fma.rn.f32 	%f5888, %f5396, %f5397, %f5888;
$L__BB0_1093:
	cvt.rn.f32.s32 	%f5405, %r277;
	fma.rn.f32 	%f5406, %f1578, %f5405, %f1577;
	sub.f32 	%f5407, %f8, %f5406;
	mul.f32 	%f5408, %f1579, %f5407;
	abs.f32 	%f1391, %f5408;
	setp.geu.f32 	%p1853, %f1391, 0f40000000;
	mov.f32 	%f5887, 0f00000000;
	@%p1853 bra 	$L__BB0_1096;
	mov.f32 	%f5409, 0f40000000;
	sub.f32 	%f5410, %f5409, %f1391;
	mul.f32 	%f5411, %f5410, %f5410;
	mul.f32 	%f5412, %f5410, %f5411;
	mul.f32 	%f5887, %f1580, %f5412;
	add.f32 	%f1393, %f5410, 0fBF800000;
	setp.leu.f32 	%p1854, %f1393, 0f00000000;
	@%p1854 bra 	$L__BB0_1096;
	mul.f32 	%f5413, %f1393, %f1393;
	mul.f32 	%f5414, %f1393, %f5413;
	mul.f32 	%f5415, %f5414, 0fC0800000;
	fma.rn.f32 	%f5887, %f1580, %f5415, %f5887;
$L__BB0_1096:
	setp.gt.u32 	%p1855, %r277, 1;
	@%p1855 bra 	$L__BB0_1098;
	mov.f32 	%f5416, 0f40000000;
	sub.f32 	%f5417, %f5416, %f17;
	add.f32 	%f5418, %f5417, 0fBF800000;
	setp.leu.f32 	%p1856, %f5418, 0f00000000;
	setp.geu.f32 	%p1857, %f17, 0f40000000;
	selp.f32 	%f5419, %f18, %f19, %p1856;
	selp.f32 	%f5420, 0f00000000, %f5419, %p1857;
	mul.wide.u32 	%rd216, %r277, 4;
	mov.u64 	%rd217, BC;
	add.s64 	%rd218, %rd217, %rd216;
	ld.const.f32 	%f5421, [%rd218+32];
	fma.rn.f32 	%f5887, %f5420, %f5421, %f5887;
	bra.uni 	$L__BB0_1100;
$L__BB0_1098:
	setp.ne.s32 	%p1858, %r277, %r5;
	setp.ne.s32 	%p1859, %r277, %r24;
	and.pred  	%p1860, %p1858, %p1859;
	@%p1860 bra 	$L__BB0_1100;
	mov.f32 	%f5422, 0f40000000;
	sub.f32 	%f5423, %f5422, %f20;
	add.f32 	%f5424, %f5423, 0fBF800000;
	setp.leu.f32 	%p1861, %f5424, 0f00000000;
	setp.geu.f32 	%p1862, %f20, 0f40000000;
	selp.f32 	%f5425, %f21, %f22, %p1861;
	selp.f32 	%f5426, 0f00000000, %f5425, %p1862;
	ld.const.f32 	%f5427, [%rd4+20];
	fma.rn.f32 	%f5887, %f5426, %f5427, %f5887;
$L__BB0_1100:
	ld.const.f32 	%f5428, [%rd8+60];
	mul.f32 	%f5429, %f5888, %f5428;
	mul.f32 	%f5430, %f5887, %f5429;
	fma.rn.f32 	%f5847, %f1, %f5430, %f5847;
$L__BB0_1101:
	setp.eq.f32 	%p1863, %f2, 0f00000000;
	setp.eq.f32 	%p1864, %f1583, 0f00000000;
	and.pred  	%p1865, %p1863, %p1864;
	@%p1865 bra 	$L__BB0_1103;
	ld.const.f32 	%f5852, [%rd8+64];
$L__BB0_1103:
	@%p1863 bra 	$L__BB0_1116;
	setp.eq.s32 	%p1867, %r348, 0;
	@%p1867 bra 	$L__BB0_1115;
	setp.leu.f32 	%p1868, %f1191, 0f00000000;
	setp.geu.f32 	%p1869, %f1189, 0f40000000;
	selp.f32 	%f5431, %f1190, %f1192, %p1868;
	selp.f32 	%f5888, 0f00000000, %f5431, %p1869;
	setp.lt.u32 	%p1870, %r1, -2;
	@%p1870 bra 	$L__BB0_1107;
	mov.f32 	%f5438, 0f40000000;
	sub.f32 	%f5439, %f5438, %f10;
	add.f32 	%f5440, %f5439, 0fBF800000;
	setp.leu.f32 	%p1874, %f5440, 0f00000000;
	setp.geu.f32 	%p1875, %f10, 0f40000000;
	selp.f32 	%f5441, %f11, %f13, %p1874;
	selp.f32 	%f5442, 0f00000000, %f5441, %p1875;
	ld.const.f32 	%f5443, [%rd12];
	fma.rn.f32 	%f5888, %f5442, %f5443, %f5888;
	bra.uni 	$L__BB0_1109;
$L__BB0_1107:
	not.pred 	%p1871, %p19;
	@%p1871 bra 	$L__BB0_1109;
	mov.f32 	%f5432, 0f40000000;
	sub.f32 	%f5433, %f5432, %f14;
	add.f32 	%f5434, %f5433, 0fBF800000;
	setp.leu.f32 	%p1872, %f5434, 0f00000000;
	setp.geu.f32 	%p1873, %f14, 0f40000000;
	selp.f32 	%f5435, %f15, %f16, %p1872;
	selp.f32 	%f5436, 0f00000000, %f5435, %p1873;
	ld.const.f32 	%f5437, [%rd2+24];
	fma.rn.f32 	%f5888, %f5436, %f5437, %f5888;
$L__BB0_1109:
	cvt.rn.f32.s32 	%f5445, %r277;
	fma.rn.f32 	%f5446, %f1578, %f5445, %f1577;
	sub.f32 	%f5447, %f8, %f5446;
	mul.f32 	%f1410, %f1579, %f5447;
	abs.f32 	%f1411, %f1410;
	setp.geu.f32 	%p1876, %f1411, 0f40000000;
	mov.f32 	%f5889, 0f00000000;
	@%p1876 bra 	$L__BB0_1111;
	mov.f32 	%f5448, 0f40000000;
	sub.f32 	%f5449, %f5448, %f1411;
	mul.f32 	%f5450, %f5449, %f5449;
	mul.f32 	%f5451, %f1580, %f5450;
	add.f32 	%f5452, %f5449, 0fBF800000;
	setp.gt.f32 	%p1877, %f5452, 0f00000000;
	mul.f32 	%f5453, %f5452, %f5452;
	mul.f32 	%f5454, %f5453, 0fC0800000;
	fma.rn.f32 	%f5455, %f1580, %f5454, %f5451;
	selp.f32 	%f5456, %f5455, %f5451, %p1877;
	setp.gt.f32 	%p1878, %f1410, 0f00000000;
	selp.f64 	%fd315, 0dC008000000000000, 0d4008000000000000, %p1878;
	div.rn.f64 	%fd316, %fd315, %fd1;
	cvt.f64.f32 	%fd317, %f5456;
	mul.f64 	%fd318, %fd316, %fd317;
	cvt.rn.f32.f64 	%f5889, %fd318;
$L__BB0_1111:
	setp.gt.u32 	%p1879, %r277, 1;
	@%p1879 bra 	$L__BB0_1113;
	setp.lt.f32 	%p1880, %f17, 0f40000000;
	selp.f32 	%f5457, %f23, 0f00000000, %p1880;
	mul.wide.u32 	%rd219, %r277, 4;
	mov.u64 	%rd220, BC;
	add.s64 	%rd221, %rd220, %rd219;
	ld.const.f32 	%f5458, [%rd221+64];
	fma.rn.f32 	%f5889, %f5457, %f5458, %f5889;
	bra.uni 	$L__BB0_1115;
$L__BB0_1113:
	setp.ne.s32 	%p1881, %r277, %r5;
	setp.ne.s32 	%p1882, %r277, %r24;
	and.pred  	%p1883, %p1881, %p1882;
	@%p1883 bra 	$L__BB0_1115;
	setp.lt.f32 	%p1884, %f20, 0f40000000;
	selp.f32 	%f5459, %f24, 0f00000000, %p1884;
	ld.const.f32 	%f5460, [%rd4+52];
	fma.rn.f32 	%f5889, %f5459, %f5460, %f5889;
$L__BB0_1115:
	mul.f32 	%f5461, %f5852, %f5888;
	mul.f32 	%f5462, %f5461, %f5889;
	mul.f32 	%f5463, %f2, %f5462;
	cvt.f64.f32 	%fd319, %f5463;
	mul.f64 	%fd320, %fd319, 0dC08F400000000000;
	cvt.f64.f32 	%fd321, %f9;
	cvt.f64.f32 	%fd322, %f5847;
	fma.rn.f64 	%fd323, %fd320, %fd321, %fd322;
	cvt.rn.f32.f64 	%f5847, %fd323;
$L__BB0_1116:
	@%p1864 bra 	$L__BB0_1130;
	setp.eq.s32 	%p1886, %r348, 0;
	@%p1886 bra 	$L__BB0_1129;
	setp.lt.u32 	%p1887, %r1, -2;
	@%p1887 bra 	$L__BB0_1120;
	setp.lt.f32 	%p1892, %f10, 0f40000000;
	selp.f32 	%f5467, %f25, 0f00000000, %p1892;
	ld.const.f32 	%f5468, [%rd12];
	setp.lt.f32 	%p1893, %f1189, 0f40000000;
	selp.f32 	%f5469, %f1193, 0f00000000, %p1893;
	fma.rn.f32 	%f5890, %f5467, %f5468, %f5469;
	bra.uni 	$L__BB0_1122;
$L__BB0_1120:
	setp.lt.f32 	%p1888, %f1189, 0f40000000;
	selp.f32 	%f5890, %f1193, 0f00000000, %p1888;
	not.pred 	%p1889, %p19;
	@%p1889 bra 	$L__BB0_1122;
	setp.lt.f32 	%p1890, %f14, 0f40000000;
	selp.f32 	%f5464, %f26, 0f00000000, %p1890;
	ld.const.f32 	%f5465, [%rd2+24];
	setp.lt.f32 	%p1891, %f1189, 0f40000000;
	selp.f32 	%f5466, %f1193, 0f00000000, %p1891;
	fma.rn.f32 	%f5890, %f5464, %f5465, %f5466;
$L__BB0_1122:
	cvt.rn.f32.s32 	%f5471, %r277;
	fma.rn.f32 	%f5472, %f1578, %f5471, %f1577;
	sub.f32 	%f5473, %f8, %f5472;
	mul.f32 	%f5474, %f1579, %f5473;
	abs.f32 	%f1426, %f5474;
	setp.geu.f32 	%p1894, %f1426, 0f40000000;
	mov.f32 	%f5887, 0f00000000;
	@%p1894 bra 	$L__BB0_1125;
	mov.f32 	%f5475, 0f40000000;
	sub.f32 	%f5476, %f5475, %f1426;
	mul.f32 	%f5477, %f5476, %f5476;
	mul.f32 	%f5478, %f5476, %f5477;
	mul.f32 	%f5887, %f1580, %f5478;
	add.f32 	%f1428, %f5476, 0fBF800000;
	setp.leu.f32 	%p1895, %f1428, 0f00000000;
	@%p1895 bra 	$L__BB0_1125;
	mul.f32 	%f5479, %f1428, %f1428;
	mul.f32 	%f5480, %f1428, %f5479;
	mul.f32 	%f5481, %f5480, 0fC0800000;
	fma.rn.f32 	%f5887, %f1580, %f5481, %f5887;
$L__BB0_1125:
	setp.gt.u32 	%p1896, %r277, 1;
	@%p1896 bra 	$L__BB0_1127;
	mov.f32 	%f5482, 0f40000000;
	sub.f32 	%f5483, %f5482, %f17;
	add.f32 	%f5484, %f5483, 0fBF800000;
	setp.leu.f32 	%p1897, %f5484, 0f00000000;
	setp.geu.f32 	%p1898, %f17, 0f40000000;
	selp.f32 	%f5485, %f18, %f19, %p1897;
	selp.f32 	%f5486, 0f00000000, %f5485, %p1898;
	mul.wide.u32 	%rd222, %r277, 4;
	mov.u64 	%rd223, BC;
	add.s64 	%rd224, %rd223, %rd222;
	ld.const.f32 	%f5487, [%rd224+64];
	fma.rn.f32 	%f5887, %f5486, %f5487, %f5887;
	bra.uni 	$L__BB0_1129;
$L__BB0_1127:
	setp.ne.s32 	%p1899, %r277, %r5;
	setp.ne.s32 	%p1900, %r277, %r24;
	and.pred  	%p1901, %p1899, %p1900;
	@%p1901 bra 	$L__BB0_1129;
	mov.f32 	%f5488, 0f40000000;
	sub.f32 	%f5489, %f5488, %f20;
	add.f32 	%f5490, %f5489, 0fBF800000;
	setp.leu.f32 	%p1902, %f5490, 0f00000000;
	setp.geu.f32 	%p1903, %f20, 0f40000000;
	selp.f32 	%f5491, %f21, %f22, %p1902;
	selp.f32 	%f5492, 0f00000000, %f5491, %p1903;
	ld.const.f32 	%f5493, [%rd4+52];
	fma.rn.f32 	%f5887, %f5492, %f5493, %f5887;
$L__BB0_1129:
	mul.f32 	%f5494, %f5852, %f5890;
	mul.f32 	%f5495, %f5887, %f5494;
	mul.f32 	%f5496, %f1583, %f5495;
	fma.rn.f32 	%f5847, %f9, %f5496, %f5847;
$L__BB0_1130:
	@%p18 bra 	$L__BB0_1132;
	setp.neu.f32 	%p1904, %f6, 0f00000000;
	setp.ne.s32 	%p1905, %r348, 0;
	and.pred  	%p1906, %p1904, %p1905;
	@%p1906 bra 	$L__BB0_1133;
	bra.uni 	$L__BB0_1144;
$L__BB0_1132:
	setp.eq.s32 	%p1907, %r348, 0;
	@%p1907 bra 	$L__BB0_1144;
$L__BB0_1133:
	setp.leu.f32 	%p1908, %f1191, 0f00000000;
	setp.geu.f32 	%p1909, %f1189, 0f40000000;
	selp.f32 	%f5497, %f1190, %f1192, %p1908;
	selp.f32 	%f5888, 0f00000000, %f5497, %p1909;
	setp.lt.u32 	%p1910, %r1, -2;
	@%p1910 bra 	$L__BB0_1135;
	mov.f32 	%f5504, 0f40000000;
	sub.f32 	%f5505, %f5504, %f10;
	add.f32 	%f5506, %f5505, 0fBF800000;
	setp.leu.f32 	%p1914, %f5506, 0f00000000;
	setp.geu.f32 	%p1915, %f10, 0f40000000;
	selp.f32 	%f5507, %f11, %f13, %p1914;
	selp.f32 	%f5508, 0f00000000, %f5507, %p1915;
	ld.const.f32 	%f5509, [%rd12+-32];
	fma.rn.f32 	%f5888, %f5508, %f5509, %f5888;
	bra.uni 	$L__BB0_1137;
$L__BB0_1135:
	not.pred 	%p1911, %p19;
	@%p1911 bra 	$L__BB0_1137;
	mov.f32 	%f5498, 0f40000000;
	sub.f32 	%f5499, %f5498, %f14;
	add.f32 	%f5500, %f5499, 0fBF800000;
	setp.leu.f32 	%p1912, %f5500, 0f00000000;
	setp.geu.f32 	%p1913, %f14, 0f40000000;
	selp.f32 	%f5501, %f15, %f16, %p1912;
	selp.f32 	%f5502, 0f00000000, %f5501, %p1913;
	ld.const.f32 	%f5503, [%rd2+-8];
	fma.rn.f32 	%f5888, %f5502, %f5503, %f5888;
$L__BB0_1137:
	cvt.rn.f32.s32 	%f5511, %r277;
	fma.rn.f32 	%f5512, %f1578, %f5511, %f1577;
	sub.f32 	%f5513, %f8, %f5512;
	mul.f32 	%f5514, %f1579, %f5513;
	abs.f32 	%f1443, %f5514;
	setp.geu.f32 	%p1916, %f1443, 0f40000000;
	mov.f32 	%f5887, 0f00000000;
	@%p1916 bra 	$L__BB0_1140;
	mov.f32 	%f5515, 0f40000000;
	sub.f32 	%f5516, %f5515, %f1443;
	mul.f32 	%f5517, %f5516, %f5516;
	mul.f32 	%f5518, %f5516, %f5517;
	mul.f32 	%f5887, %f1580, %f5518;
	add.f32 	%f1445, %f5516, 0fBF800000;
	setp.leu.f32 	%p1917, %f1445, 0f00000000;
	@%p1917 bra 	$L__BB0_1140;
	mul.f32 	%f5519, %f1445, %f1445;
	mul.f32 	%f5520, %f1445, %f5519;
	mul.f32 	%f5521, %f5520, 0fC0800000;
	fma.rn.f32 	%f5887, %f1580, %f5521, %f5887;
$L__BB0_1140:
	setp.gt.u32 	%p1918, %r277, 1;
	@%p1918 bra 	$L__BB0_1142;
	mov.f32 	%f5522, 0f40000000;
	sub.f32 	%f5523, %f5522, %f17;
	add.f32 	%f5524, %f5523, 0fBF800000;
	setp.leu.f32 	%p1919, %f5524, 0f00000000;
	setp.geu.f32 	%p1920, %f17, 0f40000000;
	selp.f32 	%f5525, %f18, %f19, %p1919;
	selp.f32 	%f5526, 0f00000000, %f5525, %p1920;
	mul.wide.u32 	%rd225, %r277, 4;
	mov.u64 	%rd226, BC;
	add.s64 	%rd227, %rd226, %rd225;
	ld.const.f32 	%f5527, [%rd227+32];
	fma.rn.f32 	%f5887, %f5526, %f5527, %f5887;
	bra.uni 	$L__BB0_1144;
$L__BB0_1142:
	setp.ne.s32 	%p1921, %r277, %r5;
	setp.ne.s32 	%p1922, %r277, %r24;
	and.pred  	%p1923, %p1921, %p1922;
	@%p1923 bra 	$L__BB0_1144;
	mov.f32 	%f5528, 0f40000000;
	sub.f32 	%f5529, %f5528, %f20;
	add.f32 	%f5530, %f5529, 0fBF800000;
	setp.leu.f32 	%p1924, %f5530, 0f00000000;
	setp.geu.f32 	%p1925, %f20, 0f40000000;
	selp.f32 	%f5531, %f21, %f22, %p1924;
	selp.f32 	%f5532, 0f00000000, %f5531, %p1925;
	ld.const.f32 	%f5533, [%rd4+20];
	fma.rn.f32 	%f5887, %f5532, %f5533, %f5887;
$L__BB0_1144:
	setp.eq.f32 	%p1926, %f4, 0f00000000;
	@%p1926 bra 	$L__BB0_1146;
	ld.const.f32 	%f5534, [%rd8+68];
	mul.f32 	%f5535, %f5888, %f5534;
	mul.f32 	%f5536, %f5887, %f5535;
	fma.rn.f32 	%f5847, %f4, %f5536, %f5847;
$L__BB0_1146:
	setp.eq.f32 	%p1927, %f1584, 0f00000000;
	@%p1927 bra 	$L__BB0_1148;
	ld.const.f32 	%f5537, [%rd8+72];
	mul.f32 	%f5538, %f5888, %f5537;
	mul.f32 	%f5539, %f5887, %f5538;
	fma.rn.f32 	%f5847, %f1584, %f5539, %f5847;
$L__BB0_1148:
	setp.eq.f32 	%p1928, %f6, 0f00000000;
	@%p1928 bra 	$L__BB0_1164;
	ld.const.f32 	%f5540, [%rd8+76];
	mul.f32 	%f5541, %f5888, %f5540;
	mul.f32 	%f5542, %f5887, %f5541;
	fma.rn.f32 	%f5847, %f6, %f5542, %f5847;
	bra.uni 	$L__BB0_1164;
$L__BB0_1150:
	mov.f32 	%f5543, 0f40000000;
	sub.f32 	%f5544, %f5543, %f1194;
	add.f32 	%f5545, %f5544, 0fBF800000;
	setp.leu.f32 	%p1929, %f5545, 0f00000000;
	setp.geu.f32 	%p1930, %f1194, 0f40000000;
	mul.f32 	%f5546, %f5545, %f5545;
	mul.f32 	%f5547, %f5545, %f5546;
	mul.f32 	%f5548, %f5547, 0fC0800000;
	fma.rn.f32 	%f5549, %f1580, %f5548, %f1195;
	selp.f32 	%f5550, %f1195, %f5549, %p1929;
	selp.f32 	%f5888, 0f00000000, %f5550, %p1930;
	not.pred 	%p1931, %p19;
	@%p1931 bra 	$L__BB0_1152;
	mov.f32 	%f5551, 0f40000000;
	sub.f32 	%f5552, %f5551, %f27;
	add.f32 	%f5553, %f5552, 0fBF800000;
	setp.leu.f32 	%p1932, %f5553, 0f00000000;
	setp.geu.f32 	%p1933, %f27, 0f40000000;
	selp.f32 	%f5554, %f28, %f1386, %p1932;
	selp.f32 	%f5555, 0f00000000, %f5554, %p1933;
	ld.const.f32 	%f5556, [%rd2+-8];
	fma.rn.f32 	%f5888, %f5555, %f5556, %f5888;
$L__BB0_1152:
	cvt.rn.f32.u32 	%f5558, %r277;
	fma.rn.f32 	%f5559, %f1578, %f5558, %f1577;
	sub.f32 	%f5560, %f8, %f5559;
	mul.f32 	%f1460, %f1579, %f5560;
	abs.f32 	%f1461, %f1460;
	setp.geu.f32 	%p1934, %f1461, 0f40000000;
	mov.f32 	%f5887, 0f00000000;
	@%p1934 bra 	$L__BB0_1155;
	mov.f32 	%f5561, 0f40000000;
	sub.f32 	%f5562, %f5561, %f1461;
	mul.f32 	%f5563, %f5562, %f5562;
	mul.f32 	%f5564, %f5562, %f5563;
	mul.f32 	%f5887, %f1580, %f5564;
	add.f32 	%f1463, %f5562, 0fBF800000;
	setp.leu.f32 	%p1935, %f1463, 0f00000000;
	@%p1935 bra 	$L__BB0_1155;
	mul.f32 	%f5565, %f1463, %f1463;
	mul.f32 	%f5566, %f1463, %f5565;
	mul.f32 	%f5567, %f5566, 0fC0800000;
	fma.rn.f32 	%f5887, %f1580, %f5567, %f5887;
$L__BB0_1155:
	setp.eq.s32 	%p1936, %r277, %r5;
	setp.eq.s32 	%p1937, %r277, %r24;
	or.pred  	%p20, %p1936, %p1937;
	not.pred 	%p1938, %p20;
	@%p1938 bra 	$L__BB0_1157;
	mov.f32 	%f5568, 0f40000000;
	sub.f32 	%f5569, %f5568, %f30;
	add.f32 	%f5570, %f5569, 0fBF800000;
	setp.leu.f32 	%p1939, %f5570, 0f00000000;
	setp.geu.f32 	%p1940, %f30, 0f40000000;
	mul.f32 	%f5571, %f5570, %f5570;
	mul.f32 	%f5572, %f5570, %f5571;
	mul.f32 	%f5573, %f5572, 0fC0800000;
	fma.rn.f32 	%f5574, %f1580, %f5573, %f1385;
	selp.f32 	%f5575, %f1385, %f5574, %p1939;
	selp.f32 	%f5576, 0f00000000, %f5575, %p1940;
	ld.const.f32 	%f5577, [%rd7+4];
	fma.rn.f32 	%f5887, %f5576, %f5577, %f5887;
$L__BB0_1157:
	setp.lt.f32 	%p1941, %f1194, 0f40000000;
	selp.f32 	%f5890, %f1196, 0f00000000, %p1941;
	@%p1931 bra 	$L__BB0_1159;
	setp.lt.f32 	%p1943, %f27, 0f40000000;
	selp.f32 	%f5578, %f33, 0f00000000, %p1943;
	ld.const.f32 	%f5579, [%rd2+24];
	fma.rn.f32 	%f5890, %f5578, %f5579, %f5890;
$L__BB0_1159:
	mov.f32 	%f5889, 0f00000000;
	@%p1934 bra 	$L__BB0_1161;
	mov.f32 	%f5581, 0f40000000;
	sub.f32 	%f5582, %f5581, %f1461;
	mul.f32 	%f5583, %f5582, %f5582;
	mul.f32 	%f5584, %f1580, %f5583;
	add.f32 	%f5585, %f5582, 0fBF800000;
	setp.gt.f32 	%p1945, %f5585, 0f00000000;
	mul.f32 	%f5586, %f5585, %f5585;
	mul.f32 	%f5587, %f5586, 0fC0800000;
	fma.rn.f32 	%f5588, %f1580, %f5587, %f5584;
	selp.f32 	%f5589, %f5588, %f5584, %p1945;
	setp.gt.f32 	%p1946, %f1460, 0f00000000;
	selp.f64 	%fd324, 0dC008000000000000, 0d4008000000000000, %p1946;
	div.rn.f64 	%fd325, %fd324, %fd1;
	cvt.f64.f32 	%fd326, %f5589;
	mul.f64 	%fd327, %fd325, %fd326;
	cvt.rn.f32.f64 	%f5889, %fd327;
$L__BB0_1161:
	@%p1938 bra 	$L__BB0_1163;
	setp.lt.f32 	%p1948, %f30, 0f40000000;
	selp.f32 	%f5590, %f34, 0f00000000, %p1948;
	ld.const.f32 	%f5591, [%rd7+36];
	fma.rn.f32 	%f5889, %f5590, %f5591, %f5889;
$L__BB0_1163:
	ld.const.f32 	%f5592, [%rd8+60];
	mul.f32 	%f5593, %f5888, %f5592;
	mul.f32 	%f5594, %f5887, %f5593;
	fma.rn.f32 	%f5595, %f1, %f5594, %f5847;
	ld.const.f32 	%f5596, [%rd8+64];
	mul.f32 	%f5597, %f5888, %f5596;
	mul.f32 	%f5598, %f5597, %f5889;
	mul.f32 	%f5599, %f2, %f5598;
	cvt.f64.f32 	%fd328, %f5599;
	mul.f64 	%fd329, %fd328, 0dC08F400000000000;
	cvt.f64.f32 	%fd330, %f9;
	cvt.f64.f32 	%fd331, %f5595;
	fma.rn.f64 	%fd332, %fd329, %fd330, %fd331;
	cvt.rn.f32.f64 	%f5600, %fd332;
	mul.f32 	%f5601, %f5890, %f5596;
	mul.f32 	%f5602, %f5887, %f5601;
	mul.f32 	%f5603, %f1583, %f5602;
	fma.rn.f32 	%f5604, %f9, %f5603, %f5600;
	ld.const.f32 	%f5605, [%rd8+68];
	mul.f32 	%f5606, %f5888, %f5605;
	mul.f32 	%f5607, %f5887, %f5606;
	fma.rn.f32 	%f5608, %f4, %f5607, %f5604;
	ld.const.f32 	%f5609, [%rd8+72];
	mul.f32 	%f5610, %f5888, %f5609;
	mul.f32 	%f5611, %f5887, %f5610;
	fma.rn.f32 	%f5612, %f1584, %f5611, %f5608;
	ld.const.f32 	%f5613, [%rd8+76];
	mul.f32 	%f5614, %f5888, %f5613;
	mul.f32 	%f5615, %f5887, %f5614;
	fma.rn.f32 	%f5847, %f6, %f5615, %f5612;
	mov.b32 	%r348, 0;
$L__BB0_1164:
	ld.param.u32 	%r345, [_Z10HCq_kernelPfS_iifffffff_param_2];
	setp.gt.s32 	%p1949, %r268, %r345;
	add.s32 	%r305, %r2, 2;
	setp.gt.s32 	%p1950, %r305, %r24;
	or.b32  	%r306, %r305, %r268;
	shr.u32 	%r307, %r306, 31;
	and.b32  	%r308, %r307, 1;
	setp.eq.b32 	%p1951, %r308, 1;
	or.pred  	%p1952, %p1950, %p1949;
	or.pred  	%p1953, %p1952, %p1951;
	@%p1953 bra 	$L__BB0_1243;
	ld.param.u32 	%r346, [_Z10HCq_kernelPfS_iifffffff_param_2];
	cvt.f64.f32 	%fd2, %f9;
	or.b32  	%r309, %r1, %r2;
	add.s32 	%r311, %r346, -1;
	setp.lt.s32 	%p1954, %r268, %r311;
	setp.gt.s32 	%p1955, %r309, -1;
	setp.lt.s32 	%p1956, %r305, %r5;
	and.pred  	%p1957, %p1954, %p1956;
	and.pred  	%p1958, %p1957, %p1955;
	@%p1958 bra 	$L__BB0_1229;
	mov.f32 	%f5616, 0f40000000;
	sub.f32 	%f5617, %f5616, %f10;
	add.f32 	%f1482, %f5617, 0fBF800000;
	sub.f32 	%f5618, %f5616, %f14;
	add.f32 	%f1483, %f5618, 0fBF800000;
	sub.f32 	%f5619, %f5616, %f17;
	add.f32 	%f1484, %f5619, 0fBF800000;
	sub.f32 	%f5620, %f5616, %f20;
	add.f32 	%f1485, %f5620, 0fBF800000;
	mul.wide.u32 	%rd228, %r305, 4;
	add.s64 	%rd230, %rd190, %rd228;
	add.s64 	%rd13, %rd230, 32;
	setp.eq.f32 	%p1959, %f1, 0f00000000;
	@%p1959 bra 	$L__BB0_1180;
	setp.eq.s32 	%p1960, %r348, 0;
	@%p1960 bra 	$L__BB0_1179;
	setp.leu.f32 	%p1961, %f1191, 0f00000000;
	setp.geu.f32 	%p1962, %f1189, 0f40000000;
	selp.f32 	%f5621, %f1190, %f1192, %p1961;
	selp.f32 	%f5888, 0f00000000, %f5621, %p1962;
	setp.lt.u32 	%p1963, %r1, -2;
	@%p1963 bra 	$L__BB0_1170;
	setp.leu.f32 	%p1967, %f1482, 0f00000000;
	setp.geu.f32 	%p1968, %f10, 0f40000000;
	selp.f32 	%f5625, %f11, %f13, %p1967;
	selp.f32 	%f5626, 0f00000000, %f5625, %p1968;
	ld.const.f32 	%f5627, [%rd12];
	fma.rn.f32 	%f5888, %f5626, %f5627, %f5888;
	bra.uni 	$L__BB0_1172;
$L__BB0_1170:
	not.pred 	%p1964, %p19;
	@%p1964 bra 	$L__BB0_1172;
	setp.leu.f32 	%p1965, %f1483, 0f00000000;
	setp.geu.f32 	%p1966, %f14, 0f40000000;
	selp.f32 	%f5622, %f15, %f16, %p1965;
	selp.f32 	%f5623, 0f00000000, %f5622, %p1966;
	ld.const.f32 	%f5624, [%rd2+24];
	fma.rn.f32 	%f5888, %f5623, %f5624, %f5888;
$L__BB0_1172:
	cvt.rn.f32.s32 	%f5629, %r305;
	fma.rn.f32 	%f5630, %f1578, %f5629, %f1577;
	sub.f32 	%f5631, %f8, %f5630;
	mul.f32 	%f5632, %f1579, %f5631;
	abs.f32 	%f1490, %f5632;
	setp.geu.f32 	%p1969, %f1490, 0f40000000;
	mov.f32 	%f5887, 0f00000000;
	@%p1969 bra 	$L__BB0_1175;
	mov.f32 	%f5633, 0f40000000;
	sub.f32 	%f5634, %f5633, %f1490;
	mul.f32 	%f5635, %f5634, %f5634;
	mul.f32 	%f5636, %f5634, %f5635;
	mul.f32 	%f5887, %f1580, %f5636;
	add.f32 	%f1492, %f5634, 0fBF800000;
	setp.leu.f32 	%p1970, %f1492, 0f00000000;
	@%p1970 bra 	$L__BB0_1175;
	mul.f32 	%f5637, %f1492, %f1492;
	mul.f32 	%f5638, %f1492, %f5637;
	mul.f32 	%f5639, %f5638, 0fC0800000;
	fma.rn.f32 	%f5887, %f1580, %f5639, %f5887;
$L__BB0_1175:
	setp.lt.u32 	%p1971, %r2, -2;
	@%p1971 bra 	$L__BB0_1177;
	setp.leu.f32 	%p1977, %f1484, 0f00000000;
	setp.geu.f32 	%p1978, %f17, 0f40000000;
	selp.f32 	%f5643, %f18, %f19, %p1977;
	selp.f32 	%f5644, 0f00000000, %f5643, %p1978;
	ld.const.f32 	%f5645, [%rd13];
	fma.rn.f32 	%f5887, %f5644, %f5645, %f5887;
	bra.uni 	$L__BB0_1179;
$L__BB0_1177:
	setp.ne.s32 	%p1972, %r305, %r5;
	setp.ne.s32 	%p1973, %r305, %r24;
	and.pred  	%p1974, %p1972, %p1973;
	@%p1974 bra 	$L__BB0_1179;
	setp.leu.f32 	%p1975, %f1485, 0f00000000;
	setp.geu.f32 	%p1976, %f20, 0f40000000;
	selp.f32 	%f5640, %f21, %f22, %p1975;
	selp.f32 	%f5641, 0f00000000, %f5640, %p1976;
	ld.const.f32 	%f5642, [%rd4+24];
	fma.rn.f32 	%f5887, %f5641, %f5642, %f5887;
$L__BB0_1179:
	ld.const.f32 	%f5646, [%rd9+60];
	mul.f32 	%f5647, %f5888, %f5646;
	mul.f32 	%f5648, %f5887, %f5647;
	fma.rn.f32 	%f5847, %f1, %f5648, %f5847;
$L__BB0_1180:
	setp.eq.f32 	%p1979, %f2, 0f00000000;
	setp.eq.f32 	%p1980, %f1583, 0f00000000;
	and.pred  	%p1981, %p1979, %p1980;
	@%p1981 bra 	$L__BB0_1182;
	ld.const.f32 	%f5852, [%rd9+64];
$L__BB0_1182:
	setp.eq.f32 	%p1982, %f2, 0f00000000;
	@%p1982 bra 	$L__BB0_1195;
	setp.eq.s32 	%p1983, %r348, 0;
	@%p1983 bra 	$L__BB0_1194;
	setp.leu.f32 	%p1984, %f1191, 0f00000000;
	setp.geu.f32 	%p1985, %f1189, 0f40000000;
	selp.f32 	%f5649, %f1190, %f1192, %p1984;
	selp.f32 	%f5888, 0f00000000, %f5649, %p1985;
	setp.lt.u32 	%p1986, %r1, -2;
	@%p1986 bra 	$L__BB0_1186;
	setp.leu.f32 	%p1990, %f1482, 0f00000000;
	setp.geu.f32 	%p1991, %f10, 0f40000000;
	selp.f32 	%f5653, %f11, %f13, %p1990;
	selp.f32 	%f5654, 0f00000000, %f5653, %p1991;
	ld.const.f32 	%f5655, [%rd12];
	fma.rn.f32 	%f5888, %f5654, %f5655, %f5888;
	bra.uni 	$L__BB0_1188;
$L__BB0_1186:
	not.pred 	%p1987, %p19;
	@%p1987 bra 	$L__BB0_1188;
	setp.leu.f32 	%p1988, %f1483, 0f00000000;
	setp.geu.f32 	%p1989, %f14, 0f40000000;
	selp.f32 	%f5650, %f15, %f16, %p1988;
	selp.f32 	%f5651, 0f00000000, %f5650, %p1989;
	ld.const.f32 	%f5652, [%rd2+24];
	fma.rn.f32 	%f5888, %f5651, %f5652, %f5888;
$L__BB0_1188:
	cvt.rn.f32.s32 	%f5657, %r305;
	fma.rn.f32 	%f5658, %f1578, %f5657, %f1577;
	sub.f32 	%f5659, %f8, %f5658;
	mul.f32 	%f1509, %f1579, %f5659;
	abs.f32 	%f1510, %f1509;
	setp.geu.f32 	%p1992, %f1510, 0f40000000;
	mov.f32 	%f5889, 0f00000000;
	@%p1992 bra 	$L__BB0_1190;
	mov.f32 	%f5660, 0f40000000;
	sub.f32 	%f5661, %f5660, %f1510;
	mul.f32 	%f5662, %f5661, %f5661;
	mul.f32 	%f5663, %f1580, %f5662;
	add.f32 	%f5664, %f5661, 0fBF800000;
	setp.gt.f32 	%p1993, %f5664, 0f00000000;
	mul.f32 	%f5665, %f5664, %f5664;
	mul.f32 	%f5666, %f5665, 0fC0800000;
	fma.rn.f32 	%f5667, %f1580, %f5666, %f5663;
	selp.f32 	%f5668, %f5667, %f5663, %p1993;
	setp.gt.f32 	%p1994, %f1509, 0f00000000;
	selp.f64 	%fd333, 0dC008000000000000, 0d4008000000000000, %p1994;
	div.rn.f64 	%fd334, %fd333, %fd1;
	cvt.f64.f32 	%fd335, %f5668;
	mul.f64 	%fd336, %fd334, %fd335;
	cvt.rn.f32.f64 	%f5889, %fd336;
$L__BB0_1190:
	setp.lt.u32 	%p1995, %r2, -2;
	@%p1995 bra 	$L__BB0_1192;
	setp.lt.f32 	%p2000, %f17, 0f40000000;
	selp.f32 	%f5671, %f23, 0f00000000, %p2000;
	ld.const.f32 	%f5672, [%rd13+32];
	fma.rn.f32 	%f5889, %f5671, %f5672, %f5889;
	bra.uni 	$L__BB0_1194;
$L__BB0_1192:
	setp.ne.s32 	%p1996, %r305, %r5;
	setp.ne.s32 	%p1997, %r305, %r24;
	and.pred  	%p1998, %p1996, %p1997;
	@%p1998 bra 	$L__BB0_1194;
	setp.lt.f32 	%p1999, %f20, 0f40000000;
	selp.f32 	%f5669, %f24, 0f00000000, %p1999;
	ld.const.f32 	%f5670, [%rd4+56];
	fma.rn.f32 	%f5889, %f5669, %f5670, %f5889;
$L__BB0_1194:
	mul.f32 	%f5673, %f5852, %f5888;
	mul.f32 	%f5674, %f5673, %f5889;
	mul.f32 	%f5675, %f2, %f5674;
	cvt.f64.f32 	%fd337, %f5675;
	mul.f64 	%fd338, %fd337, 0dC08F400000000000;
	cvt.f64.f32 	%fd339, %f5847;
	fma.rn.f64 	%fd340, %fd338, %fd2, %fd339;
	cvt.rn.f32.f64 	%f5847, %fd340;
$L__BB0_1195:
	setp.eq.f32 	%p2001, %f1583, 0f00000000;
	@%p2001 bra 	$L__BB0_1209;
	setp.eq.s32 	%p2002, %r348, 0;
	@%p2002 bra 	$L__BB0_1208;
	setp.lt.f32 	%p2003, %f1189, 0f40000000;
	selp.f32 	%f5890, %f1193, 0f00000000, %p2003;
	setp.lt.u32 	%p2004, %r1, -2;
	@%p2004 bra 	$L__BB0_1199;
	setp.lt.f32 	%p2007, %f10, 0f40000000;
	selp.f32 	%f5678, %f25, 0f00000000, %p2007;
	ld.const.f32 	%f5679, [%rd12];
	fma.rn.f32 	%f5890, %f5678, %f5679, %f5890;
	bra.uni 	$L__BB0_1201;
$L__BB0_1199:
	not.pred 	%p2005, %p19;
	@%p2005 bra 	$L__BB0_1201;
	setp.lt.f32 	%p2006, %f14, 0f40000000;
	selp.f32 	%f5676, %f26, 0f00000000, %p2006;
	ld.const.f32 	%f5677, [%rd2+24];
	fma.rn.f32 	%f5890, %f5676, %f5677, %f5890;
$L__BB0_1201:
	cvt.rn.f32.s32 	%f5681, %r305;
	fma.rn.f32 	%f5682, %f1578, %f5681, %f1577;
	sub.f32 	%f5683, %f8, %f5682;
	mul.f32 	%f5684, %f1579, %f5683;
	abs.f32 	%f1524, %f5684;
	setp.geu.f32 	%p2008, %f1524, 0f40000000;
	mov.f32 	%f5887, 0f00000000;
	@%p2008 bra 	$L__BB0_1204;
	mov.f32 	%f5685, 0f40000000;
	sub.f32 	%f5686, %f5685, %f1524;
	mul.f32 	%f5687, %f5686, %f5686;
	mul.f32 	%f5688, %f5686, %f5687;
	mul.f32 	%f5887, %f1580, %f5688;
	add.f32 	%f1526, %f5686, 0fBF800000;
	setp.leu.f32 	%p2009, %f1526, 0f00000000;
	@%p2009 bra 	$L__BB0_1204;
	mul.f32 	%f5689, %f1526, %f1526;
	mul.f32 	%f5690, %f1526, %f5689;
	mul.f32 	%f5691, %f5690, 0fC0800000;
	fma.rn.f32 	%f1527, %f1580, %f5691, %f5887;
	mov.f32 	%f5887, %f1527;
$L__BB0_1204:
	setp.lt.u32 	%p2010, %r2, -2;
	@%p2010 bra 	$L__BB0_1206;
	setp.leu.f32 	%p2016, %f1484, 0f00000000;
	setp.geu.f32 	%p2017, %f17, 0f40000000;
	selp.f32 	%f5695, %f18, %f19, %p2016;
	selp.f32 	%f5696, 0f00000000, %f5695, %p2017;
	ld.const.f32 	%f5697, [%rd13+32];
	fma.rn.f32 	%f1529, %f5696, %f5697, %f5887;
	mov.f32 	%f5887, %f1529;
	bra.uni 	$L__BB0_1208;
$L__BB0_1206:
	setp.ne.s32 	%p2011, %r305, %r5;
	setp.ne.s32 	%p2012, %r305, %r24;
	and.pred  	%p2013, %p2011, %p2012;
	@%p2013 bra 	$L__BB0_1208;
	setp.leu.f32 	%p2014, %f1485, 0f00000000;
	setp.geu.f32 	%p2015, %f20, 0f40000000;
	selp.f32 	%f5692, %f21, %f22, %p2014;
	selp.f32 	%f5693, 0f00000000, %f5692, %p2015;
	ld.const.f32 	%f5694, [%rd4+56];
	fma.rn.f32 	%f1530, %f5693, %f5694, %f5887;
	mov.f32 	%f5887, %f1530;
$L__BB0_1208:
	mul.f32 	%f5698, %f5852, %f5890;
	mul.f32 	%f5699, %f5887, %f5698;
	mul.f32 	%f5700, %f1583, %f5699;
	fma.rn.f32 	%f5847, %f9, %f5700, %f5847;
$L__BB0_1209:
	@%p18 bra 	$L__BB0_1211;
	setp.neu.f32 	%p2018, %f6, 0f00000000;
	setp.ne.s32 	%p2019, %r348, 0;
	and.pred  	%p2020, %p2018, %p2019;
	@%p2020 bra 	$L__BB0_1212;
	bra.uni 	$L__BB0_1223;
$L__BB0_1211:
	setp.eq.s32 	%p2021, %r348, 0;
	@%p2021 bra 	$L__BB0_1223;
$L__BB0_1212:
	setp.leu.f32 	%p2022, %f1191, 0f00000000;
	setp.geu.f32 	%p2023, %f1189, 0f40000000;
	selp.f32 	%f5701, %f1190, %f1192, %p2022;
	selp.f32 	%f5888, 0f00000000, %f5701, %p2023;
	setp.lt.u32 	%p2024, %r1, -2;
	@%p2024 bra 	$L__BB0_1214;
	setp.leu.f32 	%p2028, %f1482, 0f00000000;
	setp.geu.f32 	%p2029, %f10, 0f40000000;
	selp.f32 	%f5705, %f11, %f13, %p2028;
	selp.f32 	%f5706, 0f00000000, %f5705, %p2029;
	ld.const.f32 	%f5707, [%rd12+-32];
	fma.rn.f32 	%f5888, %f5706, %f5707, %f5888;
	bra.uni 	$L__BB0_1216;
$L__BB0_1214:
	not.pred 	%p2025, %p19;
	@%p2025 bra 	$L__BB0_1216;
	setp.leu.f32 	%p2026, %f1483, 0f00000000;
	setp.geu.f32 	%p2027, %f14, 0f40000000;
	selp.f32 	%f5702, %f15, %f16, %p2026;
	selp.f32 	%f5703, 0f00000000, %f5702, %p2027;
	ld.const.f32 	%f5704, [%rd2+-8];
	fma.rn.f32 	%f5888, %f5703, %f5704, %f5888;
$L__BB0_1216:
	cvt.rn.f32.s32 	%f5709, %r305;
	fma.rn.f32 	%f5710, %f1578, %f5709, %f1577;
	sub.f32 	%f5711, %f8, %f5710;
	mul.f32 	%f5712, %f1579, %f5711;
	abs.f32 	%f1540, %f5712;
	setp.geu.f32 	%p2030, %f1540, 0f40000000;
	mov.f32 	%f5887, 0f00000000;
	@%p2030 bra 	$L__BB0_1219;
	mov.f32 	%f5713, 0f40000000;
	sub.f32 	%f5714, %f5713, %f1540;
	mul.f32 	%f5715, %f5714, %f5714;
	mul.f32 	%f5716, %f5714, %f5715;
	mul.f32 	%f5887, %f1580, %f5716;
	add.f32 	%f1542, %f5714, 0fBF800000;
	setp.leu.f32 	%p2031, %f1542, 0f00000000;
	@%p2031 bra 	$L__BB0_1219;
	mul.f32 	%f5717, %f1542, %f1542;
	mul.f32 	%f5718, %f1542, %f5717;
	mul.f32 	%f5719, %f5718, 0fC0800000;
	fma.rn.f32 	%f1543, %f1580, %f5719, %f5887;
	mov.f32 	%f5887, %f1543;
$L__BB0_1219:
	setp.lt.u32 	%p2032, %r2, -2;
	@%p2032 bra 	$L__BB0_1221;
	setp.leu.f32 	%p2038, %f1484, 0f00000000;
	setp.geu.f32 	%p2039, %f17, 0f40000000;
	selp.f32 	%f5723, %f18, %f19, %p2038;
	selp.f32 	%f5724, 0f00000000, %f5723, %p2039;
	ld.const.f32 	%f5725, [%rd13];
	fma.rn.f32 	%f1545, %f5724, %f5725, %f5887;
	mov.f32 	%f5887, %f1545;
	bra.uni 	$L__BB0_1223;
$L__BB0_1221:
	setp.ne.s32 	%p2033, %r305, %r5;
	setp.ne.s32 	%p2034, %r305, %r24;
	and.pred  	%p2035, %p2033, %p2034;
	@%p2035 bra 	$L__BB0_1223;
	setp.leu.f32 	%p2036, %f1485, 0f00000000;
	setp.geu.f32 	%p2037, %f20, 0f40000000;
	selp.f32 	%f5720, %f21, %f22, %p2036;
	selp.f32 	%f5721, 0f00000000, %f5720, %p2037;
	ld.const.f32 	%f5722, [%rd4+24];
	fma.rn.f32 	%f1546, %f5721, %f5722, %f5887;
	mov.f32 	%f5887, %f1546;
$L__BB0_1223:
	setp.eq.f32 	%p2040, %f4, 0f00000000;
	@%p2040 bra 	$L__BB0_1225;
	ld.const.f32 	%f5726, [%rd9+68];
	mul.f32 	%f5727, %f5888, %f5726;
	mul.f32 	%f5728, %f5887, %f5727;
	fma.rn.f32 	%f5847, %f4, %f5728, %f5847;
$L__BB0_1225:
	setp.eq.f32 	%p2041, %f1584, 0f00000000;
	@%p2041 bra 	$L__BB0_1227;
	ld.const.f32 	%f5729, [%rd9+72];
	mul.f32 	%f5730, %f5888, %f5729;
	mul.f32 	%f5731, %f5887, %f5730;
	fma.rn.f32 	%f5847, %f1584, %f5731, %f5847;
$L__BB0_1227:
	setp.eq.f32 	%p2042, %f6, 0f00000000;
	@%p2042 bra 	$L__BB0_1243;
	ld.const.f32 	%f5732, [%rd9+76];
	mul.f32 	%f5733, %f5888, %f5732;
	mul.f32 	%f5734, %f5887, %f5733;
	fma.rn.f32 	%f5847, %f6, %f5734, %f5847;
	bra.uni 	$L__BB0_1243;
$L__BB0_1229:
	mov.f32 	%f5735, 0f40000000;
	sub.f32 	%f5736, %f5735, %f1194;
	add.f32 	%f5737, %f5736, 0fBF800000;
	setp.leu.f32 	%p2043, %f5737, 0f00000000;
	setp.geu.f32 	%p2044, %f1194, 0f40000000;
	mul.f32 	%f5738, %f5737, %f5737;
	mul.f32 	%f5739, %f5737, %f5738;
	mul.f32 	%f5740, %f5739, 0fC0800000;
	fma.rn.f32 	%f5741, %f1580, %f5740, %f1195;
	selp.f32 	%f5742, %f1195, %f5741, %p2043;
	selp.f32 	%f6432, 0f00000000, %f5742, %p2044;
	not.pred 	%p2045, %p19;
	@%p2045 bra 	$L__BB0_1231;
	mov.f32 	%f5743, 0f40000000;
	sub.f32 	%f5744, %f5743, %f27;
	add.f32 	%f5745, %f5744, 0fBF800000;
	setp.leu.f32 	%p2046, %f5745, 0f00000000;
	setp.geu.f32 	%p2047, %f27, 0f40000000;
	selp.f32 	%f5746, %f28, %f1386, %p2046;
	selp.f32 	%f5747, 0f00000000, %f5746, %p2047;
	ld.const.f32 	%f5748, [%rd2+-8];
	fma.rn.f32 	%f6432, %f5747, %f5748, %f6432;
$L__BB0_1231:
	cvt.rn.f32.u32 	%f5750, %r305;
	fma.rn.f32 	%f5751, %f1578, %f5750, %f1577;
	sub.f32 	%f5752, %f8, %f5751;
	mul.f32 	%f1557, %f1579, %f5752;
	abs.f32 	%f1558, %f1557;
	setp.geu.f32 	%p2048, %f1558, 0f40000000;
	mov.f32 	%f6433, 0f00000000;
	@%p2048 bra 	$L__BB0_1234;
	mov.f32 	%f5753, 0f40000000;
	sub.f32 	%f5754, %f5753, %f1558;
	mul.f32 	%f5755, %f5754, %f5754;
	mul.f32 	%f5756, %f5754, %f5755;
	mul.f32 	%f6433, %f1580, %f5756;
	add.f32 	%f1560, %f5754, 0fBF800000;
	setp.leu.f32 	%p2049, %f1560, 0f00000000;
	@%p2049 bra 	$L__BB0_1234;
	mul.f32 	%f5757, %f1560, %f1560;
	mul.f32 	%f5758, %f1560, %f5757;
	mul.f32 	%f5759, %f5758, 0fC0800000;
	fma.rn.f32 	%f6433, %f1580, %f5759, %f6433;
$L__BB0_1234:
	setp.eq.s32 	%p2050, %r305, %r5;
	setp.eq.s32 	%p2051, %r305, %r24;
	or.pred  	%p21, %p2050, %p2051;
	not.pred 	%p2052, %p21;
	@%p2052 bra 	$L__BB0_1236;
	mov.f32 	%f5760, 0f40000000;
	sub.f32 	%f5761, %f5760, %f30;
	add.f32 	%f5762, %f5761, 0fBF800000;
	setp.leu.f32 	%p2053, %f5762, 0f00000000;
	setp.geu.f32 	%p2054, %f30, 0f40000000;
	mul.f32 	%f5763, %f5762, %f5762;
	mul.f32 	%f5764, %f5762, %f5763;
	mul.f32 	%f5765, %f5764, 0fC0800000;
	fma.rn.f32 	%f5766, %f1580, %f5765, %f1385;
	selp.f32 	%f5767, %f1385, %f5766, %p2053;
	selp.f32 	%f5768, 0f00000000, %f5767, %p2054;
	ld.const.f32 	%f5769, [%rd4+24];
	fma.rn.f32 	%f6433, %f5768, %f5769, %f6433;
$L__BB0_1236:
	setp.lt.f32 	%p2055, %f1194, 0f40000000;
	selp.f32 	%f6435, %f1196, 0f00000000, %p2055;
	@%p2045 bra 	$L__BB0_1238;
	setp.lt.f32 	%p2057, %f27, 0f40000000;
	selp.f32 	%f5770, %f33, 0f00000000, %p2057;
	ld.const.f32 	%f5771, [%rd2+24];
	fma.rn.f32 	%f6435, %f5770, %f5771, %f6435;
$L__BB0_1238:
	setp.geu.f32 	%p2058, %f1558, 0f40000000;
	mov.f32 	%f6437, 0f00000000;
	@%p2058 bra 	$L__BB0_1240;
	mov.f32 	%f5773, 0f40000000;
	sub.f32 	%f5774, %f5773, %f1558;
	mul.f32 	%f5775, %f5774, %f5774;
	mul.f32 	%f5776, %f1580, %f5775;
	add.f32 	%f5777, %f5774, 0fBF800000;
	setp.gt.f32 	%p2059, %f5777, 0f00000000;
	mul.f32 	%f5778, %f5777, %f5777;
	mul.f32 	%f5779, %f5778, 0fC0800000;
	fma.rn.f32 	%f5780, %f1580, %f5779, %f5776;
	selp.f32 	%f5781, %f5780, %f5776, %p2059;
	setp.gt.f32 	%p2060, %f1557, 0f00000000;
	selp.f64 	%fd341, 0dC008000000000000, 0d4008000000000000, %p2060;
	div.rn.f64 	%fd342, %fd341, %fd1;
	cvt.f64.f32 	%fd343, %f5781;
	mul.f64 	%fd344, %fd342, %fd343;
	cvt.rn.f32.f64 	%f6437, %fd344;
$L__BB0_1240:
	@%p2052 bra 	$L__BB0_1242;
	setp.lt.f32 	%p2062, %f30, 0f40000000;
	selp.f32 	%f5782, %f34, 0f00000000, %p2062;
	ld.const.f32 	%f5783, [%rd4+56];
	fma.rn.f32 	%f6437, %f5782, %f5783, %f6437;
$L__BB0_1242:
	ld.const.f32 	%f5784, [%rd9+60];
	mul.f32 	%f5785, %f6432, %f5784;
	mul.f32 	%f5786, %f6433, %f5785;
	fma.rn.f32 	%f5787, %f1, %f5786, %f5847;
	ld.const.f32 	%f5788, [%rd9+64];
	mul.f32 	%f5789, %f6432, %f5788;
	mul.f32 	%f5790, %f5789, %f6437;
	mul.f32 	%f5791, %f2, %f5790;
	cvt.f64.f32 	%fd345, %f5791;
	mul.f64 	%fd346, %fd345, 0dC08F400000000000;
	cvt.f64.f32 	%fd347, %f5787;
	fma.rn.f64 	%fd348, %fd346, %fd2, %fd347;
	cvt.rn.f32.f64 	%f5792, %fd348;
	mul.f32 	%f5793, %f6435, %f5788;
	mul.f32 	%f5794, %f6433, %f5793;
	mul.f32 	%f5795, %f1583, %f5794;
	fma.rn.f32 	%f5796, %f9, %f5795, %f5792;
	ld.const.f32 	%f5797, [%rd9+68];
	mul.f32 	%f5798, %f6432, %f5797;
	mul.f32 	%f5799, %f6433, %f5798;
	fma.rn.f32 	%f5800, %f4, %f5799, %f5796;
	ld.const.f32 	%f5801, [%rd9+72];
	mul.f32 	%f5802, %f6432, %f5801;
	mul.f32 	%f5803, %f6433, %f5802;
	fma.rn.f32 	%f5804, %f1584, %f5803, %f5800;
	ld.const.f32 	%f5805, [%rd9+76];
	mul.f32 	%f5806, %f6432, %f5805;
	mul.f32 	%f5807, %f6433, %f5806;
	fma.rn.f32 	%f5847, %f6, %f5807, %f5804;
$L__BB0_1243:
	ld.param.u64 	%rd234, [_Z10HCq_kernelPfS_iifffffff_param_1];
	cvta.to.global.u64 	%rd231, %rd234;
	mov.u32 	%r313, %ctaid.x;
	mov.u32 	%r314, %tid.x;
	mad.lo.s32 	%r315, %r313, 6, %r314;
	mul.wide.s32 	%rd232, %r315, 4;
	add.s64 	%rd233, %rd231, %rd232;
	st.global.f32 	[%rd233], %f5847;
	ret;

}


// ===== COMPILED SASS (sm_100) =====

	.target	sm_100

	.elftype	@"ET_EXEC"


//--------------------- .note.nv.tkinfo           --------------------------
	.section	.note.nv.tkinfo,"",@"SHT_NOTE"
	.sectionflags	@"SHF_NOTE_NV_TKINFO"
	.tkinfo
        /*0018*/ 	.word	0x00000002
        /*0030*/ 	.string	""
        /*0030*/ 	.string	"ptxas"
        /*0030*/ 	.string	"Cuda compilation tools, release 13.0, V13.0.88"
        /*0030*/ 	.string	"Build cuda_13.0.r13.0/compiler.36424714_0"
        /*0030*/ 	.string	"-arch sm_100 -m 64 "



//--------------------- .note.nv.cuinfo           --------------------------
	.section	.note.nv.cuinfo,"",@"SHT_NOTE"
	.sectionflags	@"SHF_NOTE_NV_CUINFO"
        /*0018*/ 	.short	0x0002
        /*001a*/ 	.short	0x0064
        /*001c*/ 	.short	0x0082
	.zero		2


//--------------------- .nv.info                  --------------------------
	.section	.nv.info,"",@"SHT_CUDA_INFO"
	.align	4


	//----- nvinfo : EIATTR_REGCOUNT
	.align		4
        /*0000*/ 	.byte	0x04, 0x2f
        /*0002*/ 	.short	(.L_3 - .L_2)
	.align		4
.L_2:
        /*0004*/ 	.word	index@(_Z10HCq_kernelPfS_iifffffff)
        /*0008*/ 	.word	0x00000054


	//----- nvinfo : EIATTR_FRAME_SIZE
	.align		4
.L_3:
        /*000c*/ 	.byte	0x04, 0x11
        /*000e*/ 	.short	(.L_5 - .L_4)
	.align		4
.L_4:
        /*0010*/ 	.word	index@($__internal_1_$__cuda_sm20_rcp_rn_f32_slowpath)
        /*0014*/ 	.word	0x00000000


	//----- nvinfo : EIATTR_FRAME_SIZE
	.align		4
.L_5:
        /*0018*/ 	.byte	0x04, 0x11
        /*001a*/ 	.short	(.L_7 - .L_6)
	.align		4
.L_6:
        /*001c*/ 	.word	index@($__internal_0_$__cuda_sm20_div_rn_f64_full)
        /*0020*/ 	.word	0x00000000


	//----- nvinfo : EIATTR_FRAME_SIZE
	.align		4
.L_7:
        /*0024*/ 	.byte	0x04, 0x11
        /*0026*/ 	.short	(.L_9 - .L_8)
	.align		4
.L_8:
        /*0028*/ 	.word	index@(_Z10HCq_kernelPfS_iifffffff)
        /*002c*/ 	.word	0x00000000


	//----- nvinfo : EIATTR_MIN_STACK_SIZE
	.align		4
.L_9:
        /*0030*/ 	.byte	0x04, 0x12
        /*0032*/ 	.short	(.L_11 - .L_10)
	.align		4
.L_10:
        /*0034*/ 	.word	index@(_Z10HCq_kernelPfS_iifffffff)
        /*0038*/ 	.word	0x00000000
.L_11:


//--------------------- .nv.compat                --------------------------
	.section	.nv.compat,"",@"SHT_CUDA_COMPAT_INFO"
	.align	4
        /*0000*/ 	.byte	0x02, 0x09, 0x00, 0x00, 0x02, 0x02, 0x01, 0x00, 0x02, 0x05, 0x05, 0x00, 0x03, 0x07, 0x01, 0x01
        /*0010*/ 	.byte	0x02, 0x03, 0x00, 0x00, 0x02, 0x06, 0x01, 0x00, 0x04, 0x0b, 0x08, 0x00, 0x01, 0x00, 0x00, 0x00
        /*0020*/ 	.byte	0x00, 0x00, 0x00, 0x00


//--------------------- .nv.info._Z10HCq_kernelPfS_iifffffff --------------------------
	.section	.nv.info._Z10HCq_kernelPfS_iifffffff,"",@"SHT_CUDA_INFO"
	.sectionflags	@""
	.align	4


	//----- nvinfo : EIATTR_CUDA_API_VERSION
	.align		4
        /*0000*/ 	.byte	0x04, 0x37
        /*0002*/ 	.short	(.L_13 - .L_12)
.L_12:
        /*0004*/ 	.word	0x00000082


	//----- nvinfo : EIATTR_KPARAM_INFO
	.align		4
.L_13:
        /*0008*/ 	.byte	0x04, 0x17
        /*000a*/ 	.short	(.L_15 - .L_14)
.L_14:
        /*000c*/ 	.word	0x00000000
        /*0010*/ 	.short	0x000a
        /*0012*/ 	.short	0x0030
        /*0014*/ 	.byte	0x00, 0xf0, 0x11, 0x00


	//----- nvinfo : EIATTR_KPARAM_INFO
	.align		4
.L_15:
        /*0018*/ 	.byte	0x04, 0x17
        /*001a*/ 	.short	(.L_17 - .L_16)
.L_16:
        /*001c*/ 	.word	0x00000000
        /*0020*/ 	.short	0x0009
        /*0022*/ 	.short	0x002c
        /*0024*/ 	.byte	0x00, 0xf0, 0x11, 0x00


	//----- nvinfo : EIATTR_KPARAM_INFO
	.align		4
.L_17:
        /*0028*/ 	.byte	0x04, 0x17
        /*002a*/ 	.short	(.L_19 - .L_18)
.L_18:
        /*002c*/ 	.word	0x00000000
        /*0030*/ 	.short	0x0008
        /*0032*/ 	.short	0x0028
        /*0034*/ 	.byte	0x00, 0xf0, 0x11, 0x00


	//----- nvinfo : EIATTR_KPARAM_INFO
	.align		4
.L_19:
        /*0038*/ 	.byte	0x04, 0x17
        /*003a*/ 	.short	(.L_21 - .L_20)
.L_20:
        /*003c*/ 	.word	0x00000000
        /*0040*/ 	.short	0x0007
        /*0042*/ 	.short	0x0024
        /*0044*/ 	.byte	0x00, 0xf0, 0x11, 0x00


	//----- nvinfo : EIATTR_KPARAM_INFO
	.align		4
.L_21:
        /*0048*/ 	.byte	0x04, 0x17
        /*004a*/ 	.short	(.L_23 - .L_22)
.L_22:
        /*004c*/ 	.word	0x00000000
        /*0050*/ 	.short	0x0006
        /*0052*/ 	.short	0x0020
        /*0054*/ 	.byte	0x00, 0xf0, 0x11, 0x00


	//----- nvinfo : EIATTR_KPARAM_INFO
	.align		4
.L_23:
        /*0058*/ 	.byte	0x04, 0x17
        /*005a*/ 	.short	(.L_25 - .L_24)
.L_24:
        /*005c*/ 	.word	0x00000000
        /*0060*/ 	.short	0x0005
        /*0062*/ 	.short	0x001c
        /*0064*/ 	.byte	0x00, 0xf0, 0x11, 0x00


	//----- nvinfo : EIATTR_KPARAM_INFO
	.align		4
.L_25:
        /*0068*/ 	.byte	0x04, 0x17
        /*006a*/ 	.short	(.L_27 - .L_26)
.L_26:
        /*006c*/ 	.word	0x00000000
        /*0070*/ 	.short	0x0004
        /*0072*/ 	.short	0x0018
        /*0074*/ 	.byte	0x00, 0xf0, 0x11, 0x00


	//----- nvinfo : EIATTR_KPARAM_INFO
	.align		4
.L_27:
        /*0078*/ 	.byte	0x04, 0x17
        /*007a*/ 	.short	(.L_29 - .L_28)
.L_28:
        /*007c*/ 	.word	0x00000000
        /*0080*/ 	.short	0x0003
        /*0082*/ 	.short	0x0014
        /*0084*/ 	.byte	0x00, 0xf0, 0x11, 0x00


	//----- nvinfo : EIATTR_KPARAM_INFO
	.align		4
.L_29:
        /*0088*/ 	.byte	0x04, 0x17
        /*008a*/ 	.short	(.L_31 - .L_30)
.L_30:
        /*008c*/ 	.word	0x00000000
        /*0090*/ 	.short	0x0002
        /*0092*/ 	.short	0x0010
        /*0094*/ 	.byte	0x00, 0xf0, 0x11, 0x00


	//----- nvinfo : EIATTR_KPARAM_INFO
	.align		4
.L_31:
        /*0098*/ 	.byte	0x04, 0x17
        /*009a*/ 	.short	(.L_33 - .L_32)
.L_32:
        /*009c*/ 	.word	0x00000000
        /*00a0*/ 	.short	0x0001
        /*00a2*/ 	.short	0x0008
        /*00a4*/ 	.byte	0x00, 0xf5, 0x21, 0x00


	//----- nvinfo : EIATTR_KPARAM_INFO
	.align		4
.L_33:
        /*00a8*/ 	.byte	0x04, 0x17
        /*00aa*/ 	.short	(.L_35 - .L_34)
.L_34:
        /*00ac*/ 	.word	0x00000000
        /*00b0*/ 	.short	0x0000
        /*00b2*/ 	.short	0x0000
        /*00b4*/ 	.byte	0x00, 0xf5, 0x21, 0x00


	//----- nvinfo : EIATTR_SPARSE_MMA_MASK
	.align		4
.L_35:
        /*00b8*/ 	.byte	0x03, 0x50
        /*00ba*/ 	.short	0x0000


	//----- nvinfo : EIATTR_MAXREG_COUNT
	.align		4
        /*00bc*/ 	.byte	0x03, 0x1b
        /*00be*/ 	.short	0x00ff


	//----- nvinfo : EIATTR_MERCURY_ISA_VERSION
	.align		4
        /*00c0*/ 	.byte	0x03, 0x5f
        /*00c2*/ 	.short	0x0101


	//----- nvinfo : EIATTR_VRC_CTA_INIT_COUNT
	.align		4
        /*00c4*/ 	.byte	0x02, 0x4a
	.zero		1
	.zero		1


	//----- nvinfo : EIATTR_EXIT_INSTR_OFFSETS
	.align		4
        /*00c8*/ 	.byte	0x04, 0x1c
        /*00ca*/ 	.short	(.L_37 - .L_36)


	//   ....[0]....
.L_36:
        /*00cc*/ 	.word	0x000232b0


	//----- nvinfo : EIATTR_CRS_STACK_SIZE
	.align		4
.L_37:
        /*00d0*/ 	.byte	0x04, 0x1e
        /*00d2*/ 	.short	(.L_39 - .L_38)
.L_38:
        /*00d4*/ 	.word	0x00000000


	//----- nvinfo : EIATTR_CBANK_PARAM_SIZE
	.align		4
.L_39:
        /*00d8*/ 	.byte	0x03, 0x19
        /*00da*/ 	.short	0x0034


	//----- nvinfo : EIATTR_PARAM_CBANK
	.align		4
        /*00dc*/ 	.byte	0x04, 0x0a
        /*00de*/ 	.short	(.L_41 - .L_40)
	.align		4
.L_40:
        /*00e0*/ 	.word	index@(.nv.constant0._Z10HCq_kernelPfS_iifffffff)
        /*00e4*/ 	.short	0x0380
        /*00e6*/ 	.short	0x0034


	//----- nvinfo : EIATTR_SW_WAR
	.align		4
.L_41:
        /*00e8*/ 	.byte	0x04, 0x36
        /*00ea*/ 	.short	(.L_43 - .L_42)
.L_42:
        /*00ec*/ 	.word	0x00000008
.L_43:


//--------------------- .nv.callgraph             --------------------------
	.section	.nv.callgraph,"",@"SHT_CUDA_CALLGRAPH"
	.align	4
	.sectionentsize	8
	.align		4
        /*0000*/ 	.word	0x00000000
	.align		4
        /*0004*/ 	.word	0xffffffff
	.align		4
        /*0008*/ 	.word	0x00000000
	.align		4
        /*000c*/ 	.word	0xfffffffe
	.align		4
        /*0010*/ 	.word	0x00000000
	.align		4
        /*0014*/ 	.word	0xfffffffd
	.align		4
        /*0018*/ 	.word	0x00000000
	.align		4
        /*001c*/ 	.word	0xfffffffc


//--------------------- .nv.constant3             --------------------------
	.section	.nv.constant3,"a",@progbits
	.align	4
.nv.constant3:
	.type		BC,@object
	.size		BC,(coeffDevice - BC)
BC:
	.zero		144
	.type		coeffDevice,@object
	.size		coeffDevice,(.L_1 - coeffDevice)
coeffDevice:
	.zero		34000
.L_1:


//--------------------- .text._Z10HCq_kernelPfS_iifffffff --------------------------
	.section	.text._Z10HCq_kernelPfS_iifffffff,"ax",@progbits
	.align	128
        .global         _Z10HCq_kernelPfS_iifffffff
        .type           _Z10HCq_kernelPfS_iifffffff,@function
        .size           _Z10HCq_kernelPfS_iifffffff,(.L_x_860 - _Z10HCq_kernelPfS_iifffffff)
        .other          _Z10HCq_kernelPfS_iifffffff,@"STO_CUDA_ENTRY STV_DEFAULT"
_Z10HCq_kernelPfS_iifffffff:
.text._Z10HCq_kernelPfS_iifffffff:
[----:B------:R-:W-:Y:S01]  /*0000*/  LDC R1, c[0x0][0x37c] ;  /* 0x0000df00ff017b82 */ /* 0x000fe20000000800 */
[----:B------:R-:W0:Y:S07]  /*0010*/  S2R R0, SR_CTAID.X ;  /* 0x0000000000007919 */ /* 0x000e2e0000002500 */
[----:B------:R-:W1:Y:S01]  /*0020*/  LDC.64 R2, c[0x0][0x380] ;  /* 0x0000e000ff027b82 */ /* 0x000e620000000a00 */
[----:B------:R-:W2:Y:S01]  /*0030*/  LDCU.64 UR8, c[0x0][0x358] ;  /* 0x00006b00ff0877ac */ /* 0x000ea20008000a00 */
[----:B------:R-:W0:Y:S01]  /*0040*/  S2R R5, SR_TID.X ;  /* 0x0000000000057919 */ /* 0x000e220000002100 */
[----:B------:R-:W3:Y:S01]  /*0050*/  LDCU UR5, c[0x0][0x390] ;  /* 0x00007200ff0577ac */ /* 0x000ee20008000800 */
[----:B0-----:R-:W-:-:S04]  /*0060*/  IMAD R0, R0, 0x6, R5 ;  /* 0x0000000600007824 */ /* 0x001fc800078e0205 */
[----:B------:R-:W-:-:S04]  /*0070*/  IMAD R5, R0, 0x9, RZ ;  /* 0x0000000900057824 */ /* 0x000fc800078e02ff */
[----:B-1----:R-:W-:-:S05]  /*0080*/  IMAD.WIDE R2, R5, 0x4, R2 ;  /* 0x0000000405027825 */ /* 0x002fca00078e0202 */
[----:B--2---:R-:W2:Y:S04]  /*0090*/  LDG.E R33, desc[UR8][R2.64+0x18] ;  /* 0x0000180802217981 */ /* 0x004ea8000c1e1900 */
[----:B------:R0:W5:Y:S04]  /*00a0*/  LDG.E R0, desc[UR8][R2.64] ;  /* 0x0000000802007981 */ /* 0x000168000c1e1900 */
[----:B------:R0:W5:Y:S04]  /*00b0*/  LDG.E R32, desc[UR8][R2.64+0x4] ;  /* 0x0000040802207981 */ /* 0x000168000c1e1900 */
[----:B------:R0:W5:Y:S04]  /*00c0*/  LDG.E R31, desc[UR8][R2.64+0x8] ;  /* 0x00000808021f7981 */ /* 0x000168000c1e1900 */
[----:B------:R0:W5:Y:S04]  /*00d0*/  LDG.E R30, desc[UR8][R2.64+0xc] ;  /* 0x00000c08021e7981 */ /* 0x000168000c1e1900 */
[----:B------:R0:W5:Y:S04]  /*00e0*/  LDG.E R29, desc[UR8][R2.64+0x10] ;  /* 0x00001008021d7981 */ /* 0x000168000c1e1900 */
[----:B------:R0:W5:Y:S04]  /*00f0*/  LDG.E R28, desc[UR8][R2.64+0x14] ;  /* 0x00001408021c7981 */ /* 0x000168000c1e1900 */
[----:B------:R0:W5:Y:S01]  /*0100*/  LDG.E R27, desc[UR8][R2.64+0x1c] ;  /* 0x00001c08021b7981 */ /* 0x000162000c1e1900 */
[----:B---3--:R-:W-:Y:S01]  /*0110*/  UIADD3 UR5, UPT, UPT, UR5, 0x1, URZ ;  /* 0x0000000105057890 */ /* 0x008fe2000fffe0ff */
[----:B------:R-:W-:Y:S01]  /*0120*/  BSSY.RECONVERGENT B0, `(.L_x_0) ;  /* 0x000000c000007945 */ /* 0x000fe20003800200 */
[----:B--2---:R-:W-:-:S05]  /*0130*/  VIADD R4, R33, 0x1800000 ;  /* 0x0180000021047836 */ /* 0x004fca0000000000 */
[----:B------:R-:W-:-:S04]  /*0140*/  LOP3.LUT R4, R4, 0x7f800000, RZ, 0xc0, !PT ;  /* 0x7f80000004047812 */ /* 0x000fc800078ec0ff */
[----:B------:R-:W-:-:S13]  /*0150*/  ISETP.GT.U32.AND P0, PT, R4, 0x1ffffff, PT ;  /* 0x01ffffff0400780c */ /* 0x000fda0003f04070 */
[----:B0-----:R-:W-:Y:S05]  /*0160*/  @P0 BRA `(.L_x_1) ;  /* 0x00000000000c0947 */ /* 0x001fea0003800000 */
[----:B------:R-:W-:-:S07]  /*0170*/  MOV R8, 0x190 ;  /* 0x0000019000087802 */ /* 0x000fce0000000f00 */
[----:B-----5:R-:W-:Y:S05]  /*0180*/  CALL.REL.NOINC `($__internal_1_$__cuda_sm20_rcp_rn_f32_slowpath) ;  /* 0x0000023400c07944 */ /* 0x020fea0003c00000 */
[----:B------:R-:W-:Y:S05]  /*0190*/  BRA `(.L_x_2) ;  /* 0x0000000000107947 */ /* 0x000fea0003800000 */
.L_x_1:
[----:B------:R-:W0:Y:S02]  /*01a0*/  MUFU.RCP R26, R33 ;  /* 0x00000021001a7308 */ /* 0x000e240000001000 */
[----:B0-----:R-:W-:-:S04]  /*01b0*/  FFMA R2, R33, R26, -1 ;  /* 0xbf80000021027423 */ /* 0x001fc8000000001a */
[----:B------:R-:W-:-:S04]  /*01c0*/  FADD.FTZ R3, -R2, -RZ ;  /* 0x800000ff02037221 */ /* 0x000fc80000010100 */
[----:B------:R-:W-:-:S07]  /*01d0*/  FFMA R26, R26, R3, R26 ;  /* 0x000000031a1a7223 */ /* 0x000fce000000001a */
.L_x_2:
[----:B------:R-:W-:Y:S05]  /*01e0*/  BSYNC.RECONVERGENT B0 ;  /* 0x0000000000007941 */ /* 0x000fea0003800200 */
.L_x_0:
[----:B------:R-:W0:Y:S01]  /*01f0*/  LDC.64 R8, c[0x0][0x3a8] ;  /* 0x0000ea00ff087b82 */ /* 0x000e220000000a00 */
[----:B------:R-:W-:Y:S01]  /*0200*/  IMAD.MOV.U32 R2, RZ, RZ, 0x1 ;  /* 0x00000001ff027424 */ /* 0x000fe200078e00ff */
[----:B------:R-:W1:Y:S01]  /*0210*/  LDCU UR6, c[0x0][0x394] ;  /* 0x00007280ff0677ac */ /* 0x000e620008000800 */
[----:B------:R-:W-:Y:S01]  /*0220*/  MOV R38, 0x40080000 ;  /* 0x4008000000267802 */ /* 0x000fe20000000f00 */
[----:B------:R-:W-:Y:S01]  /*0230*/  BSSY.RECONVERGENT B1, `(.L_x_3) ;  /* 0x0000051000017945 */ /* 0x000fe20003800200 */
[----:B-----5:R-:W-:Y:S01]  /*0240*/  FSETP.NEU.AND P5, PT, R31, RZ, PT ;  /* 0x000000ff1f00720b */ /* 0x020fe20003fad000 */
[----:B------:R-:W2:Y:S02]  /*0250*/  LDCU UR4, c[0x0][0x3b0] ;  /* 0x00007600ff0477ac */ /* 0x000ea40008000800 */
[----:B------:R-:W3:Y:S01]  /*0260*/  LDC.64 R22, c[0x0][0x3a0] ;  /* 0x0000e800ff167b82 */ /* 0x000ee20000000a00 */
[----:B------:R-:W-:-:S07]  /*0270*/  FSETP.NEU.OR P5, PT, R32, RZ, P5 ;  /* 0x000000ff2000720b */ /* 0x000fce0002fad400 */
[----:B------:R-:W4:Y:S01]  /*0280*/  LDC.64 R10, c[0x0][0x398] ;  /* 0x0000e600ff0a7b82 */ /* 0x000f220000000a00 */
[----:B-1----:R-:W-:Y:S01]  /*0290*/  UIADD3 UR6, UPT, UPT, UR6, 0x1, URZ ;  /* 0x0000000106067890 */ /* 0x002fe2000fffe0ff */
[----:B0-----:R-:W0:Y:S08]  /*02a0*/  F2F.F64.F32 R36, R8 ;  /* 0x0000000800247310 */ /* 0x001e300000201800 */
[----:B0-----:R-:W0:Y:S02]  /*02b0*/  MUFU.RCP64H R3, R37 ;  /* 0x0000002500037308 */ /* 0x001e240000001800 */
[----:B0-----:R-:W-:-:S08]  /*02c0*/  DFMA R4, -R36, R2, 1 ;  /* 0x3ff000002404742b */ /* 0x001fd00000000102 */
[----:B------:R-:W-:-:S08]  /*02d0*/  DFMA R4, R4, R4, R4 ;  /* 0x000000040404722b */ /* 0x000fd00000000004 */
[----:B------:R-:W-:Y:S01]  /*02e0*/  DFMA R4, R2, R4, R2 ;  /* 0x000000040204722b */ /* 0x000fe20000000002 */
[----:B---3--:R-:W-:-:S04]  /*02f0*/  FADD R2, R23, -R8 ;  /* 0x8000000817027221 */ /* 0x008fc80000000000 */
[----:B------:R-:W-:-:S03]  /*0300*/  FADD R6, R27, -R2 ;  /* 0x800000021b067221 */ /* 0x000fc60000000000 */
[----:B------:R-:W-:Y:S01]  /*0310*/  DFMA R2, -R36, R4, 1 ;  /* 0x3ff000002402742b */ /* 0x000fe20000000104 */
[----:B------:R-:W-:-:S05]  /*0320*/  FMUL R25, R6, R9 ;  /* 0x0000000906197220 */ /* 0x000fca0000400000 */
[----:B------:R-:W-:Y:S02]  /*0330*/  FSETP.GT.AND P0, PT, R25, RZ, PT ;  /* 0x000000ff1900720b */ /* 0x000fe40003f04000 */
[----:B------:R-:W-:Y:S01]  /*0340*/  DFMA R2, R4, R2, R4 ;  /* 0x000000020402722b */ /* 0x000fe20000000004 */
[----:B------:R-:W-:Y:S02]  /*0350*/  I2FP.F32.S32 R4, UR6 ;  /* 0x0000000600047c45 */ /* 0x000fe40008201400 */
[----:B------:R-:W-:Y:S01]  /*0360*/  FSEL R39, -R38, 2.125, P0 ;  /* 0x4008000026277808 */ /* 0x000fe20000000100 */
[----:B------:R-:W-:Y:S02]  /*0370*/  IMAD.MOV.U32 R38, RZ, RZ, RZ ;  /* 0x000000ffff267224 */ /* 0x000fe400078e00ff */
[----:B------:R-:W-:Y:S01]  /*0380*/  FFMA R6, R4, R8, R23 ;  /* 0x0000000804067223 */ /* 0x000fe20000000017 */
[----:B------:R-:W-:-:S03]  /*0390*/  FSETP.GEU.AND P1, PT, |R39|, 6.5827683646048100446e-37, PT ;  /* 0x036000002700780b */ /* 0x000fc60003f2e200 */
[----:B------:R-:W-:Y:S01]  /*03a0*/  DMUL R12, R2, R38 ;  /* 0x00000026020c7228 */ /* 0x000fe20000000000 */
[----:B------:R-:W-:Y:S01]  /*03b0*/  FADD R24, R27, -R6 ;  /* 0x800000061b187221 */ /* 0x000fe20000000000 */
[----:B------:R-:W-:-:S03]  /*03c0*/  FADD R6, -|R25|, 2 ;  /* 0x4000000019067421 */ /* 0x000fc60000000300 */
[----:B------:R-:W-:Y:S01]  /*03d0*/  FMUL R24, R24, R9 ;  /* 0x0000000918187220 */ /* 0x000fe20000400000 */
[C---:B------:R-:W-:Y:S01]  /*03e0*/  FMUL R9, R6.reuse, R6 ;  /* 0x0000000606097220 */ /* 0x040fe20000400000 */
[C---:B------:R-:W-:Y:S01]  /*03f0*/  FSETP.GT.AND P0, PT, R6.reuse, 1, PT ;  /* 0x3f8000000600780b */ /* 0x040fe20003f04000 */
[----:B------:R-:W-:Y:S02]  /*0400*/  DFMA R4, -R36, R12, R38 ;  /* 0x0000000c2404722b */ /* 0x000fe40000000126 */
[----:B------:R-:W-:Y:S01]  /*0410*/  FMUL R20, R6, R9 ;  /* 0x0000000906147220 */ /* 0x000fe20000400000 */
[----:B--2---:R-:W-:-:S03]  /*0420*/  FMUL R9, R9, UR4 ;  /* 0x0000000409097c20 */ /* 0x004fc60008400000 */
[----:B------:R-:W-:Y:S02]  /*0430*/  FMUL R20, R20, UR4 ;  /* 0x0000000414147c20 */ /* 0x000fe40008400000 */
[----:B------:R-:W-:Y:S01]  /*0440*/  DFMA R12, R2, R4, R12 ;  /* 0x00000004020c722b */ /* 0x000fe2000000000c */
[----:B------:R-:W-:Y:S01]  /*0450*/  I2FP.F32.S32 R3, UR5 ;  /* 0x0000000500037c45 */ /* 0x000fe20008201400 */
[----:B----4-:R-:W-:Y:S01]  /*0460*/  FADD R2, R10, -R11 ;  /* 0x8000000b0a027221 */ /* 0x010fe20000000000 */
[----:B------:R-:W-:-:S03]  /*0470*/  FADD R5, R6, -1 ;  /* 0xbf80000006057421 */ /* 0x000fc60000000000 */
[----:B------:R-:W-:Y:S01]  /*0480*/  FADD R23, R33, -R2 ;  /* 0x8000000221177221 */ /* 0x000fe20000000000 */
[----:B------:R-:W-:Y:S01]  /*0490*/  FFMA R4, R3, R11, R10 ;  /* 0x0000000b03047223 */ /* 0x000fe2000000000a */
[----:B------:R-:W-:Y:S02]  /*04a0*/  FMUL R8, R5, R5 ;  /* 0x0000000505087220 */ /* 0x000fe40000400000 */
[----:B------:R-:W-:Y:S01]  /*04b0*/  FFMA R2, RZ, R37, R13 ;  /* 0x00000025ff027223 */ /* 0x000fe2000000000d */
[----:B------:R-:W-:Y:S01]  /*04c0*/  FMUL R23, R23, R22 ;  /* 0x0000001617177220 */ /* 0x000fe20000400000 */
[----:B------:R-:W-:Y:S01]  /*04d0*/  FADD R3, R33, -R4 ;  /* 0x8000000421037221 */ /* 0x000fe20000000000 */
[----:B------:R-:W-:Y:S01]  /*04e0*/  FMUL.M4 R17, R5, R8 ;  /* 0x0000000805117220 */ /* 0x000fe20000600000 */
[----:B------:R-:W-:Y:S01]  /*04f0*/  FMUL R8, R8, 4 ;  /* 0x4080000008087820 */ /* 0x000fe20000400000 */
[----:B------:R-:W-:Y:S01]  /*0500*/  FADD R52, -|R23|, 2 ;  /* 0x4000000017347421 */ /* 0x000fe20000000300 */
[----:B------:R-:W-:Y:S01]  /*0510*/  FMUL R22, R3, R22 ;  /* 0x0000001603167220 */ /* 0x000fe20000400000 */
[----:B------:R-:W-:Y:S01]  /*0520*/  FADD R11, -|R24|, 2 ;  /* 0x40000000180b7421 */ /* 0x000fe20000000300 */
[----:B------:R-:W-:Y:S01]  /*0530*/  @P0 FFMA R9, -R8, UR4, R9 ;  /* 0x0000000408090c23 */ /* 0x000fe20008000109 */
[----:B------:R-:W-:Y:S01]  /*0540*/  FADD R6, R52, -1 ;  /* 0xbf80000034067421 */ /* 0x000fe20000000000 */
[----:B------:R-:W-:Y:S01]  /*0550*/  FADD R4, -|R22|, 2 ;  /* 0x4000000016047421 */ /* 0x000fe20000000300 */
[----:B------:R-:W-:Y:S01]  /*0560*/  FMUL R7, R52, R52 ;  /* 0x0000003434077220 */ /* 0x000fe20000400000 */
[C---:B------:R-:W-:Y:S01]  /*0570*/  FMUL R8, R11.reuse, R11 ;  /* 0x0000000b0b087220 */ /* 0x040fe20000400000 */
[----:B------:R-:W-:Y:S01]  /*0580*/  FMUL R5, R6, R6 ;  /* 0x0000000606057220 */ /* 0x000fe20000400000 */
[C---:B------:R-:W-:Y:S01]  /*0590*/  FMUL R3, R4.reuse, R4 ;  /* 0x0000000404037220 */ /* 0x040fe20000400000 */
[----:B------:R-:W-:Y:S01]  /*05a0*/  FADD R15, R4, -1 ;  /* 0xbf800000040f7421 */ /* 0x000fe20000000000 */
[----:B------:R-:W-:Y:S01]  /*05b0*/  FADD R35, R11, -1 ;  /* 0xbf8000000b237421 */ /* 0x000fe20000000000 */
[----:B------:R-:W-:Y:S01]  /*05c0*/  FSETP.GT.AND P0, PT, |R2|, 1.469367938527859385e-39, PT ;  /* 0x001000000200780b */ /* 0x000fe20003f04200 */
[----:B------:R-:W-:Y:S01]  /*05d0*/  FMUL.M4 R16, R6, R5 ;  /* 0x0000000506107220 */ /* 0x000fe20000600000 */
[----:B------:R-:W-:Y:S01]  /*05e0*/  FMUL R21, R52, R7 ;  /* 0x0000000734157220 */ /* 0x000fe20000400000 */
[----:B------:R-:W-:Y:S01]  /*05f0*/  FMUL R18, R4, R3 ;  /* 0x0000000304127220 */ /* 0x000fe20000400000 */
[----:B------:R-:W-:Y:S01]  /*0600*/  FMUL R2, R15, R15 ;  /* 0x0000000f0f027220 */ /* 0x000fe20000400000 */
[----:B------:R-:W-:Y:S01]  /*0610*/  FMUL R19, R11, R8 ;  /* 0x000000080b137220 */ /* 0x000fe20000400000 */
[----:B------:R-:W-:Y:S01]  /*0620*/  FMUL R6, R35, R35 ;  /* 0x0000002323067220 */ /* 0x000fe20000400000 */
[----:B------:R-:W-:Y:S01]  /*0630*/  FMUL R21, R21, UR4 ;  /* 0x0000000415157c20 */ /* 0x000fe20008400000 */
[----:B------:R-:W-:Y:S01]  /*0640*/  FMUL R18, R18, UR4 ;  /* 0x0000000412127c20 */ /* 0x000fe20008400000 */
[----:B------:R-:W-:Y:S01]  /*0650*/  FMUL.M4 R15, R15, R2 ;  /* 0x000000020f0f7220 */ /* 0x000fe20000600000 */
[----:B------:R-:W-:Y:S01]  /*0660*/  FMUL R19, R19, UR4 ;  /* 0x0000000413137c20 */ /* 0x000fe20008400000 */
[----:B------:R-:W-:Y:S01]  /*0670*/  FMUL.M4 R14, R35, R6 ;  /* 0x00000006230e7220 */ /* 0x000fe20000600000 */
[----:B------:R-:W-:Y:S01]  /*0680*/  FFMA R17, -R17, UR4, R20 ;  /* 0x0000000411117c23 */ /* 0x000fe20008000114 */
[----:B------:R-:W-:Y:S01]  /*0690*/  FFMA R16, -R16, UR4, R21 ;  /* 0x0000000410107c23 */ /* 0x000fe20008000115 */
[----:B------:R-:W-:Y:S01]  /*06a0*/  FFMA R15, -R15, UR4, R18 ;  /* 0x000000040f0f7c23 */ /* 0x000fe20008000112 */
[----:B------:R-:W-:Y:S01]  /*06b0*/  FFMA R14, -R14, UR4, R19 ;  /* 0x000000040e0e7c23 */ /* 0x000fe20008000113 */
[----:B------:R-:W-:Y:S01]  /*06c0*/  UMOV UR4, URZ ;  /* 0x000000ff00047c82 */ /* 0x000fe20008000000 */
[----:B------:R-:W-:Y:S05]  /*06d0*/  @P0 BRA P1, `(.L_x_4) ;  /* 0x0000000000180947 */ /* 0x000fea0000800000 */
[----:B------:R-:W-:Y:S01]  /*06e0*/  IMAD.MOV.U32 R40, RZ, RZ, R36 ;  /* 0x000000ffff287224 */ /* 0x000fe200078e0024 */
[----:B------:R-:W-:Y:S02]  /*06f0*/  MOV R41, R37 ;  /* 0x0000002500297202 */ /* 0x000fe40000000f00 */
[----:B------:R-:W-:-:S07]  /*0700*/  MOV R68, 0x720 ;  /* 0x0000072000447802 */ /* 0x000fce0000000f00 */
[----:B------:R-:W-:Y:S05]  /*0710*/  CALL.REL.NOINC `($__internal_0_$__cuda_sm20_div_rn_f64_full) ;  /* 0x0000022800e87944 */ /* 0x000fea0003c00000 */
[----:B------:R-:W-:Y:S02]  /*0720*/  IMAD.MOV.U32 R12, RZ, RZ, R70 ;  /* 0x000000ffff0c7224 */ /* 0x000fe400078e0046 */
[----:B------:R-:W-:-:S07]  /*0730*/  IMAD.MOV.U32 R13, RZ, RZ, R71 ;  /* 0x000000ffff0d7224 */ /* 0x000fce00078e0047 */
.L_x_4:
[----:B------:R-:W-:Y:S05]  /*0740*/  BSYNC.RECONVERGENT B1 ;  /* 0x0000000000017941 */ /* 0x000fea0003800200 */
.L_x_3:
[----:B------:R-:W0:Y:S01]  /*0750*/  MUFU.RCP64H R35, R37 ;  /* 0x0000002500237308 */ /* 0x000e220000001800 */
[----:B------:R-:W-:Y:S02]  /*0760*/  HFMA2 R34, -RZ, RZ, 0, 5.9604644775390625e-08 ;  /* 0x00000001ff227431 */ /* 0x000fe400000001ff */
[----:B------:R-:W-:Y:S01]  /*0770*/  IMAD.MOV.U32 R10, RZ, RZ, 0x40080000 ;  /* 0x40080000ff0a7424 */ /* 0x000fe200078e00ff */
[----:B------:R-:W-:Y:S01]  /*0780*/  FSETP.GT.AND P0, PT, R24, RZ, PT ;  /* 0x000000ff1800720b */ /* 0x000fe20003f04000 */
[----:B------:R-:W1:Y:S01]  /*0790*/  LDCU UR7, c[0x0][0x3b0] ;  /* 0x00007600ff0777ac */ /* 0x000e620008000800 */
[----:B------:R-:W-:Y:S01]  /*07a0*/  BSSY.RECONVERGENT B1, `(.L_x_5) ;  /* 0x000001a000017945 */ /* 0x000fe20003800200 */
[----:B0-----:R-:W-:-:S08]  /*07b0*/  DFMA R38, -R36, R34, 1 ;  /* 0x3ff000002426742b */ /* 0x001fd00000000122 */
[----:B------:R-:W-:-:S08]  /*07c0*/  DFMA R38, R38, R38, R38 ;  /* 0x000000262626722b */ /* 0x000fd00000000026 */
[----:B------:R-:W-:Y:S01]  /*07d0*/  DFMA R38, R34, R38, R34 ;  /* 0x000000262226722b */ /* 0x000fe20000000022 */
[----:B------:R-:W0:Y:S07]  /*07e0*/  F2F.F64.F32 R34, R9 ;  /* 0x0000000900227310 */ /* 0x000e2e0000201800 */
[----:B------:R-:W-:-:S08]  /*07f0*/  DFMA R70, -R36, R38, 1 ;  /* 0x3ff000002446742b */ /* 0x000fd00000000126 */
[----:B------:R-:W-:Y:S01]  /*0800*/  DFMA R70, R38, R70, R38 ;  /* 0x000000462646722b */ /* 0x000fe20000000026 */
[----:B------:R-:W-:Y:S01]  /*0810*/  FSEL R39, -R10, 2.125, P0 ;  /* 0x400800000a277808 */ /* 0x000fe20000000100 */
[----:B------:R-:W-:Y:S01]  /*0820*/  IMAD.MOV.U32 R38, RZ, RZ, RZ ;  /* 0x000000ffff267224 */ /* 0x000fe200078e00ff */
[----:B0-----:R-:W-:Y:S01]  /*0830*/  DMUL R34, R34, R12 ;  /* 0x0000000c22227228 */ /* 0x001fe20000000000 */
[----:B------:R-:W-:Y:S01]  /*0840*/  FSETP.GT.AND P0, PT, R11, 1, PT ;  /* 0x3f8000000b00780b */ /* 0x000fe20003f04000 */
[----:B------:R-:W-:Y:S01]  /*0850*/  FMUL R11, R6, 4 ;  /* 0x40800000060b7820 */ /* 0x000fe20000400000 */
[----:B------:R-:W-:Y:S01]  /*0860*/  FSETP.GEU.AND P2, PT, |R39|, 6.5827683646048100446e-37, PT ;  /* 0x036000002700780b */ /* 0x000fe20003f4e200 */
[----:B-1----:R-:W-:Y:S01]  /*0870*/  FMUL R6, R8, UR7 ;  /* 0x0000000708067c20 */ /* 0x002fe20008400000 */
[----:B------:R-:W-:Y:S01]  /*0880*/  DMUL R40, R70, R38 ;  /* 0x0000002646287228 */ /* 0x000fe20000000000 */
[----:B------:R0:W1:Y:S07]  /*0890*/  F2F.F32.F64 R13, R34 ;  /* 0x00000022000d7310 */ /* 0x00006e0000301000 */
[----:B------:R-:W-:Y:S01]  /*08a0*/  DFMA R42, -R36, R40, R38 ;  /* 0x00000028242a722b */ /* 0x000fe20000000126 */
[----:B------:R-:W-:-:S07]  /*08b0*/  @P0 FFMA R6, -R11, UR7, R6 ;  /* 0x000000070b060c23 */ /* 0x000fce0008000106 */
[----:B------:R-:W-:-:S10]  /*08c0*/  DFMA R70, R70, R42, R40 ;  /* 0x0000002a4646722b */ /* 0x000fd40000000028 */
[----:B------:R-:W-:-:S05]  /*08d0*/  FFMA R10, RZ, R37, R71 ;  /* 0x00000025ff0a7223 */ /* 0x000fca0000000047 */
[----:B------:R-:W-:-:S13]  /*08e0*/  FSETP.GT.AND P1, PT, |R10|, 1.469367938527859385e-39, PT ;  /* 0x001000000a00780b */ /* 0x000fda0003f24200 */
[----:B01----:R-:W-:Y:S05]  /*08f0*/  @P1 BRA P2, `(.L_x_6) ;  /* 0x0000000000101947 */ /* 0x003fea0001000000 */
[----:B------:R-:W-:Y:S01]  /*0900*/  MOV R40, R36 ;  /* 0x0000002400287202 */ /* 0x000fe20000000f00 */
[----:B------:R-:W-:Y:S01]  /*0910*/  IMAD.MOV.U32 R41, RZ, RZ, R37 ;  /* 0x000000ffff297224 */ /* 0x000fe200078e0025 */
[----:B------:R-:W-:-:S07]  /*0920*/  MOV R68, 0x940 ;  /* 0x0000094000447802 */ /* 0x000fce0000000f00 */
[----:B------:R-:W-:Y:S05]  /*0930*/  CALL.REL.NOINC `($__internal_0_$__cuda_sm20_div_rn_f64_full) ;  /* 0x0000022800607944 */ /* 0x000fea0003c00000 */
.L_x_6:
[----:B------:R-:W-:Y:S05]  /*0940*/  BSYNC.RECONVERGENT B1 ;  /* 0x0000000000017941 */ /* 0x000fea0003800200 */
.L_x_5:
[----:B------:R-:W0:Y:S01]  /*0950*/  LDCU UR7, c[0x0][0x39c] ;  /* 0x00007380ff0777ac */ /* 0x000e220008000800 */
[----:B------:R-:W-:Y:S01]  /*0960*/  IMAD.MOV.U32 R8, RZ, RZ, 0x1 ;  /* 0x00000001ff087424 */ /* 0x000fe200078e00ff */
[----:B------:R-:W-:Y:S01]  /*0970*/  FSETP.GT.AND P0, PT, R23, RZ, PT ;  /* 0x000000ff1700720b */ /* 0x000fe20003f04000 */
[----:B------:R-:W-:Y:S01]  /*0980*/  BSSY.RECONVERGENT B1, `(.L_x_7) ;  /* 0x0000020000017945 */ /* 0x000fe20003800200 */
[----:B------:R-:W-:-:S04]  /*0990*/  MOV R38, 0x40080000 ;  /* 0x4008000000267802 */ /* 0x000fc80000000f00 */
[----:B------:R-:W-:Y:S01]  /*09a0*/  FSEL R39, -R38, 2.125, P0 ;  /* 0x4008000026277808 */ /* 0x000fe20000000100 */
[----:B------:R-:W-:Y:S01]  /*09b0*/  IMAD.MOV.U32 R38, RZ, RZ, RZ ;  /* 0x000000ffff267224 */ /* 0x000fe200078e00ff */
[----:B------:R-:W-:Y:S02]  /*09c0*/  FSETP.GT.AND P0, PT, R52, 1, PT ;  /* 0x3f8000003400780b */ /* 0x000fe40003f04000 */
[----:B------:R-:W-:Y:S01]  /*09d0*/  FSETP.GEU.AND P2, PT, |R39|, 6.5827683646048100446e-37, PT ;  /* 0x036000002700780b */ /* 0x000fe20003f4e200 */
[----:B0-----:R-:W0:Y:S01]  /*09e0*/  F2F.F64.F32 R44, UR7 ;  /* 0x00000007002c7d10 */ /* 0x001e220008201800 */
[----:B------:R-:W1:Y:S07]  /*09f0*/  LDCU UR7, c[0x0][0x3b0] ;  /* 0x00007600ff0777ac */ /* 0x000e6e0008000800 */
[----:B0-----:R-:W0:Y:S01]  /*0a00*/  MUFU.RCP64H R9, R45 ;  /* 0x0000002d00097308 */ /* 0x001e220000001800 */
[----:B-1----:R-:W-:Y:S01]  /*0a10*/  FMUL R7, R7, UR7 ;  /* 0x0000000707077c20 */ /* 0x002fe20008400000 */
[----:B0-----:R-:W-:-:S08]  /*0a20*/  DFMA R10, -R44, R8, 1 ;  /* 0x3ff000002c0a742b */ /* 0x001fd00000000108 */
[----:B------:R-:W-:-:S08]  /*0a30*/  DFMA R10, R10, R10, R10 ;  /* 0x0000000a0a0a722b */ /* 0x000fd0000000000a */
[----:B------:R-:W-:-:S08]  /*0a40*/  DFMA R10, R8, R10, R8 ;  /* 0x0000000a080a722b */ /* 0x000fd00000000008 */
[----:B------:R-:W-:-:S08]  /*0a50*/  DFMA R8, -R44, R10, 1 ;  /* 0x3ff000002c08742b */ /* 0x000fd0000000010a */
[----:B------:R-:W-:Y:S01]  /*0a60*/  DFMA R8, R10, R8, R10 ;  /* 0x000000080a08722b */ /* 0x000fe2000000000a */
[----:B------:R-:W0:Y:S07]  /*0a70*/  F2F.F64.F32 R10, R6 ;  /* 0x00000006000a7310 */ /* 0x000e2e0000201800 */
[----:B------:R-:W-:-:S08]  /*0a80*/  DMUL R34, R8, R38 ;  /* 0x0000002608227228 */ /* 0x000fd00000000000 */
[----:B------:R-:W-:Y:S02]  /*0a90*/  DFMA R40, -R44, R34, R38 ;  /* 0x000000222c28722b */ /* 0x000fe40000000126 */
[----:B0-----:R-:W-:-:S06]  /*0aa0*/  DMUL R10, R10, R70 ;  /* 0x000000460a0a7228 */ /* 0x001fcc0000000000 */
[----:B------:R-:W-:Y:S01]  /*0ab0*/  DFMA R8, R8, R40, R34 ;  /* 0x000000280808722b */ /* 0x000fe20000000022 */
[----:B------:R0:W1:Y:S09]  /*0ac0*/  F2F.F32.F64 R12, R10 ;  /* 0x0000000a000c7310 */ /* 0x0000720000301000 */
[----:B------:R-:W-:-:S05]  /*0ad0*/  FFMA R34, RZ, R45, R9 ;  /* 0x0000002dff227223 */ /* 0x000fca0000000009 */
[----:B------:R-:W-:Y:S01]  /*0ae0*/  FSETP.GT.AND P1, PT, |R34|, 1.469367938527859385e-39, PT ;  /* 0x001000002200780b */ /* 0x000fe20003f24200 */
[----:B------:R-:W-:-:S04]  /*0af0*/  FMUL R34, R5, 4 ;  /* 0x4080000005227820 */ /* 0x000fc80000400000 */
[----:B------:R-:W-:-:S08]  /*0b00*/  @P0 FFMA R7, -R34, UR7, R7 ;  /* 0x0000000722070c23 */ /* 0x000fd00008000107 */
[----:B01----:R-:W-:Y:S05]  /*0b10*/  @P1 BRA P2, `(.L_x_8) ;  /* 0x0000000000181947 */ /* 0x003fea0001000000 */
[----:B------:R-:W-:Y:S01]  /*0b20*/  IMAD.MOV.U32 R40, RZ, RZ, R44 ;  /* 0x000000ffff287224 */ /* 0x000fe200078e002c */
[----:B------:R-:W-:Y:S02]  /*0b30*/  MOV R41, R45 ;  /* 0x0000002d00297202 */ /* 0x000fe40000000f00 */
[----:B------:R-:W-:-:S07]  /*0b40*/  MOV R68, 0xb60 ;  /* 0x00000b6000447802 */ /* 0x000fce0000000f00 */
[----:B------:R-:W-:Y:S05]  /*0b50*/  CALL.REL.NOINC `($__internal_0_$__cuda_sm20_div_rn_f64_full) ;  /* 0x0000022400d87944 */ /* 0x000fea0003c00000 */
[----:B------:R-:W-:Y:S02]  /*0b60*/  IMAD.MOV.U32 R8, RZ, RZ, R70 ;  /* 0x000000ffff087224 */ /* 0x000fe400078e0046 */
[----:B------:R-:W-:-:S07]  /*0b70*/  IMAD.MOV.U32 R9, RZ, RZ, R71 ;  /* 0x000000ffff097224 */ /* 0x000fce00078e0047 */
.L_x_8:
[----:B------:R-:W-:Y:S05]  /*0b80*/  BSYNC.RECONVERGENT B1 ;  /* 0x0000000000017941 */ /* 0x000fea0003800200 */
.L_x_7:
[----:B------:R-:W0:Y:S01]  /*0b90*/  MUFU.RCP64H R11, R45 ;  /* 0x0000002d000b7308 */ /* 0x000e220000001800 */
[----:B------:R-:W-:Y:S01]  /*0ba0*/  MOV R10, 0x1 ;  /* 0x00000001000a7802 */ /* 0x000fe20000000f00 */
[----:B------:R-:W-:Y:S01]  /*0bb0*/  IMAD.MOV.U32 R38, RZ, RZ, 0x40080000 ;  /* 0x40080000ff267424 */ /* 0x000fe200078e00ff */
[----:B------:R-:W-:Y:S01]  /*0bc0*/  FSETP.GT.AND P0, PT, R22, RZ, PT ;  /* 0x000000ff1600720b */ /* 0x000fe20003f04000 */
[----:B------:R-:W1:Y:S01]  /*0bd0*/  LDCU UR7, c[0x0][0x3b0] ;  /* 0x00007600ff0777ac */ /* 0x000e620008000800 */
[----:B------:R-:W-:Y:S01]  /*0be0*/  FMUL R2, R2, 4 ;  /* 0x4080000002027820 */ /* 0x000fe20000400000 */
[----:B------:R-:W-:Y:S01]  /*0bf0*/  BSSY.RECONVERGENT B1, `(.L_x_9) ;  /* 0x0000019000017945 */ /* 0x000fe20003800200 */
[----:B------:R-:W-:Y:S01]  /*0c00*/  FSEL R39, -R38, 2.125, P0 ;  /* 0x4008000026277808 */ /* 0x000fe20000000100 */
[----:B------:R-:W-:Y:S01]  /*0c10*/  IMAD.MOV.U32 R38, RZ, RZ, RZ ;  /* 0x000000ffff267224 */ /* 0x000fe200078e00ff */
[----:B------:R-:W2:Y:S01]  /*0c20*/  F2F.F64.F32 R6, R7 ;  /* 0x0000000700067310 */ /* 0x000ea20000201800 */
[----:B------:R-:W-:-:S02]  /*0c30*/  FSETP.GT.AND P0, PT, R4, 1, PT ;  /* 0x3f8000000400780b */ /* 0x000fc40003f04000 */
[----:B------:R-:W-:Y:S01]  /*0c40*/  FSETP.GEU.AND P2, PT, |R39|, 6.5827683646048100446e-37, PT ;  /* 0x036000002700780b */ /* 0x000fe20003f4e200 */
[----:B0-----:R-:W-:Y:S01]  /*0c50*/  DFMA R34, -R44, R10, 1 ;  /* 0x3ff000002c22742b */ /* 0x001fe2000000010a */
[----:B-1----:R-:W-:Y:S01]  /*0c60*/  FMUL R3, R3, UR7 ;  /* 0x0000000703037c20 */ /* 0x002fe20008400000 */
[----:B--2---:R-:W-:-:S06]  /*0c70*/  DMUL R8, R6, R8 ;  /* 0x0000000806087228 */ /* 0x004fcc0000000000 */
[----:B------:R-:W-:Y:S02]  /*0c80*/  DFMA R34, R34, R34, R34 ;  /* 0x000000222222722b */ /* 0x000fe40000000022 */
[----:B------:R-:W-:-:S06]  /*0c90*/  @P0 FFMA R3, -R2, UR7, R3 ;  /* 0x0000000702030c23 */ /* 0x000fcc0008000103 */
[----:B------:R-:W-:-:S08]  /*0ca0*/  DFMA R34, R10, R34, R10 ;  /* 0x000000220a22722b */ /* 0x000fd0000000000a */
[----:B------:R-:W-:-:S08]  /*0cb0*/  DFMA R10, -R44, R34, 1 ;  /* 0x3ff000002c0a742b */ /* 0x000fd00000000122 */
[----:B------:R-:W-:-:S08]  /*0cc0*/  DFMA R34, R34, R10, R34 ;  /* 0x0000000a2222722b */ /* 0x000fd00000000022 */
[----:B------:R-:W-:-:S08]  /*0cd0*/  DMUL R70, R34, R38 ;  /* 0x0000002622467228 */ /* 0x000fd00000000000 */
[----:B------:R-:W-:-:S08]  /*0ce0*/  DFMA R10, -R44, R70, R38 ;  /* 0x000000462c0a722b */ /* 0x000fd00000000126 */
[----:B------:R-:W-:Y:S02]  /*0cf0*/  DFMA R70, R34, R10, R70 ;  /* 0x0000000a2246722b */ /* 0x000fe40000000046 */
[----:B------:R0:W1:Y:S08]  /*0d00*/  F2F.F32.F64 R11, R8 ;  /* 0x00000008000b7310 */ /* 0x0000700000301000 */
[----:B------:R-:W-:-:S05]  /*0d10*/  FFMA R4, RZ, R45, R71 ;  /* 0x0000002dff047223 */ /* 0x000fca0000000047 */
[----:B------:R-:W-:-:S13]  /*0d20*/  FSETP.GT.AND P1, PT, |R4|, 1.469367938527859385e-39, PT ;  /* 0x001000000400780b */ /* 0x000fda0003f24200 */
[----:B01----:R-:W-:Y:S05]  /*0d30*/  @P1 BRA P2, `(.L_x_10) ;  /* 0x0000000000101947 */ /* 0x003fea0001000000 */
[----:B------:R-:W-:Y:S01]  /*0d40*/  MOV R40, R44 ;  /* 0x0000002c00287202 */ /* 0x000fe20000000f00 */
[----:B------:R-:W-:Y:S01]  /*0d50*/  IMAD.MOV.U32 R41, RZ, RZ, R45 ;  /* 0x000000ffff297224 */ /* 0x000fe200078e002d */
[----:B------:R-:W-:-:S07]  /*0d60*/  MOV R68, 0xd80 ;  /* 0x00000d8000447802 */ /* 0x000fce0000000f00 */
[----:B------:R-:W-:Y:S05]  /*0d70*/  CALL.REL.NOINC `($__internal_0_$__cuda_sm20_div_rn_f64_full) ;  /* 0x0000022400507944 */ /* 0x000fea0003c00000 */
.L_x_10:
[----:B------:R-:W-:Y:S05]  /*0d80*/  BSYNC.RECONVERGENT B1 ;  /* 0x0000000000017941 */ /* 0x000fea0003800200 */
.L_x_9:
[----:B------:R-:W0:Y:S01]  /*0d90*/  MUFU.RCP64H R7, R45 ;  /* 0x0000002d00077308 */ /* 0x000e220000001800 */
[----:B------:R-:W1:Y:S01]  /*0da0*/  LDC.64 R38, c[0x0][0x398] ;  /* 0x0000e600ff267b82 */ /* 0x000e620000000a00 */
[----:B------:R-:W-:Y:S01]  /*0db0*/  IMAD.MOV.U32 R6, RZ, RZ, 0x1 ;  /* 0x00000001ff067424 */ /* 0x000fe200078e00ff */
[----:B------:R-:W-:Y:S01]  /*0dc0*/  I2FP.F32.U32 R35, UR5 ;  /* 0x0000000500237c45 */ /* 0x000fe20008201000 */
[----:B------:R-:W2:Y:S01]  /*0dd0*/  LDCU UR5, c[0x0][0x3b0] ;  /* 0x00007600ff0577ac */ /* 0x000ea20008000800 */
[----:B------:R-:W-:Y:S01]  /*0de0*/  FSETP.NEU.AND P4, PT, R29, RZ, PT ;  /* 0x000000ff1d00720b */ /* 0x000fe20003f8d000 */
[----:B------:R-:W-:Y:S03]  /*0df0*/  BSSY.RECONVERGENT B1, `(.L_x_11) ;  /* 0x0000038000017945 */ /* 0x000fe60003800200 */
[----:B------:R-:W3:Y:S01]  /*0e00*/  LDC.64 R4, c[0x0][0x3a0] ;  /* 0x0000e800ff047b82 */ /* 0x000ee20000000a00 */
[----:B------:R-:W-:Y:S01]  /*0e10*/  FSETP.NEU.OR P4, PT, R30, RZ, P4 ;  /* 0x000000ff1e00720b */ /* 0x000fe2000278d400 */
[----:B0-----:R-:W-:-:S08]  /*0e20*/  DFMA R8, -R44, R6, 1 ;  /* 0x3ff000002c08742b */ /* 0x001fd00000000106 */
[----:B------:R-:W-:Y:S01]  /*0e30*/  DFMA R8, R8, R8, R8 ;  /* 0x000000080808722b */ /* 0x000fe20000000008 */
[----:B-1----:R-:W-:Y:S01]  /*0e40*/  FFMA R2, R35, R39, R38 ;  /* 0x0000002723027223 */ /* 0x002fe20000000026 */
[----:B------:R-:W-:-:S06]  /*0e50*/  MOV R38, 0x40080000 ;  /* 0x4008000000267802 */ /* 0x000fcc0000000f00 */
[----:B------:R-:W-:Y:S01]  /*0e60*/  DFMA R8, R6, R8, R6 ;  /* 0x000000080608722b */ /* 0x000fe20000000006 */
[----:B------:R-:W-:Y:S02]  /*0e70*/  FADD R7, R33, -R2 ;  /* 0x8000000221077221 */ /* 0x000fe40000000000 */
[----:B------:R-:W0:Y:S02]  /*0e80*/  F2F.F64.F32 R2, R3 ;  /* 0x0000000300027310 */ /* 0x000e240000201800 */
[----:B---3--:R-:W-:Y:S01]  /*0e90*/  FMUL R10, R7, R4 ;  /* 0x00000004070a7220 */ /* 0x008fe20000400000 */
[----:B------:R-:W-:Y:S02]  /*0ea0*/  I2FP.F32.U32 R4, UR6 ;  /* 0x0000000600047c45 */ /* 0x000fe40008201000 */
[----:B------:R-:W-:Y:S02]  /*0eb0*/  DFMA R40, -R44, R8, 1 ;  /* 0x3ff000002c28742b */ /* 0x000fe40000000108 */
[----:B------:R-:W-:-:S04]  /*0ec0*/  FSETP.GT.AND P0, PT, R10, RZ, PT ;  /* 0x000000ff0a00720b */ /* 0x000fc80003f04000 */
[----:B------:R-:W-:Y:S02]  /*0ed0*/  FSEL R39, -R38, 2.125, P0 ;  /* 0x4008000026277808 */ /* 0x000fe40000000100 */
[----:B------:R-:W-:Y:S01]  /*0ee0*/  DFMA R40, R8, R40, R8 ;  /* 0x000000280828722b */ /* 0x000fe20000000008 */
[----:B------:R-:W-:Y:S01]  /*0ef0*/  IMAD.MOV.U32 R38, RZ, RZ, RZ ;  /* 0x000000ffff267224 */ /* 0x000fe200078e00ff */
[----:B------:R-:W1:Y:S01]  /*0f00*/  LDC.64 R8, c[0x0][0x3a8] ;  /* 0x0000ea00ff087b82 */ /* 0x000e620000000a00 */
[----:B0-----:R-:W-:Y:S01]  /*0f10*/  DMUL R70, R2, R70 ;  /* 0x0000004602467228 */ /* 0x001fe20000000000 */
[----:B------:R-:W-:Y:S01]  /*0f20*/  FSETP.GEU.AND P2, PT, |R39|, 6.5827683646048100446e-37, PT ;  /* 0x036000002700780b */ /* 0x000fe20003f4e200 */
[----:B------:R-:W-:-:S03]  /*0f30*/  FADD R2, -|R10|, 2 ;  /* 0x400000000a027421 */ /* 0x000fc60000000300 */
[----:B------:R-:W-:Y:S02]  /*0f40*/  DMUL R6, R40, R38 ;  /* 0x0000002628067228 */ /* 0x000fe40000000000 */
[----:B------:R-:W-:-:S06]  /*0f50*/  FSETP.GT.AND P0, PT, R2, 1, PT ;  /* 0x3f8000000200780b */ /* 0x000fcc0003f04000 */
[----:B------:R-:W-:-:S08]  /*0f60*/  DFMA R34, -R44, R6, R38 ;  /* 0x000000062c22722b */ /* 0x000fd00000000126 */
[----:B------:R-:W-:Y:S01]  /*0f70*/  DFMA R40, R40, R34, R6 ;  /* 0x000000222828722b */ /* 0x000fe20000000006 */
[----:B-1----:R-:W-:Y:S01]  /*0f80*/  FFMA R4, R4, R8, R5 ;  /* 0x0000000804047223 */ /* 0x002fe20000000005 */
[----:B------:R-:W-:Y:S01]  /*0f90*/  FADD R7, R2, -1 ;  /* 0xbf80000002077421 */ /* 0x000fe20000000000 */
[----:B------:R0:W1:Y:S02]  /*0fa0*/  F2F.F32.F64 R8, R70 ;  /* 0x0000004600087310 */ /* 0x0000640000301000 */
[----:B------:R-:W-:Y:S01]  /*0fb0*/  FADD R4, R27, -R4 ;  /* 0x800000041b047221 */ /* 0x000fe20000000000 */
[----:B------:R-:W-:-:S03]  /*0fc0*/  FMUL R42, R7, R7 ;  /* 0x00000007072a7220 */ /* 0x000fc60000400000 */
[----:B------:R-:W-:Y:S01]  /*0fd0*/  FMUL R9, R4, R9 ;  /* 0x0000000904097220 */ /* 0x000fe20000400000 */
[----:B------:R-:W-:Y:S01]  /*0fe0*/  FFMA R5, RZ, R45, R41 ;  /* 0x0000002dff057223 */ /* 0x000fe20000000029 */
[----:B------:R-:W-:Y:S02]  /*0ff0*/  FMUL.M4 R55, R7, R42 ;  /* 0x0000002a07377220 */ /* 0x000fe40000600000 */
[----:B------:R-:W-:Y:S02]  /*1000*/  FADD R4, -|R9|, 2 ;  /* 0x4000000009047421 */ /* 0x000fe40000000300 */
[----:B------:R-:W-:Y:S01]  /*1010*/  FSETP.GT.AND P1, PT, |R5|, 1.469367938527859385e-39, PT ;  /* 0x001000000500780b */ /* 0x000fe20003f24200 */
[----:B------:R-:W-:Y:S01]  /*1020*/  FMUL R5, R2, R2 ;  /* 0x0000000202057220 */ /* 0x000fe20000400000 */
[C---:B------:R-:W-:Y:S01]  /*1030*/  FMUL R3, R4.reuse, R4 ;  /* 0x0000000404037220 */ /* 0x040fe20000400000 */
[----:B------:R-:W-:Y:S02]  /*1040*/  FADD R35, R4, -1 ;  /* 0xbf80000004237421 */ /* 0x000fe40000000000 */
[----:B------:R-:W-:Y:S01]  /*1050*/  FMUL R6, R2, R5 ;  /* 0x0000000502067220 */ /* 0x000fe20000400000 */
[----:B------:R-:W-:Y:S01]  /*1060*/  FMUL R53, R4, R3 ;  /* 0x0000000304357220 */ /* 0x000fe20000400000 */
[----:B------:R-:W-:Y:S01]  /*1070*/  FMUL R2, R35, R35 ;  /* 0x0000002323027220 */ /* 0x000fe20000400000 */
[----:B--2---:R-:W-:Y:S01]  /*1080*/  FMUL R34, R5, UR5 ;  /* 0x0000000505227c20 */ /* 0x004fe20008400000 */
[----:B------:R-:W-:Y:S01]  /*1090*/  FMUL R6, R6, UR5 ;  /* 0x0000000506067c20 */ /* 0x000fe20008400000 */
[----:B------:R-:W-:Y:S01]  /*10a0*/  FMUL R5, R42, 4 ;  /* 0x408000002a057820 */ /* 0x000fe20000400000 */
[----:B------:R-:W-:Y:S01]  /*10b0*/  FMUL R53, R53, UR5 ;  /* 0x0000000535357c20 */ /* 0x000fe20008400000 */
[----:B------:R-:W-:Y:S01]  /*10c0*/  FMUL.M4 R54, R35, R2 ;  /* 0x0000000223367220 */ /* 0x000fe20000600000 */
[----:B------:R-:W-:Y:S01]  /*10d0*/  FFMA R55, -R55, UR5, R6 ;  /* 0x0000000537377c23 */ /* 0x000fe20008000106 */
[----:B------:R-:W-:-:S02]  /*10e0*/  @P0 FFMA R34, -R5, UR5, R34 ;  /* 0x0000000505220c23 */ /* 0x000fc40008000122 */
[----:B------:R-:W-:Y:S01]  /*10f0*/  FFMA R54, -R54, UR5, R53 ;  /* 0x0000000536367c23 */ /* 0x000fe20008000135 */
[----:B01----:R-:W-:Y:S06]  /*1100*/  @P1 BRA P2, `(.L_x_12) ;  /* 0x0000000000181947 */ /* 0x003fec0001000000 */
[----:B------:R-:W-:Y:S01]  /*1110*/  IMAD.MOV.U32 R40, RZ, RZ, R44 ;  /* 0x000000ffff287224 */ /* 0x000fe200078e002c */
[----:B------:R-:W-:Y:S02]  /*1120*/  MOV R41, R45 ;  /* 0x0000002d00297202 */ /* 0x000fe40000000f00 */
[----:B------:R-:W-:-:S07]  /*1130*/  MOV R68, 0x1150 ;  /* 0x0000115000447802 */ /* 0x000fce0000000f00 */
[----:B------:R-:W-:Y:S05]  /*1140*/  CALL.REL.NOINC `($__internal_0_$__cuda_sm20_div_rn_f64_full) ;  /* 0x00000220005c7944 */ /* 0x000fea0003c00000 */
[----:B------:R-:W-:Y:S02]  /*1150*/  IMAD.MOV.U32 R40, RZ, RZ, R70 ;  /* 0x000000ffff287224 */ /* 0x000fe400078e0046 */
[----:B------:R-:W-:-:S07]  /*1160*/  IMAD.MOV.U32 R41, RZ, RZ, R71 ;  /* 0x000000ffff297224 */ /* 0x000fce00078e0047 */
.L_x_12:
[----:B------:R-:W-:Y:S05]  /*1170*/  BSYNC.RECONVERGENT B1 ;  /* 0x0000000000017941 */ /* 0x000fea0003800200 */
.L_x_11:
[----:B------:R-:W0:Y:S01]  /*1180*/  MUFU.RCP64H R43, R37 ;  /* 0x00000025002b7308 */ /* 0x000e220000001800 */
[----:B------:R-:W-:Y:S01]  /*1190*/  MOV R42, 0x1 ;  /* 0x00000001002a7802 */ /* 0x000fe20000000f00 */
[----:B------:R-:W-:Y:S01]  /*11a0*/  IMAD.MOV.U32 R5, RZ, RZ, 0x40080000 ;  /* 0x40080000ff057424 */ /* 0x000fe200078e00ff */
[----:B------:R-:W-:Y:S01]  /*11b0*/  FSETP.GT.AND P0, PT, R9, RZ, PT ;  /* 0x000000ff0900720b */ /* 0x000fe20003f04000 */
[----:B------:R-:W1:Y:S01]  /*11c0*/  LDCU UR5, c[0x0][0x398] ;  /* 0x00007300ff0577ac */ /* 0x000e620008000800 */
[----:B------:R-:W-:Y:S01]  /*11d0*/  BSSY.RECONVERGENT B1, `(.L_x_13) ;  /* 0x0000020000017945 */ /* 0x000fe20003800200 */
[----:B------:R-:W2:Y:S02]  /*11e0*/  LDCU UR6, c[0x0][0x3a0] ;  /* 0x00007400ff0677ac */ /* 0x000ea40008000800 */
[----:B------:R-:W3:Y:S01]  /*11f0*/  F2F.F64.F32 R34, R34 ;  /* 0x0000002200227310 */ /* 0x000ee20000201800 */
[----:B0-----:R-:W-:Y:S02]  /*1200*/  DFMA R38, -R36, R42, 1 ;  /* 0x3ff000002426742b */ /* 0x001fe4000000012a */
[----:B---3--:R-:W-:-:S06]  /*1210*/  DMUL R40, R34, R40 ;  /* 0x0000002822287228 */ /* 0x008fcc0000000000 */
[----:B------:R-:W-:Y:S01]  /*1220*/  DFMA R38, R38, R38, R38 ;  /* 0x000000262626722b */ /* 0x000fe20000000026 */
[----:B------:R-:W-:-:S07]  /*1230*/  FMUL R35, R2, 4 ;  /* 0x4080000002237820 */ /* 0x000fce0000400000 */
[----:B------:R-:W-:-:S08]  /*1240*/  DFMA R38, R42, R38, R42 ;  /* 0x000000262a26722b */ /* 0x000fd0000000002a */
[----:B------:R-:W-:-:S08]  /*1250*/  DFMA R70, -R36, R38, 1 ;  /* 0x3ff000002446742b */ /* 0x000fd00000000126 */
[----:B------:R-:W-:Y:S01]  /*1260*/  DFMA R70, R38, R70, R38 ;  /* 0x000000462646722b */ /* 0x000fe20000000026 */
[----:B------:R-:W-:Y:S01]  /*1270*/  FSEL R39, -R5, 2.125, P0 ;  /* 0x4008000005277808 */ /* 0x000fe20000000100 */
[----:B------:R-:W-:Y:S02]  /*1280*/  IMAD.MOV.U32 R38, RZ, RZ, RZ ;  /* 0x000000ffff267224 */ /* 0x000fe400078e00ff */
[----:B-1----:R-:W-:Y:S01]  /*1290*/  FADD R5, R33, -UR5 ;  /* 0x8000000521057e21 */ /* 0x002fe20008000000 */
[----:B------:R-:W0:Y:S01]  /*12a0*/  LDCU UR5, c[0x0][0x3b0] ;  /* 0x00007600ff0577ac */ /* 0x000e220008000800 */
[----:B------:R-:W-:Y:S02]  /*12b0*/  FSETP.GT.AND P0, PT, R4, 1, PT ;  /* 0x3f8000000400780b */ /* 0x000fe40003f04000 */
[----:B--2---:R-:W-:Y:S01]  /*12c0*/  FMUL R7, R5, UR6 ;  /* 0x0000000605077c20 */ /* 0x004fe20008400000 */
[----:B------:R-:W-:Y:S01]  /*12d0*/  DMUL R46, R70, R38 ;  /* 0x00000026462e7228 */ /* 0x000fe20000000000 */
[----:B------:R-:W-:Y:S01]  /*12e0*/  FSETP.GEU.AND P2, PT, |R39|, 6.5827683646048100446e-37, PT ;  /* 0x036000002700780b */ /* 0x000fe20003f4e200 */
[----:B------:R1:W2:Y:S06]  /*12f0*/  F2F.F32.F64 R5, R40 ;  /* 0x0000002800057310 */ /* 0x0002ac0000301000 */
[----:B------:R-:W-:-:S02]  /*1300*/  DFMA R42, -R36, R46, R38 ;  /* 0x0000002e242a722b */ /* 0x000fc40000000126 */
[----:B------:R-:W3:Y:S01]  /*1310*/  F2I.TRUNC.NTZ R7, R7 ;  /* 0x0000000700077305 */ /* 0x000ee2000020f100 */
[----:B0-----:R-:W-:-:S05]  /*1320*/  FMUL R2, R3, UR5 ;  /* 0x0000000503027c20 */ /* 0x001fca0008400000 */
[----:B------:R-:W-:Y:S01]  /*1330*/  DFMA R70, R70, R42, R46 ;  /* 0x0000002a4646722b */ /* 0x000fe2000000002e */
[----:B------:R-:W-:Y:S01]  /*1340*/  @P0 FFMA R2, -R35, UR5, R2 ;  /* 0x0000000523020c23 */ /* 0x000fe20008000102 */
[----:B---3--:R-:W-:-:S08]  /*1350*/  IADD3 R51, PT, PT, R7, -0x1, RZ ;  /* 0xffffffff07337810 */ /* 0x008fd00007ffe0ff */
[----:B------:R-:W-:-:S05]  /*1360*/  FFMA R4, RZ, R37, R71 ;  /* 0x00000025ff047223 */ /* 0x000fca0000000047 */
[----:B------:R-:W-:-:S13]  /*1370*/  FSETP.GT.AND P1, PT, |R4|, 1.469367938527859385e-39, PT ;  /* 0x001000000400780b */ /* 0x000fda0003f24200 */
[----:B-12---:R-:W-:Y:S05]  /*1380*/  @P1 BRA P2, `(.L_x_14) ;  /* 0x0000000000101947 */ /* 0x006fea0001000000 */
[----:B------:R-:W-:Y:S01]  /*1390*/  IMAD.MOV.U32 R40, RZ, RZ, R36 ;  /* 0x000000ffff287224 */ /* 0x000fe200078e0024 */
[----:B------:R-:W-:Y:S01]  /*13a0*/  MOV R68, 0x13d0 ;  /* 0x000013d000447802 */ /* 0x000fe20000000f00 */
[----:B------:R-:W-:-:S07]  /*13b0*/  IMAD.MOV.U32 R41, RZ, RZ, R37 ;  /* 0x000000ffff297224 */ /* 0x000fce00078e0025 */
[----:B------:R-:W-:Y:S05]  /*13c0*/  CALL.REL.NOINC `($__internal_0_$__cuda_sm20_div_rn_f64_full) ;  /* 0x0000021c00bc7944 */ /* 0x000fea0003c00000 */
.L_x_14:
[----:B------:R-:W-:Y:S05]  /*13d0*/  BSYNC.RECONVERGENT B1 ;  /* 0x0000000000017941 */ /* 0x000fea0003800200 */
.L_x_13:
[----:B------:R-:W0:Y:S01]  /*13e0*/  MUFU.RCP64H R39, R45 ;  /* 0x0000002d00277308 */ /* 0x000e220000001800 */
[----:B------:R-:W1:Y:S01]  /*13f0*/  LDC.64 R34, c[0x0][0x398] ;  /* 0x0000e600ff227b82 */ /* 0x000e620000000a00 */
[----:B------:R-:W-:Y:S01]  /*1400*/  MOV R38, 0x1 ;  /* 0x0000000100267802 */ /* 0x000fe20000000f00 */
[----:B------:R-:W2:Y:S01]  /*1410*/  LDCU UR5, c[0x0][0x3a0] ;  /* 0x00007400ff0577ac */ /* 0x000ea20008000800 */
[----:B------:R-:W-:Y:S01]  /*1420*/  I2FP.F32.S32 R3, R51 ;  /* 0x0000003300037245 */ /* 0x000fe20000201400 */
[----:B------:R-:W-:Y:S01]  /*1430*/  BSSY.RECONVERGENT B1, `(.L_x_15) ;  /* 0x000002e000017945 */ /* 0x000fe20003800200 */
[----:B------:R-:W3:Y:S02]  /*1440*/  LDCU UR6, c[0x0][0x3b0] ;  /* 0x00007600ff0677ac */ /* 0x000ee40008000800 */
[----:B0-----:R-:W-:-:S08]  /*1450*/  DFMA R40, -R44, R38, 1 ;  /* 0x3ff000002c28742b */ /* 0x001fd00000000126 */
[----:B------:R-:W-:Y:S01]  /*1460*/  DFMA R40, R40, R40, R40 ;  /* 0x000000282828722b */ /* 0x000fe20000000028 */
[----:B-1----:R-:W-:Y:S02]  /*1470*/  FFMA R34, R3, R35, R34 ;  /* 0x0000002303227223 */ /* 0x002fe40000000022 */
[----:B------:R-:W0:Y:S02]  /*1480*/  F2F.F64.F32 R2, R2 ;  /* 0x0000000200027310 */ /* 0x000e240000201800 */
[----:B------:R-:W-:-:S03]  /*1490*/  FADD R56, R33, -R34 ;  /* 0x8000002221387221 */ /* 0x000fc60000000000 */
[----:B------:R-:W-:Y:S01]  /*14a0*/  DFMA R40, R38, R40, R38 ;  /* 0x000000282628722b */ /* 0x000fe20000000026 */
[----:B--2---:R-:W-:Y:S01]  /*14b0*/  FMUL R56, R56, UR5 ;  /* 0x0000000538387c20 */ /* 0x004fe20008400000 */
[----:B------:R-:W-:Y:S01]  /*14c0*/  IMAD.MOV.U32 R38, RZ, RZ, 0x40080000 ;  /* 0x40080000ff267424 */ /* 0x000fe200078e00ff */
[----:B------:R-:W1:Y:S02]  /*14d0*/  LDCU UR5, c[0x0][0x390] ;  /* 0x00007200ff0577ac */ /* 0x000e640008000800 */
[C---:B------:R-:W-:Y:S01]  /*14e0*/  FADD R65, -|R56|.reuse, 2 ;  /* 0x4000000038417421 */ /* 0x040fe20000000300 */
[----:B------:R-:W-:Y:S02]  /*14f0*/  FSETP.GT.AND P0, PT, R56, RZ, PT ;  /* 0x000000ff3800720b */ /* 0x000fe40003f04000 */
[----:B------:R-:W-:Y:S02]  /*1500*/  DFMA R34, -R44, R40, 1 ;  /* 0x3ff000002c22742b */ /* 0x000fe40000000128 */
[----:B------:R-:W-:Y:S01]  /*1510*/  FSEL R39, -R38, 2.125, P0 ;  /* 0x4008000026277808 */ /* 0x000fe20000000100 */
[----:B------:R-:W-:Y:S01]  /*1520*/  IMAD.MOV.U32 R38, RZ, RZ, RZ ;  /* 0x000000ffff267224 */ /* 0x000fe200078e00ff */
[----:B0-----:R-:W-:Y:S01]  /*1530*/  DMUL R70, R2, R70 ;  /* 0x0000004602467228 */ /* 0x001fe20000000000 */
[C---:B------:R-:W-:Y:S01]  /*1540*/  FSETP.GT.AND P3, PT, R65.reuse, 1, PT ;  /* 0x3f8000004100780b */ /* 0x040fe20003f64000 */
[----:B------:R-:W-:Y:S01]  /*1550*/  FMUL R2, R65, R65 ;  /* 0x0000004141027220 */ /* 0x000fe20000400000 */
[----:B------:R-:W-:Y:S01]  /*1560*/  FSETP.GEU.AND P6, PT, |R39|, 6.5827683646048100446e-37, PT ;  /* 0x036000002700780b */ /* 0x000fe20003fce200 */
[----:B------:R-:W-:-:S02]  /*1570*/  DFMA R40, R40, R34, R40 ;  /* 0x000000222828722b */ /* 0x000fc40000000028 */
[----:B------:R0:W2:Y:S01]  /*1580*/  F2F.F32.F64 R3, R70 ;  /* 0x0000004600037310 */ /* 0x0000a20000301000 */
[----:B------:R-:W-:Y:S01]  /*1590*/  FMUL R57, R65, R2 ;  /* 0x0000000241397220 */ /* 0x000fe20000400000 */
[----:B---3--:R-:W-:Y:S01]  /*15a0*/  FMUL R2, R2, UR6 ;  /* 0x0000000602027c20 */ /* 0x008fe20008400000 */
[----:B-1----:R-:W-:Y:S02]  /*15b0*/  ISETP.NE.AND P0, PT, R51, UR5, PT ;  /* 0x0000000533007c0c */ /* 0x002fe4000bf05270 */
[----:B------:R-:W-:Y:S01]  /*15c0*/  FMUL R57, R57, UR6 ;  /* 0x0000000639397c20 */ /* 0x000fe20008400000 */
[----:B------:R-:W-:Y:S01]  /*15d0*/  DMUL R42, R40, R38 ;  /* 0x00000026282a7228 */ /* 0x000fe20000000000 */
[----:B------:R-:W-:Y:S02]  /*15e0*/  ISETP.GT.AND P1, PT, R51, UR5, PT ;  /* 0x0000000533007c0c */ /* 0x000fe4000bf24270 */
[----:B------:R-:W-:-:S05]  /*15f0*/  ISETP.EQ.OR P0, PT, R7, UR5, !P0 ;  /* 0x0000000507007c0c */ /* 0x000fca000c702670 */
[----:B------:R-:W-:-:S08]  /*1600*/  DFMA R34, -R44, R42, R38 ;  /* 0x0000002a2c22722b */ /* 0x000fd00000000126 */
[----:B------:R-:W-:-:S10]  /*1610*/  DFMA R40, R40, R34, R42 ;  /* 0x000000222828722b */ /* 0x000fd4000000002a */
[----:B------:R-:W-:-:S05]  /*1620*/  FFMA R4, RZ, R45, R41 ;  /* 0x0000002dff047223 */ /* 0x000fca0000000029 */
[----:B------:R-:W-:Y:S01]  /*1630*/  FSETP.GT.AND P2, PT, |R4|, 1.469367938527859385e-39, PT ;  /* 0x001000000400780b */ /* 0x000fe20003f44200 */
[----:B------:R-:W-:-:S04]  /*1640*/  FADD R4, R65, -1 ;  /* 0xbf80000041047421 */ /* 0x000fc80000000000 */
[----:B------:R-:W-:-:S04]  /*1650*/  FMUL R35, R4, R4 ;  /* 0x0000000404237220 */ /* 0x000fc80000400000 */
[----:B------:R-:W-:Y:S01]  /*1660*/  FMUL.M4 R58, R4, R35 ;  /* 0x00000023043a7220 */ /* 0x000fe20000600000 */
[----:B------:R-:W-:-:S03]  /*1670*/  FMUL R35, R35, 4 ;  /* 0x4080000023237820 */ /* 0x000fc60000400000 */
[----:B------:R-:W-:Y:S01]  /*1680*/  FFMA R58, -R58, UR6, R57 ;  /* 0x000000063a3a7c23 */ /* 0x000fe20008000139 */
[----:B------:R-:W-:Y:S01]  /*1690*/  @P3 FFMA R2, -R35, UR6, R2 ;  /* 0x0000000623023c23 */ /* 0x000fe20008000102 */
[----:B0-2---:R-:W-:Y:S06]  /*16a0*/  @P2 BRA P6, `(.L_x_16) ;  /* 0x0000000000182947 */ /* 0x005fec0003000000 */
[----:B------:R-:W-:Y:S01]  /*16b0*/  MOV R40, R44 ;  /* 0x0000002c00287202 */ /* 0x000fe20000000f00 */
[----:B------:R-:W-:Y:S01]  /*16c0*/  IMAD.MOV.U32 R41, RZ, RZ, R45 ;  /* 0x000000ffff297224 */ /* 0x000fe200078e002d */
[----:B------:R-:W-:-:S07]  /*16d0*/  MOV R68, 0x16f0 ;  /* 0x000016f000447802 */ /* 0x000fce0000000f00 */
[----:B------:R-:W-:Y:S05]  /*16e0*/  CALL.REL.NOINC `($__internal_0_$__cuda_sm20_div_rn_f64_full) ;  /* 0x0000021800f47944 */ /* 0x000fea0003c00000 */
[----:B------:R-:W-:Y:S01]  /*16f0*/  IMAD.MOV.U32 R40, RZ, RZ, R70 ;  /* 0x000000ffff287224 */ /* 0x000fe200078e0046 */
[----:B------:R-:W-:-:S07]  /*1700*/  MOV R41, R71 ;  /* 0x0000004700297202 */ /* 0x000fce0000000f00 */
.L_x_16:
[----:B------:R-:W-:Y:S05]  /*1710*/  BSYNC.RECONVERGENT B1 ;  /* 0x0000000000017941 */ /* 0x000fea0003800200 */
.L_x_15:
[----:B------:R-:W0:Y:S01]  /*1720*/  MUFU.RCP64H R39, R45 ;  /* 0x0000002d00277308 */ /* 0x000e220000001800 */
[----:B------:R-:W1:Y:S01]  /*1730*/  LDC.64 R34, c[0x0][0x398] ;  /* 0x0000e600ff227b82 */ /* 0x000e620000000a00 */
[----:B------:R-:W-:Y:S01]  /*1740*/  IMAD.MOV.U32 R38, RZ, RZ, 0x1 ;  /* 0x00000001ff267424 */ /* 0x000fe200078e00ff */
[----:B------:R-:W2:Y:S01]  /*1750*/  LDCU.64 UR6, c[0x0][0x3a0] ;  /* 0x00007400ff0677ac */ /* 0x000ea20008000a00 */
[----:B------:R-:W-:Y:S01]  /*1760*/  I2FP.F32.U32 R43, R51 ;  /* 0x00000033002b7245 */ /* 0x000fe20000201000 */
[----:B------:R-:W-:Y:S01]  /*1770*/  BSSY.RECONVERGENT B1, `(.L_x_17) ;  /* 0x000002d000017945 */ /* 0x000fe20003800200 */
[----:B------:R-:W3:Y:S02]  /*1780*/  LDCU UR5, c[0x0][0x3b0] ;  /* 0x00007600ff0577ac */ /* 0x000ee40008000800 */
[----:B0-----:R-:W-:Y:S01]  /*1790*/  DFMA R70, -R44, R38, 1 ;  /* 0x3ff000002c46742b */ /* 0x001fe20000000126 */
[----:B--2---:R-:W-:-:S07]  /*17a0*/  FADD R72, R27, -UR7 ;  /* 0x800000071b487e21 */ /* 0x004fce0008000000 */
[----:B------:R-:W-:Y:S01]  /*17b0*/  DFMA R70, R70, R70, R70 ;  /* 0x000000464646722b */ /* 0x000fe20000000046 */
[----:B-1----:R-:W-:-:S04]  /*17c0*/  FFMA R34, R43, R35, R34 ;  /* 0x000000232b227223 */ /* 0x002fc80000000022 */
[----:B------:R-:W-:-:S03]  /*17d0*/  FADD R59, R33, -R34 ;  /* 0x80000022213b7221 */ /* 0x000fc60000000000 */
[----:B------:R-:W-:Y:S01]  /*17e0*/  DFMA R70, R38, R70, R38 ;  /* 0x000000462646722b */ /* 0x000fe20000000026 */
[----:B------:R-:W-:Y:S01]  /*17f0*/  FMUL R59, R59, UR6 ;  /* 0x000000063b3b7c20 */ /* 0x000fe20008400000 */
[----:B------:R-:W-:Y:S01]  /*1800*/  MOV R38, 0x40080000 ;  /* 0x4008000000267802 */ /* 0x000fe20000000f00 */
[----:B------:R-:W0:Y:S03]  /*1810*/  LDCU UR6, c[0x0][0x3ac] ;  /* 0x00007580ff0677ac */ /* 0x000e260008000800 */
[----:B------:R-:W-:Y:S02]  /*1820*/  FSETP.GT.AND P2, PT, R59, RZ, PT ;  /* 0x000000ff3b00720b */ /* 0x000fe40003f44000 */
[----:B------:R-:W-:Y:S02]  /*1830*/  DFMA R34, -R44, R70, 1 ;  /* 0x3ff000002c22742b */ /* 0x000fe40000000146 */
[----:B------:R-:W-:Y:S01]  /*1840*/  FSEL R39, -R38, 2.125, P2 ;  /* 0x4008000026277808 */ /* 0x000fe20001000100 */
[----:B------:R-:W-:-:S03]  /*1850*/  IMAD.MOV.U32 R38, RZ, RZ, RZ ;  /* 0x000000ffff267224 */ /* 0x000fc600078e00ff */
[----:B------:R-:W-:Y:S02]  /*1860*/  FSETP.GEU.AND P6, PT, |R39|, 6.5827683646048100446e-37, PT ;  /* 0x036000002700780b */ /* 0x000fe40003fce200 */
[----:B------:R-:W-:Y:S02]  /*1870*/  DFMA R70, R70, R34, R70 ;  /* 0x000000224646722b */ /* 0x000fe40000000046 */
[----:B------:R-:W1:Y:S01]  /*1880*/  F2F.F64.F32 R34, R2 ;  /* 0x0000000200227310 */ /* 0x000e620000201800 */
[----:B0-----:R-:W-:-:S05]  /*1890*/  FMUL R72, R72, UR6 ;  /* 0x0000000648487c20 */ /* 0x001fca0008400000 */
[----:B------:R-:W-:Y:S02]  /*18a0*/  DMUL R46, R70, R38 ;  /* 0x00000026462e7228 */ /* 0x000fe40000000000 */
[----:B------:R-:W0:Y:S06]  /*18b0*/  F2I.TRUNC.NTZ R4, R72 ;  /* 0x0000004800047305 */ /* 0x000e2c000020f100 */
[----:B------:R-:W-:Y:S02]  /*18c0*/  DFMA R42, -R44, R46, R38 ;  /* 0x0000002e2c2a722b */ /* 0x000fe40000000126 */
[----:B-1----:R-:W-:-:S06]  /*18d0*/  DMUL R40, R34, R40 ;  /* 0x0000002822287228 */ /* 0x002fcc0000000000 */
[----:B------:R-:W-:Y:S01]  /*18e0*/  DFMA R70, R70, R42, R46 ;  /* 0x0000002a4646722b */ /* 0x000fe2000000002e */
[----:B------:R1:W2:Y:S01]  /*18f0*/  F2F.F32.F64 R60, R40 ;  /* 0x00000028003c7310 */ /* 0x0002a20000301000 */
[----:B------:R-:W-:-:S04]  /*1900*/  FADD R42, -|R59|, 2 ;  /* 0x400000003b2a7421 */ /* 0x000fc80000000300 */
[C---:B------:R-:W-:Y:S01]  /*1910*/  FADD R43, R42.reuse, -1 ;  /* 0xbf8000002a2b7421 */ /* 0x040fe20000000000 */
[C---:B------:R-:W-:Y:S01]  /*1920*/  FSETP.GT.AND P2, PT, R42.reuse, 1, PT ;  /* 0x3f8000002a00780b */ /* 0x040fe20003f44000 */
[C---:B------:R-:W-:Y:S02]  /*1930*/  FMUL R35, R42.reuse, R42 ;  /* 0x0000002a2a237220 */ /* 0x040fe40000400000 */
[----:B------:R-:W-:Y:S01]  /*1940*/  FFMA R34, RZ, R45, R71 ;  /* 0x0000002dff227223 */ /* 0x000fe20000000047 */
[----:B------:R-:W-:Y:S01]  /*1950*/  FMUL R2, R43, R43 ;  /* 0x0000002b2b027220 */ /* 0x000fe20000400000 */
[----:B------:R-:W-:-:S03]  /*1960*/  FMUL R42, R42, R35 ;  /* 0x000000232a2a7220 */ /* 0x000fc60000400000 */
[----:B------:R-:W-:Y:S01]  /*1970*/  FSETP.GT.AND P3, PT, |R34|, 1.469367938527859385e-39, PT ;  /* 0x001000002200780b */ /* 0x000fe20003f64200 */
[----:B---3--:R-:W-:Y:S01]  /*1980*/  FMUL R34, R35, UR5 ;  /* 0x0000000523227c20 */ /* 0x008fe20008400000 */
[----:B------:R-:W-:Y:S01]  /*1990*/  FMUL R35, R2, 4 ;  /* 0x4080000002237820 */ /* 0x000fe20000400000 */
[----:B------:R-:W-:Y:S01]  /*19a0*/  FMUL.M4 R76, R43, R2 ;  /* 0x000000022b4c7220 */ /* 0x000fe20000600000 */
[----:B------:R-:W-:Y:S01]  /*19b0*/  FMUL R61, R42, UR5 ;  /* 0x000000052a3d7c20 */ /* 0x000fe20008400000 */
[----:B0-----:R-:W-:Y:S01]  /*19c0*/  IADD3 R2, PT, PT, R4, -0x1, RZ ;  /* 0xffffffff04027810 */ /* 0x001fe20007ffe0ff */
[----:B------:R-:W-:Y:S02]  /*19d0*/  @P2 FFMA R34, -R35, UR5, R34 ;  /* 0x0000000523222c23 */ /* 0x000fe40008000122 */
[----:B------:R-:W-:-:S05]  /*19e0*/  FFMA R76, -R76, UR5, R61 ;  /* 0x000000054c4c7c23 */ /* 0x000fca000800013d */
[----:B-12---:R-:W-:Y:S05]  /*19f0*/  @P3 BRA P6, `(.L_x_18) ;  /* 0x0000000000103947 */ /* 0x006fea0003000000 */
[----:B------:R-:W-:Y:S01]  /*1a00*/  IMAD.MOV.U32 R40, RZ, RZ, R44 ;  /* 0x000000ffff287224 */ /* 0x000fe200078e002c */
[----:B------:R-:W-:Y:S02]  /*1a10*/  MOV R41, R45 ;  /* 0x0000002d00297202 */ /* 0x000fe40000000f00 */
[----:B------:R-:W-:-:S07]  /*1a20*/  MOV R68, 0x1a40 ;  /* 0x00001a4000447802 */ /* 0x000fce0000000f00 */
[----:B------:R-:W-:Y:S05]  /*1a30*/  CALL.REL.NOINC `($__internal_0_$__cuda_sm20_div_rn_f64_full) ;  /* 0x0000021800207944 */ /* 0x000fea0003c00000 */
.L_x_18:
[----:B------:R-:W-:Y:S05]  /*1a40*/  BSYNC.RECONVERGENT B1 ;  /* 0x0000000000017941 */ /* 0x000fea0003800200 */
.L_x_17:
[----:B------:R-:W0:Y:S01]  /*1a50*/  LDCU.64 UR10, c[0x0][0x390] ;  /* 0x00007200ff0a77ac */ /* 0x000e220008000a00 */
[----:B------:R-:W1:Y:S01]  /*1a60*/  F2F.F64.F32 R34, R34 ;  /* 0x0000002200227310 */ /* 0x000e620000201800 */
[----:B------:R-:W-:Y:S01]  /*1a70*/  LOP3.LUT R38, R2, R51, RZ, 0xfc, !PT ;  /* 0x0000003302267212 */ /* 0x000fe200078efcff */
[----:B------:R-:W-:Y:S01]  /*1a80*/  BSSY.RECONVERGENT B1, `(.L_x_19) ;  /* 0x00001ec000017945 */ /* 0x000fe20003800200 */
[----:B------:R-:W-:Y:S01]  /*1a90*/  UMOV UR5, 0x90 ;  /* 0x0000009000057882 */ /* 0x000fe20000000000 */
[----:B------:R-:W-:Y:S01]  /*1aa0*/  UMOV UR7, 0x40 ;  /* 0x0000004000077882 */ /* 0x000fe20000000000 */
[----:B------:R-:W-:Y:S01]  /*1ab0*/  SHF.R.U32.HI R38, RZ, 0x1f, R38 ;  /* 0x0000001fff267819 */ /* 0x000fe20000011626 */
[----:B------:R-:W-:Y:S01]  /*1ac0*/  UMOV UR6, 0x20 ;  /* 0x0000002000067882 */ /* 0x000fe20000000000 */
[----:B------:R-:W-:Y:S02]  /*1ad0*/  PLOP3.LUT P3, PT, PT, PT, PT, 0x80, 0x8 ;  /* 0x000000000008781c */ /* 0x000fe40003f6f070 */
[----:B------:R-:W-:-:S02]  /*1ae0*/  CS2R R44, SRZ ;  /* 0x00000000002c7805 */ /* 0x000fc4000001ff00 */
[----:B------:R-:W-:Y:S01]  /*1af0*/  CS2R R46, SRZ ;  /* 0x00000000002e7805 */ /* 0x000fe2000001ff00 */
[----:B-1----:R-:W-:Y:S01]  /*1b00*/  DMUL R62, R34, R70 ;  /* 0x00000046223e7228 */ /* 0x002fe20000000000 */
[C---:B0-----:R-:W-:Y:S01]  /*1b10*/  ISETP.GT.OR P1, PT, R2.reuse, UR11, P1 ;  /* 0x0000000b02007c0c */ /* 0x041fe20008f24670 */
[----:B------:R-:W-:Y:S01]  /*1b20*/  VIADD R49, R51, -UR10 ;  /* 0x8000000a33317c36 */ /* 0x000fe20008000000 */
[----:B------:R-:W-:Y:S01]  /*1b30*/  IADD3 R48, PT, PT, R2, -UR11, RZ ;  /* 0x8000000b02307c10 */ /* 0x000fe2000fffe0ff */
[----:B------:R-:W-:Y:S01]  /*1b40*/  HFMA2 R35, -RZ, RZ, 0, 0 ;  /* 0x00000000ff237431 */ /* 0x000fe200000001ff */
[----:B------:R-:W-:Y:S01]  /*1b50*/  ISETP.EQ.U32.OR P2, PT, R38, 0x1, P1 ;  /* 0x000000012600780c */ /* 0x000fe20000f42470 */
[----:B------:R-:W-:Y:S01]  /*1b60*/  IMAD R38, R2, UR10, R2 ;  /* 0x0000000a02267c24 */ /* 0x000fe2000f8e0202 */
[----:B------:R-:W-:Y:S01]  /*1b70*/  LEA R49, R49, UR7, 0x2 ;  /* 0x0000000731317c11 */ /* 0x000fe2000f8e10ff */
[----:B------:R-:W-:Y:S02]  /*1b80*/  IMAD.MOV.U32 R34, RZ, RZ, 0x1 ;  /* 0x00000001ff227424 */ /* 0x000fe400078e00ff */
[----:B------:R0:W1:Y:S01]  /*1b90*/  F2F.F32.F64 R62, R62 ;  /* 0x0000003e003e7310 */ /* 0x0000620000301000 */
[----:B------:R-:W-:Y:S01]  /*1ba0*/  IMAD.IADD R38, R38, 0x1, R51 ;  /* 0x0000000126267824 */ /* 0x000fe200078e0233 */
[----:B------:R-:W-:-:S02]  /*1bb0*/  PLOP3.LUT P1, PT, PT, PT, PT, 0x8, 0x80 ;  /* 0x000000000080781c */ /* 0x000fc40003f2e170 */
[----:B------:R-:W-:Y:S01]  /*1bc0*/  LEA R48, R48, UR6, 0x2 ;  /* 0x0000000630307c11 */ /* 0x000fe2000f8e10ff */
[----:B------:R-:W-:Y:S01]  /*1bd0*/  IMAD R38, R38, 0x5, RZ ;  /* 0x0000000526267824 */ /* 0x000fe200078e02ff */
[----:B0-----:R-:W-:-:S04]  /*1be0*/  LEA R63, R51, UR7, 0x2 ;  /* 0x00000007333f7c11 */ /* 0x001fc8000f8e10ff */
[----:B------:R-:W-:Y:S01]  /*1bf0*/  LEA R50, R38, UR5, 0x2 ;  /* 0x0000000526327c11 */ /* 0x000fe2000f8e10ff */
[----:B------:R-:W-:Y:S06]  /*1c00*/  @P2 BRA `(.L_x_20) ;  /* 0x0000001c004c2947 */ /* 0x000fec0003800000 */
[C---:B------:R-:W-:Y:S02]  /*1c10*/  ISETP.GE.AND P2, PT, R4.reuse, UR11, PT ;  /* 0x0000000b04007c0c */ /* 0x040fe4000bf46270 */
[C---:B------:R-:W-:Y:S02]  /*1c20*/  ISETP.GE.AND P6, PT, R7.reuse, UR10, PT ;  /* 0x0000000a07007c0c */ /* 0x040fe4000bfc6270 */
[----:B------:R-:W-:Y:S02]  /*1c30*/  ISETP.GT.AND P2, PT, R4, 0x2, !P2 ;  /* 0x000000020400780c */ /* 0x000fe40005744270 */
[----:B------:R-:W-:-:S04]  /*1c40*/  ISETP.GT.AND P6, PT, R7, 0x2, !P6 ;  /* 0x000000020700780c */ /* 0x000fc800077c4270 */
[----:B------:R-:W-:-:S13]  /*1c50*/  PLOP3.LUT P2, PT, P2, P6, PT, 0x80, 0x8 ;  /* 0x000000000008781c */ /* 0x000fda000174d070 */
[----:B------:R-:W-:Y:S05]  /*1c60*/  @!P2 BRA `(.L_x_21) ;  /* 0x000000080000a947 */ /* 0x000fea0003800000 */
[----:B------:R-:W0:Y:S01]  /*1c70*/  LDC R41, c[0x0][0x3a4] ;  /* 0x0000e900ff297b82 */ /* 0x000e220000000800 */
[----:B------:R-:W0:Y:S01]  /*1c80*/  LDCU.64 UR12, c[0x0][0x3a8] ;  /* 0x00007500ff0c77ac */ /* 0x000e220008000a00 */
[----:B------:R-:W-:Y:S01]  /*1c90*/  ISETP.NE.AND P1, PT, R2, UR11, PT ;  /* 0x0000000b02007c0c */ /* 0x000fe2000bf25270 */
[C---:B------:R-:W-:Y:S01]  /*1ca0*/  FADD R38, -|R59|.reuse, 2 ;  /* 0x400000003b267421 */ /* 0x040fe20000000300 */
[----:B------:R-:W-:Y:S01]  /*1cb0*/  I2FP.F32.U32 R34, R2 ;  /* 0x0000000200227245 */ /* 0x000fe20000201000 */
[----:B------:R-:W-:Y:S01]  /*1cc0*/  @P0 FADD R40, -|R10|, 2 ;  /* 0x400000000a280421 */ /* 0x000fe20000000300 */
[----:B------:R-:W-:Y:S01]  /*1cd0*/  FSETP.GEU.AND P4, PT, |R59|, 2, PT ;  /* 0x400000003b00780b */ /* 0x000fe20003f8e200 */
[----:B------:R-:W-:Y:S01]  /*1ce0*/  BSSY.RECONVERGENT B0, `(.L_x_22) ;  /* 0x0000026000007945 */ /* 0x000fe20003800200 */
[----:B------:R-:W2:Y:S01]  /*1cf0*/  @P0 LDC R35, c[0x3][R49+-0x14] ;  /* 0x00fffb0031230b82 */ /* 0x000ea20000000800 */
[----:B------:R-:W-:Y:S01]  /*1d00*/  FSETP.GT.AND P5, PT, R38, 1, PT ;  /* 0x3f8000002600780b */ /* 0x000fe20003fa4000 */
[----:B------:R-:W-:Y:S01]  /*1d10*/  HFMA2 R44, -RZ, RZ, 0, 0 ;  /* 0x00000000ff2c7431 */ /* 0x000fe200000001ff */
[----:B-1----:R-:W-:-:S02]  /*1d20*/  FSEL R47, R62, RZ, !P4 ;  /* 0x000000ff3e2f7208 */ /* 0x002fc40006000000 */
[----:B------:R-:W-:Y:S02]  /*1d30*/  FSEL R76, R61, R76, !P5 ;  /* 0x0000004c3d4c7208 */ /* 0x000fe40006800000 */
[----:B------:R-:W-:Y:S01]  /*1d40*/  @P0 FSETP.GT.AND P6, PT, R40, 1, PT ;  /* 0x3f8000002800080b */ /* 0x000fe20003fc4000 */
[----:B------:R-:W1:Y:S01]  /*1d50*/  @P0 LDC R39, c[0x3][R49+0xc] ;  /* 0x00c0030031270b82 */ /* 0x000e620000000800 */
[----:B------:R-:W-:Y:S02]  /*1d60*/  FSEL R45, R76, RZ, !P4 ;  /* 0x000000ff4c2d7208 */ /* 0x000fe40006000000 */
[C---:B------:R-:W-:Y:S02]  /*1d70*/  @P0 FSETP.GEU.AND P3, PT, |R10|.reuse, 2, PT ;  /* 0x400000000a00080b */ /* 0x040fe40003f6e200 */
[----:B------:R-:W-:Y:S01]  /*1d80*/  @P0 FSETP.GEU.AND P5, PT, |R10|, 2, PT ;  /* 0x400000000a00080b */ /* 0x000fe20003fae200 */
[----:B0-----:R-:W-:Y:S02]  /*1d90*/  FFMA R34, R34, UR12, R41 ;  /* 0x0000000c22227c23 */ /* 0x001fe40008000029 */
[----:B------:R-:W0:Y:S01]  /*1da0*/  @!P1 LDC R42, c[0x3][0x2c] ;  /* 0x00c00b00ff2a9b82 */ /* 0x000e220000000800 */
[----:B------:R-:W-:Y:S01]  /*1db0*/  @!P1 FADD R41, -|R9|, 2 ;  /* 0x4000000009299421 */ /* 0x000fe20000000300 */
[----:B------:R-:W-:Y:S01]  /*1dc0*/  @P0 FSEL R40, R5, RZ, !P5 ;  /* 0x000000ff05280208 */ /* 0x000fe20006800000 */
[----:B------:R-:W-:-:S03]  /*1dd0*/  FADD R34, R27, -R34 ;  /* 0x800000221b227221 */ /* 0x000fc60000000000 */
[----:B------:R-:W-:Y:S01]  /*1de0*/  @!P1 FSETP.GT.AND P2, PT, R41, 1, PT ;  /* 0x3f8000002900980b */ /* 0x000fe20003f44000 */
[----:B------:R-:W-:Y:S01]  /*1df0*/  FMUL R46, R34, UR13 ;  /* 0x0000000d222e7c20 */ /* 0x000fe20008400000 */
[----:B------:R-:W-:Y:S02]  /*1e00*/  @P0 FSEL R34, R6, R55, !P6 ;  /* 0x0000003706220208 */ /* 0x000fe40007000000 */
[----:B------:R-:W-:Y:S02]  /*1e10*/  @!P1 FSEL R38, R53, R54, !P2 ;  /* 0x0000003635269208 */ /* 0x000fe40005000000 */
[----:B------:R-:W-:Y:S02]  /*1e20*/  FSETP.GEU.AND P4, PT, |R46|, 2, PT ;  /* 0x400000002e00780b */ /* 0x000fe40003f8e200 */
[----:B------:R-:W-:Y:S02]  /*1e30*/  @P0 FSEL R34, R34, RZ, !P3 ;  /* 0x000000ff22220208 */ /* 0x000fe40005800000 */
[----:B------:R-:W-:-:S04]  /*1e40*/  @!P1 FSETP.GEU.AND P3, PT, |R9|, 2, PT ;  /* 0x400000000900980b */ /* 0x000fc80003f6e200 */
[----:B------:R-:W-:Y:S01]  /*1e50*/  @!P1 FSEL R41, R38, RZ, !P3 ;  /* 0x000000ff26299208 */ /* 0x000fe20005800000 */
[----:B--2---:R-:W-:Y:S01]  /*1e60*/  @P0 FFMA R45, R34, R35, R45 ;  /* 0x00000023222d0223 */ /* 0x004fe2000000002d */
[----:B-1----:R-:W-:-:S03]  /*1e70*/  @P0 FFMA R47, R40, R39, R47 ;  /* 0x00000027282f0223 */ /* 0x002fc6000000002f */
[----:B------:R-:W-:Y:S05]  /*1e80*/  @P4 BRA `(.L_x_23) ;  /* 0x00000000002c4947 */ /* 0x000fea0003800000 */
[----:B------:R-:W-:Y:S01]  /*1e90*/  FADD R34, -|R46|, 2 ;  /* 0x400000002e227421 */ /* 0x000fe20000000300 */
[----:B------:R-:W1:Y:S03]  /*1ea0*/  LDCU UR5, c[0x0][0x3b0] ;  /* 0x00007600ff0577ac */ /* 0x000e660008000800 */
[C---:B------:R-:W-:Y:S01]  /*1eb0*/  FADD R38, R34.reuse, -1 ;  /* 0xbf80000022267421 */ /* 0x040fe20000000000 */
[C---:B------:R-:W-:Y:S01]  /*1ec0*/  FSETP.GT.AND P0, PT, R34.reuse, 1, PT ;  /* 0x3f8000002200780b */ /* 0x040fe20003f04000 */
[----:B------:R-:W-:-:S04]  /*1ed0*/  FMUL R35, R34, R34 ;  /* 0x0000002222237220 */ /* 0x000fc80000400000 */
[----:B------:R-:W-:-:S08]  /*1ee0*/  FMUL R35, R34, R35 ;  /* 0x0000002322237220 */ /* 0x000fd00000400000 */
[----:B------:R-:W-:Y:S01]  /*1ef0*/  @P0 FMUL R39, R38, R38 ;  /* 0x0000002626270220 */ /* 0x000fe20000400000 */
[----:B-1----:R-:W-:-:S03]  /*1f00*/  FMUL R44, R35, UR5 ;  /* 0x00000005232c7c20 */ /* 0x002fc60008400000 */
[----:B------:R-:W-:-:S04]  /*1f10*/  @P0 FMUL R39, R38, R39 ;  /* 0x0000002726270220 */ /* 0x000fc80000400000 */
[----:B------:R-:W-:-:S04]  /*1f20*/  @P0 FMUL R39, R39, -4 ;  /* 0xc080000027270820 */ /* 0x000fc80000400000 */
[----:B------:R-:W-:-:S07]  /*1f30*/  @P0 FFMA R44, R39, UR5, R44 ;  /* 0x00000005272c0c23 */ /* 0x000fce000800002c */
.L_x_23:
[----:B------:R-:W-:Y:S05]  /*1f40*/  BSYNC.RECONVERGENT B0 ;  /* 0x0000000000007941 */ /* 0x000fea0003800200 */
.L_x_22:
[----:B------:R-:W-:Y:S01]  /*1f50*/  BSSY.RECONVERGENT B2, `(.L_x_24) ;  /* 0x0000028000027945 */ /* 0x000fe20003800200 */
[----:B0-----:R-:W-:Y:S01]  /*1f60*/  @!P1 FFMA R44, R41, R42, R44 ;  /* 0x0000002a292c9223 */ /* 0x001fe2000000002c */
[----:B------:R-:W-:Y:S02]  /*1f70*/  IMAD.MOV.U32 R70, RZ, RZ, RZ ;  /* 0x000000ffff467224 */ /* 0x000fe400078e00ff */
[----:B------:R-:W-:Y:S05]  /*1f80*/  @P4 BRA `(.L_x_25) ;  /* 0x0000000000904947 */ /* 0x000fea0003800000 */
[----:B------:R-:W0:Y:S01]  /*1f90*/  MUFU.RCP64H R35, R37 ;  /* 0x0000002500237308 */ /* 0x000e220000001800 */
[----:B------:R-:W-:Y:S01]  /*1fa0*/  MOV R34, 0x1 ;  /* 0x0000000100227802 */ /* 0x000fe20000000f00 */
[----:B------:R-:W-:Y:S01]  /*1fb0*/  IMAD.MOV.U32 R40, RZ, RZ, 0x40080000 ;  /* 0x40080000ff287424 */ /* 0x000fe200078e00ff */
[C---:B------:R-:W-:Y:S01]  /*1fc0*/  FSETP.GT.AND P0, PT, R46.reuse, RZ, PT ;  /* 0x000000ff2e00720b */ /* 0x040fe20003f04000 */
[----:B------:R-:W1:Y:S01]  /*1fd0*/  LDCU UR5, c[0x0][0x3b0] ;  /* 0x00007600ff0577ac */ /* 0x000e620008000800 */
[----:B------:R-:W-:Y:S01]  /*1fe0*/  FADD R46, -|R46|, 2 ;  /* 0x400000002e2e7421 */ /* 0x000fe20000000300 */
[----:B------:R-:W-:Y:S04]  /*1ff0*/  BSSY.RECONVERGENT B3, `(.L_x_26) ;  /* 0x000001a000037945 */ /* 0x000fe80003800200 */
[----:B------:R-:W-:Y:S01]  /*2000*/  FSETP.GT.AND P1, PT, R46, 1, PT ;  /* 0x3f8000002e00780b */ /* 0x000fe20003f24000 */
[----:B0-----:R-:W-:-:S08]  /*2010*/  DFMA R38, -R36, R34, 1 ;  /* 0x3ff000002426742b */ /* 0x001fd00000000122 */
[----:B------:R-:W-:-:S08]  /*2020*/  DFMA R38, R38, R38, R38 ;  /* 0x000000262626722b */ /* 0x000fd00000000026 */
[----:B------:R-:W-:-:S08]  /*2030*/  DFMA R38, R34, R38, R34 ;  /* 0x000000262226722b */ /* 0x000fd00000000022 */
[----:B------:R-:W-:-:S08]  /*2040*/  DFMA R34, -R36, R38, 1 ;  /* 0x3ff000002422742b */ /* 0x000fd00000000126 */
[----:B------:R-:W-:Y:S01]  /*2050*/  DFMA R34, R38, R34, R38 ;  /* 0x000000222622722b */ /* 0x000fe20000000026 */
[----:B------:R-:W-:Y:S02]  /*2060*/  FSEL R39, -R40, 2.125, P0 ;  /* 0x4008000028277808 */ /* 0x000fe40000000100 */
[----:B------:R-:W-:Y:S02]  /*2070*/  MOV R38, RZ ;  /* 0x000000ff00267202 */ /* 0x000fe40000000f00 */
[----:B------:R-:W-:-:S04]  /*2080*/  FSETP.GEU.AND P2, PT, |R39|, 6.5827683646048100446e-37, PT ;  /* 0x036000002700780b */ /* 0x000fc80003f4e200 */
[----:B------:R-:W-:-:S08]  /*2090*/  DMUL R42, R34, R38 ;  /* 0x00000026222a7228 */ /* 0x000fd00000000000 */
[----:B------:R-:W-:-:S08]  /*20a0*/  DFMA R40, -R36, R42, R38 ;  /* 0x0000002a2428722b */ /* 0x000fd00000000126 */
[----:B------:R-:W-:Y:S01]  /*20b0*/  DFMA R70, R34, R40, R42 ;  /* 0x000000282246722b */ /* 0x000fe2000000002a */
[C---:B------:R-:W-:Y:S01]  /*20c0*/  FADD R35, R46.reuse, -1 ;  /* 0xbf8000002e237421 */ /* 0x040fe20000000000 */
[----:B------:R-:W-:-:S03]  /*20d0*/  FMUL R34, R46, R46 ;  /* 0x0000002e2e227220 */ /* 0x000fc60000400000 */
[----:B------:R-:W-:Y:S01]  /*20e0*/  FMUL R35, R35, R35 ;  /* 0x0000002323237220 */ /* 0x000fe20000400000 */
[----:B-1----:R-:W-:-:S04]  /*20f0*/  FMUL R34, R34, UR5 ;  /* 0x0000000522227c20 */ /* 0x002fc80008400000 */
[----:B------:R-:W-:Y:S01]  /*2100*/  FFMA R40, RZ, R37, R71 ;  /* 0x00000025ff287223 */ /* 0x000fe20000000047 */
[----:B------:R-:W-:-:S04]  /*2110*/  FMUL R35, R35, -4 ;  /* 0xc080000023237820 */ /* 0x000fc80000400000 */
[----:B------:R-:W-:Y:S01]  /*2120*/  FSETP.GT.AND P0, PT, |R40|, 1.469367938527859385e-39, PT ;  /* 0x001000002800780b */ /* 0x000fe20003f04200 */
[----:B------:R-:W-:-:S12]  /*2130*/  @P1 FFMA R34, R35, UR5, R34 ;  /* 0x0000000523221c23 */ /* 0x000fd80008000022 */
[----:B------:R-:W-:Y:S05]  /*2140*/  @P0 BRA P2, `(.L_x_27) ;  /* 0x0000000000100947 */ /* 0x000fea0001000000 */
[----:B------:R-:W-:Y:S01]  /*2150*/  IMAD.MOV.U32 R40, RZ, RZ, R36 ;  /* 0x000000ffff287224 */ /* 0x000fe200078e0024 */
[----:B------:R-:W-:Y:S02]  /*2160*/  MOV R41, R37 ;  /* 0x0000002500297202 */ /* 0x000fe40000000f00 */
[----:B------:R-:W-:-:S07]  /*2170*/  MOV R68, 0x2190 ;  /* 0x0000219000447802 */ /* 0x000fce0000000f00 */
[----:B------:R-:W-:Y:S05]  /*2180*/  CALL.REL.NOINC `($__internal_0_$__cuda_sm20_div_rn_f64_full) ;  /* 0x00000210004c7944 */ /* 0x000fea0003c00000 */
.L_x_27:
[----:B------:R-:W-:Y:S05]  /*2190*/  BSYNC.RECONVERGENT B3 ;  /* 0x0000000000037941 */ /* 0x000fea0003800200 */
.L_x_26:
[----:B------:R-:W0:Y:S02]  /*21a0*/  F2F.F64.F32 R34, R34 ;  /* 0x0000002200227310 */ /* 0x000e240000201800 */
[----:B0-----:R-:W-:-:S10]  /*21b0*/  DMUL R70, R34, R70 ;  /* 0x0000004622467228 */ /* 0x001fd40000000000 */
[----:B------:R0:W1:Y:S02]  /*21c0*/  F2F.F32.F64 R70, R70 ;  /* 0x0000004600467310 */ /* 0x0000640000301000 */
.L_x_25:
[----:B------:R-:W-:Y:S05]  /*21d0*/  BSYNC.RECONVERGENT B2 ;  /* 0x0000000000027941 */ /* 0x000fea0003800200 */
.L_x_24:
[----:B------:R-:W2:Y:S01]  /*21e0*/  LDC R52, c[0x3][R50+0x4] ;  /* 0x00c0010032347b82 */ /* 0x000ea20000000800 */
[----:B------:R-:W3:Y:S01]  /*21f0*/  LDCU UR7, c[0x0][0x394] ;  /* 0x00007280ff0777ac */ /* 0x000ee20008000800 */
[----:B------:R-:W-:Y:S01]  /*2200*/  FSETP.GEU.AND P1, PT, |R9|, 2, PT ;  /* 0x400000000900780b */ /* 0x000fe20003f2e200 */
[----:B-1----:R-:W-:Y:S01]  /*2210*/  IMAD.MOV.U32 R46, RZ, RZ, R70 ;  /* 0x000000ffff2e7224 */ /* 0x002fe200078e0046 */
[----:B------:R-:W-:Y:S01]  /*2220*/  F2F.F64.F32 R38, R26 ;  /* 0x0000001a00267310 */ /* 0x000fe20000201800 */
[----:B------:R-:W1:Y:S01]  /*2230*/  LDCU UR5, c[0x3][0x4c] ;  /* 0x00c00980ff0577ac */ /* 0x000e620008000800 */
[----:B------:R-:W-:Y:S02]  /*2240*/  FSEL R35, R3, RZ, !P1 ;  /* 0x000000ff03237208 */ /* 0x000fe40004800000 */
[----:B------:R-:W4:Y:S01]  /*2250*/  LDC R34, c[0x3][R50] ;  /* 0x00c0000032227b82 */ /* 0x000f220000000800 */
[----:B------:R-:W-:Y:S02]  /*2260*/  PLOP3.LUT P3, PT, PT, PT, PT, 0x8, 0x80 ;  /* 0x000000000080781c */ /* 0x000fe40003f6e170 */
[----:B------:R-:W-:-:S05]  /*2270*/  PLOP3.LUT P1, PT, PT, PT, PT, 0x80, 0x8 ;  /* 0x000000000008781c */ /* 0x000fca0003f2f070 */
[----:B------:R-:W5:Y:S01]  /*2280*/  LDC R64, c[0x3][R50+0x8] ;  /* 0x00c0020032407b82 */ /* 0x000f620000000800 */
[----:B---3--:R-:W-:-:S07]  /*2290*/  ISETP.NE.AND P0, PT, R2, UR7, PT ;  /* 0x0000000702007c0c */ /* 0x008fce000bf05270 */
[----:B------:R-:W3:Y:S06]  /*22a0*/  LDC R66, c[0x3][R50+0xc] ;  /* 0x00c0030032427b82 */ /* 0x000eec0000000800 */
[----:B-1----:R-:W-:Y:S02]  /*22b0*/  @!P0 FFMA R46, R35, UR5, R46 ;  /* 0x00000005232e8c23 */ /* 0x002fe4000800002e */
[----:B------:R-:W1:Y:S01]  /*22c0*/  LDC R42, c[0x3][R50+0x10] ;  /* 0x00c00400322a7b82 */ /* 0x000e620000000800 */
[----:B--2---:R-:W-:-:S04]  /*22d0*/  FMUL R41, R45, R52 ;  /* 0x000000342d297220 */ /* 0x004fc80000400000 */
[----:B------:R-:W-:Y:S01]  /*22e0*/  FMUL R41, R46, R41 ;  /* 0x000000292e297220 */ /* 0x000fe20000400000 */
[----:B----4-:R-:W-:-:S03]  /*22f0*/  FMUL R35, R45, R34 ;  /* 0x000000222d237220 */ /* 0x010fc60000400000 */
[----:B------:R-:W-:Y:S01]  /*2300*/  FMUL R51, R32, R41 ;  /* 0x0000002920337220 */ /* 0x000fe20000400000 */
[----:B------:R-:W-:-:S03]  /*2310*/  FMUL R35, R44, R35 ;  /* 0x000000232c237220 */ /* 0x000fc60000400000 */
[----:B------:R3:W2:Y:S01]  /*2320*/  F2F.F64.F32 R40, R51 ;  /* 0x0000003300287310 */ /* 0x0006a20000201800 */
[----:B------:R-:W-:-:S07]  /*2330*/  FFMA R43, R0, R35, RZ ;  /* 0x00000023002b7223 */ /* 0x000fce00000000ff */
[----:B------:R-:W4:Y:S01]  /*2340*/  F2F.F64.F32 R34, R43 ;  /* 0x0000002b00227310 */ /* 0x000f220000201800 */
[----:B---3--:R-:W-:Y:S01]  /*2350*/  FMUL R51, R45, R66 ;  /* 0x000000422d337220 */ /* 0x008fe20000400000 */
[----:B--2---:R-:W-:-:S03]  /*2360*/  DMUL R40, R40, -1000 ;  /* 0xc08f400028287828 */ /* 0x004fc60000000000 */
[----:B------:R-:W-:-:S05]  /*2370*/  FMUL R51, R44, R51 ;  /* 0x000000332c337220 */ /* 0x000fca0000400000 */
[----:B----4-:R-:W-:Y:S01]  /*2380*/  DFMA R34, R40, R38, R34 ;  /* 0x000000262822722b */ /* 0x010fe20000000022 */
[----:B------:R-:W-:Y:S01]  /*2390*/  FMUL R39, R47, R52 ;  /* 0x000000342f277220 */ /* 0x000fe20000400000 */
[----:B-----5:R-:W-:-:S03]  /*23a0*/  FMUL R41, R45, R64 ;  /* 0x000000402d297220 */ /* 0x020fc60000400000 */
[C---:B------:R-:W-:Y:S01]  /*23b0*/  FMUL R38, R44.reuse, R39 ;  /* 0x000000272c267220 */ /* 0x040fe20000400000 */
[----:B------:R-:W-:-:S04]  /*23c0*/  FMUL R41, R44, R41 ;  /* 0x000000292c297220 */ /* 0x000fc80000400000 */
[----:B------:R2:W3:Y:S01]  /*23d0*/  F2F.F32.F64 R35, R34 ;  /* 0x0000002200237310 */ /* 0x0004e20000301000 */
[----:B------:R-:W-:Y:S01]  /*23e0*/  FMUL R38, R31, R38 ;  /* 0x000000261f267220 */ /* 0x000fe20000400000 */
[----:B--2---:R-:W-:-:S03]  /*23f0*/  HFMA2 R34, -RZ, RZ, 0, 0 ;  /* 0x00000000ff227431 */ /* 0x004fc600000001ff */
[----:B---3--:R-:W-:-:S04]  /*2400*/  FFMA R39, R38, R26, R35 ;  /* 0x0000001a26277223 */ /* 0x008fc80000000023 */
[----:B------:R-:W-:Y:S01]  /*2410*/  FFMA R38, R30, R41, R39 ;  /* 0x000000291e267223 */ /* 0x000fe20000000027 */
[----:B-1----:R-:W-:-:S03]  /*2420*/  FMUL R39, R45, R42 ;  /* 0x0000002a2d277220 */ /* 0x002fc60000400000 */
[----:B------:R-:W-:Y:S01]  /*2430*/  FFMA R51, R29, R51, R38 ;  /* 0x000000331d337223 */ /* 0x000fe20000000026 */
[----:B------:R-:W-:-:S04]  /*2440*/  FMUL R39, R44, R39 ;  /* 0x000000272c277220 */ /* 0x000fc80000400000 */
[----:B------:R-:W-:Y:S01]  /*2450*/  FFMA R35, R28, R39, R51 ;  /* 0x000000271c237223 */ /* 0x000fe20000000033 */
[----:B------:R-:W-:Y:S06]  /*2460*/  BRA `(.L_x_20) ;  /* 0x0000001400347947 */ /* 0x000fec0003800000 */
.L_x_21:
[----:B------:R-:W-:Y:S01]  /*2470*/  FSETP.NEU.AND P2, PT, R0, RZ, PT ;  /* 0x000000ff0000720b */ /* 0x000fe20003f4d000 */
[----:B------:R-:W-:Y:S01]  /*2480*/  BSSY.RECONVERGENT B0, `(.L_x_28) ;  /* 0x000004a000007945 */ /* 0x000fe20003800200 */
[----:B------:R-:W-:Y:S01]  /*2490*/  IMAD.MOV.U32 R35, RZ, RZ, RZ ;  /* 0x000000ffff237224 */ /* 0x000fe200078e00ff */
[----:B------:R-:W-:-:S10]  /*24a0*/  CS2R R44, SRZ ;  /* 0x00000000002c7805 */ /* 0x000fd4000001ff00 */
[----:B------:R-:W-:Y:S05]  /*24b0*/  @!P2 BRA `(.L_x_29) ;  /* 0x000000040018a947 */ /* 0x000fea0003800000 */
[----:B------:R-:W-:Y:S01]  /*24c0*/  ISETP.GT.U32.AND P2, PT, R51, 0x1, PT ;  /* 0x000000013300780c */ /* 0x000fe20003f44070 */
[----:B------:R0:W2:Y:S01]  /*24d0*/  F2I.TRUNC.NTZ R4, R72 ;  /* 0x0000004800047305 */ /* 0x0000a2000020f100 */
[----:B------:R-:W-:Y:S01]  /*24e0*/  FSETP.GT.AND P6, PT, R65, 1, PT ;  /* 0x3f8000004100780b */ /* 0x000fe20003fc4000 */
[----:B------:R-:W-:Y:S03]  /*24f0*/  BSSY.RECONVERGENT B2, `(.L_x_30) ;  /* 0x0000012000027945 */ /* 0x000fe60003800200 */
[----:B------:R-:W-:Y:S02]  /*2500*/  FSEL R45, R57, R58, !P6 ;  /* 0x0000003a392d7208 */ /* 0x000fe40007000000 */
[----:B------:R-:W-:-:S04]  /*2510*/  FSETP.GEU.AND P6, PT, |R56|, 2, PT ;  /* 0x400000003800780b */ /* 0x000fc80003fce200 */
[----:B------:R-:W-:Y:S01]  /*2520*/  FSEL R45, R45, RZ, !P6 ;  /* 0x000000ff2d2d7208 */ /* 0x000fe20007000000 */
[----:B------:R-:W3:Y:S01]  /*2530*/  @!P2 LDC R39, c[0x3][R63] ;  /* 0x00c000003f27ab82 */ /* 0x000ee20000000800 */
[----:B------:R-:W-:-:S04]  /*2540*/  @!P2 FSETP.GT.AND P6, PT, R52, 1, PT ;  /* 0x3f8000003400a80b */ /* 0x000fc80003fc4000 */
[----:B------:R-:W-:Y:S02]  /*2550*/  @!P2 FSEL R35, R21, R16, !P6 ;  /* 0x000000101523a208 */ /* 0x000fe40007000000 */
[----:B------:R-:W-:-:S04]  /*2560*/  @!P2 FSETP.GEU.AND P6, PT, |R23|, 2, PT ;  /* 0x400000001700a80b */ /* 0x000fc80003fce200 */
[----:B------:R-:W-:-:S05]  /*2570*/  @!P2 FSEL R38, R35, RZ, !P6 ;  /* 0x000000ff2326a208 */ /* 0x000fca0007000000 */
[----:B---3--:R-:W-:Y:S01]  /*2580*/  @!P2 FFMA R45, R38, R39, R45 ;  /* 0x00000027262da223 */ /* 0x008fe2000000002d */
[----:B0-2---:R-:W-:Y:S06]  /*2590*/  @!P2 BRA `(.L_x_31) ;  /* 0x00000000001ca947 */ /* 0x005fec0003800000 */
[----:B------:R-:W0:Y:S01]  /*25a0*/  @P0 LDC R40, c[0x3][R49+0xc] ;  /* 0x00c0030031280b82 */ /* 0x000e220000000800 */
[C---:B------:R-:W-:Y:S01]  /*25b0*/  @P0 FADD R35, -|R22|.reuse, 2 ;  /* 0x4000000016230421 */ /* 0x040fe20000000300 */
[----:B------:R-:W-:-:S04]  /*25c0*/  @P0 FSETP.GEU.AND P2, PT, |R22|, 2, PT ;  /* 0x400000001600080b */ /* 0x000fc80003f4e200 */
[----:B------:R-:W-:-:S04]  /*25d0*/  @P0 FSETP.GT.AND P6, PT, R35, 1, PT ;  /* 0x3f8000002300080b */ /* 0x000fc80003fc4000 */
[----:B------:R-:W-:-:S04]  /*25e0*/  @P0 FSEL R35, R18, R15, !P6 ;  /* 0x0000000f12230208 */ /* 0x000fc80007000000 */
[----:B------:R-:W-:-:S05]  /*25f0*/  @P0 FSEL R38, R35, RZ, !P2 ;  /* 0x000000ff23260208 */ /* 0x000fca0005000000 */
[----:B0-----:R-:W-:-:S07]  /*2600*/  @P0 FFMA R45, R40, R38, R45 ;  /* 0x00000026282d0223 */ /* 0x001fce000000002d */
.L_x_31:
[----:B------:R-:W-:Y:S05]  /*2610*/  BSYNC.RECONVERGENT B2 ;  /* 0x0000000000027941 */ /* 0x000fea0003800200 */
.L_x_30:
[----:B------:R-:W-:Y:S01]  /*2620*/  ISETP.GT.U32.AND P2, PT, R2, 0x1, PT ;  /* 0x000000010200780c */ /* 0x000fe20003f44070 */
[----:B------:R-:W0:Y:S01]  /*2630*/  LDC R38, c[0x0][0x3a4] ;  /* 0x0000e900ff267b82 */ /* 0x000e220000000800 */
[----:B------:R-:W-:Y:S01]  /*2640*/  I2FP.F32.S32 R35, R2 ;  /* 0x0000000200237245 */ /* 0x000fe20000201400 */
[----:B------:R-:W0:Y:S01]  /*2650*/  LDCU.64 UR12, c[0x0][0x3a8] ;  /* 0x00007500ff0c77ac */ /* 0x000e220008000a00 */
[----:B------:R-:W-:Y:S01]  /*2660*/  IADD3 R2, PT, PT, R4, -0x1, RZ ;  /* 0xffffffff04027810 */ /* 0x000fe20007ffe0ff */
[----:B------:R-:W-:Y:S01]  /*2670*/  BSSY.RECONVERGENT B2, `(.L_x_32) ;  /* 0x000001a000027945 */ /* 0x000fe20003800200 */
[----:B------:R-:W-:Y:S02]  /*2680*/  IMAD.MOV.U32 R44, RZ, RZ, RZ ;  /* 0x000000ffff2c7224 */ /* 0x000fe400078e00ff */
[----:B------:R-:W-:Y:S01]  /*2690*/  LEA R42, R2, UR6, 0x2 ;  /* 0x00000006022a7c11 */ /* 0x000fe2000f8e10ff */
[----:B------:R2:W3:Y:S08]  /*26a0*/  LDC R46, c[0x3][R50] ;  /* 0x00c00000322e7b82 */ /* 0x0004f00000000800 */
[----:B------:R-:W4:Y:S01]  /*26b0*/  @!P2 LDC R42, c[0x3][R42] ;  /* 0x00c000002a2aab82 */ /* 0x000f220000000800 */
[----:B0-----:R-:W-:Y:S01]  /*26c0*/  FFMA R38, R35, UR12, R38 ;  /* 0x0000000c23267c23 */ /* 0x001fe20008000026 */
[----:B------:R-:W-:-:S03]  /*26d0*/  @!P2 FADD R35, -|R25|, 2 ;  /* 0x400000001923a421 */ /* 0x000fc60000000300 */
[----:B------:R-:W-:Y:S02]  /*26e0*/  FADD R38, R27, -R38 ;  /* 0x800000261b267221 */ /* 0x000fe40000000000 */
[----:B------:R-:W-:Y:S02]  /*26f0*/  @!P2 FSETP.GT.AND P6, PT, R35, 1, PT ;  /* 0x3f8000002300a80b */ /* 0x000fe40003fc4000 */
[----:B------:R-:W-:Y:S02]  /*2700*/  FMUL R38, R38, UR13 ;  /* 0x0000000d26267c20 */ /* 0x000fe40008400000 */
[----:B------:R-:W-:Y:S02]  /*2710*/  @!P2 FSEL R35, R20, R17, !P6 ;  /* 0x000000111423a208 */ /* 0x000fe40007000000 */
[----:B------:R-:W-:-:S04]  /*2720*/  @!P2 FSETP.GEU.AND P6, PT, |R25|, 2, PT ;  /* 0x400000001900a80b */ /* 0x000fc80003fce200 */
[----:B------:R-:W-:Y:S02]  /*2730*/  @!P2 FSEL R41, R35, RZ, !P6 ;  /* 0x000000ff2329a208 */ /* 0x000fe40007000000 */
[----:B------:R-:W-:-:S13]  /*2740*/  FSETP.GEU.AND P6, PT, |R38|, 2, PT ;  /* 0x400000002600780b */ /* 0x000fda0003fce200 */
[----:B--234-:R-:W-:Y:S05]  /*2750*/  @P6 BRA `(.L_x_33) ;  /* 0x00000000002c6947 */ /* 0x01cfea0003800000 */
[----:B------:R-:W-:Y:S01]  /*2760*/  FADD R38, -|R38|, 2 ;  /* 0x4000000026267421 */ /* 0x000fe20000000300 */
[----:B------:R-:W0:Y:S03]  /*2770*/  LDCU UR5, c[0x0][0x3b0] ;  /* 0x00007600ff0577ac */ /* 0x000e260008000800 */
[C---:B------:R-:W-:Y:S01]  /*2780*/  FADD R39, R38.reuse, -1 ;  /* 0xbf80000026277421 */ /* 0x040fe20000000000 */
[C---:B------:R-:W-:Y:S01]  /*2790*/  FSETP.GT.AND P6, PT, R38.reuse, 1, PT ;  /* 0x3f8000002600780b */ /* 0x040fe20003fc4000 */
[----:B------:R-:W-:-:S04]  /*27a0*/  FMUL R35, R38, R38 ;  /* 0x0000002626237220 */ /* 0x000fc80000400000 */
[----:B------:R-:W-:-:S08]  /*27b0*/  FMUL R35, R38, R35 ;  /* 0x0000002326237220 */ /* 0x000fd00000400000 */
[----:B------:R-:W-:Y:S01]  /*27c0*/  @P6 FMUL R40, R39, R39 ;  /* 0x0000002727286220 */ /* 0x000fe20000400000 */
[----:B0-----:R-:W-:-:S03]  /*27d0*/  FMUL R44, R35, UR5 ;  /* 0x00000005232c7c20 */ /* 0x001fc60008400000 */
[----:B------:R-:W-:-:S04]  /*27e0*/  @P6 FMUL R40, R39, R40 ;  /* 0x0000002827286220 */ /* 0x000fc80000400000 */
[----:B------:R-:W-:-:S04]  /*27f0*/  @P6 FMUL R35, R40, -4 ;  /* 0xc080000028236820 */ /* 0x000fc80000400000 */
[----:B------:R-:W-:-:S07]  /*2800*/  @P6 FFMA R44, R35, UR5, R44 ;  /* 0x00000005232c6c23 */ /* 0x000fce000800002c */
.L_x_33:
[----:B------:R-:W-:Y:S05]  /*2810*/  BSYNC.RECONVERGENT B2 ;  /* 0x0000000000027941 */ /* 0x000fea0003800200 */
.L_x_32:
[----:B------:R-:W-:Y:S01]  /*2820*/  BSSY.RECONVERGENT B2, `(.L_x_34) ;  /* 0x000000c000027945 */ /* 0x000fe20003800200 */
[----:B------:R-:W-:-:S03]  /*2830*/  @!P2 FFMA R44, R41, R42, R44 ;  /* 0x0000002a292ca223 */ /* 0x000fc6000000002c */
[----:B------:R-:W-:Y:S05]  /*2840*/  @!P2 BRA `(.L_x_35) ;  /* 0x000000000024a947 */ /* 0x000fea0003800000 */
[----:B------:R-:W-:-:S04]  /*2850*/  ISETP.NE.AND P2, PT, R2, UR11, PT ;  /* 0x0000000b02007c0c */ /* 0x000fc8000bf45270 */
[----:B------:R-:W-:-:S13]  /*2860*/  ISETP.NE.AND P2, PT, R4, UR11, P2 ;  /* 0x0000000b04007c0c */ /* 0x000fda0009745270 */
[----:B------:R-:W0:Y:S01]  /*2870*/  @!P2 LDC R38, c[0x3][R48+0xc] ;  /* 0x00c003003026ab82 */ /* 0x000e220000000800 */
[----:B------:R-:W-:-:S05]  /*2880*/  @!P2 FADD R35, -|R24|, 2 ;  /* 0x400000001823a421 */ /* 0x000fca0000000300 */
[----:B------:R-:W-:-:S04]  /*2890*/  @!P2 FSETP.GT.AND P6, PT, R35, 1, PT ;  /* 0x3f8000002300a80b */ /* 0x000fc80003fc4000 */
[----:B------:R-:W-:Y:S02]  /*28a0*/  @!P2 FSEL R35, R19, R14, !P6 ;  /* 0x0000000e1323a208 */ /* 0x000fe40007000000 */
[----:B------:R-:W-:-:S04]  /*28b0*/  @!P2 FSETP.GEU.AND P6, PT, |R24|, 2, PT ;  /* 0x400000001800a80b */ /* 0x000fc80003fce200 */
[----:B------:R-:W-:-:S05]  /*28c0*/  @!P2 FSEL R35, R35, RZ, !P6 ;  /* 0x000000ff2323a208 */ /* 0x000fca0007000000 */
[----:B0-----:R-:W-:-:S07]  /*28d0*/  @!P2 FFMA R44, R35, R38, R44 ;  /* 0x00000026232ca223 */ /* 0x001fce000000002c */
.L_x_35:
[----:B------:R-:W-:Y:S05]  /*28e0*/  BSYNC.RECONVERGENT B2 ;  /* 0x0000000000027941 */ /* 0x000fea0003800200 */
.L_x_34:
[----:B------:R-:W-:-:S04]  /*28f0*/  FMUL R35, R45, R46 ;  /* 0x0000002e2d237220 */ /* 0x000fc80000400000 */
[----:B------:R-:W-:-:S04]  /*2900*/  FMUL R35, R44, R35 ;  /* 0x000000232c237220 */ /* 0x000fc80000400000 */
[----:B------:R-:W-:-:S07]  /*2910*/  FFMA R35, R0, R35, RZ ;  /* 0x0000002300237223 */ /* 0x000fce00000000ff */
.L_x_29:
[----:B------:R-:W-:Y:S05]  /*2920*/  BSYNC.RECONVERGENT B0 ;  /* 0x0000000000007941 */ /* 0x000fea0003800200 */
.L_x_28:
[----:B------:R0:W2:Y:S01]  /*2930*/  @P5 LDC R52, c[0x3][R50+0x4] ;  /* 0x00c0010032345b82 */ /* 0x0000a20000000800 */
[----:B------:R-:W-:Y:S01]  /*2940*/  FSETP.NEU.AND P2, PT, R32, RZ, PT ;  /* 0x000000ff2000720b */ /* 0x000fe20003f4d000 */
[----:B------:R-:W-:Y:S01]  /*2950*/  BSSY.RECONVERGENT B2, `(.L_x_36) ;  /* 0x0000062000027945 */ /* 0x000fe20003800200 */
[----:B------:R-:W-:-:S11]  /*2960*/  HFMA2 R46, -RZ, RZ, 0, 0 ;  /* 0x00000000ff2e7431 */ /* 0x000fd600000001ff */
[----:B0-----:R-:W-:Y:S05]  /*2970*/  @!P2 BRA `(.L_x_37) ;  /* 0x00000004007ca947 */ /* 0x001fea0003800000 */
[----:B------:R-:W-:Y:S01]  /*2980*/  ISETP.GT.U32.AND P2, PT, R51, 0x1, PT ;  /* 0x000000013300780c */ /* 0x000fe20003f44070 */
[----:B------:R-:W0:Y:S01]  /*2990*/  LDC R41, c[0x0][0x3a4] ;  /* 0x0000e900ff297b82 */ /* 0x000e220000000800 */
[----:B------:R-:W-:Y:S01]  /*29a0*/  FSETP.GT.AND P6, PT, R65, 1, PT ;  /* 0x3f8000004100780b */ /* 0x000fe20003fc4000 */
[----:B------:R-:W-:Y:S01]  /*29b0*/  BSSY.RECONVERGENT B0, `(.L_x_38) ;  /* 0x0000013000007945 */ /* 0x000fe20003800200 */
[----:B------:R-:W-:Y:S02]  /*29c0*/  FSETP.GEU.AND P5, PT, |R56|, 2, PT ;  /* 0x400000003800780b */ /* 0x000fe40003fae200 */
[----:B------:R-:W-:-:S04]  /*29d0*/  FSEL R45, R57, R58, !P6 ;  /* 0x0000003a392d7208 */ /* 0x000fc80007000000 */
[----:B------:R-:W-:-:S03]  /*29e0*/  FSEL R45, R45, RZ, !P5 ;  /* 0x000000ff2d2d7208 */ /* 0x000fc60006800000 */
[----:B------:R-:W3:Y:S01]  /*29f0*/  @!P2 LDC R39, c[0x3][R63] ;  /* 0x00c000003f27ab82 */ /* 0x000ee20000000800 */
[C---:B------:R-:W-:Y:S01]  /*2a00*/  @!P2 FADD R38, -|R23|.reuse, 2 ;  /* 0x400000001726a421 */ /* 0x040fe20000000300 */
[----:B------:R-:W-:-:S04]  /*2a10*/  @!P2 FSETP.GEU.AND P5, PT, |R23|, 2, PT ;  /* 0x400000001700a80b */ /* 0x000fc80003fae200 */
[----:B------:R-:W-:-:S04]  /*2a20*/  @!P2 FSETP.GT.AND P6, PT, R38, 1, PT ;  /* 0x3f8000002600a80b */ /* 0x000fc80003fc4000 */
[----:B------:R-:W-:-:S04]  /*2a30*/  @!P2 FSEL R38, R21, R16, !P6 ;  /* 0x000000101526a208 */ /* 0x000fc80007000000 */
[----:B------:R-:W-:-:S05]  /*2a40*/  @!P2 FSEL R38, R38, RZ, !P5 ;  /* 0x000000ff2626a208 */ /* 0x000fca0006800000 */
[----:B---3--:R-:W-:Y:S01]  /*2a50*/  @!P2 FFMA R45, R38, R39, R45 ;  /* 0x00000027262da223 */ /* 0x008fe2000000002d */
[----:B0-----:R-:W-:Y:S06]  /*2a60*/  @!P2 BRA `(.L_x_39) ;  /* 0x00000000001ca947 */ /* 0x001fec0003800000 */
[----:B------:R-:W0:Y:S01]  /*2a70*/  @P0 LDC R40, c[0x3][R49+0xc] ;  /* 0x00c0030031280b82 */ /* 0x000e220000000800 */
[C---:B------:R-:W-:Y:S01]  /*2a80*/  @P0 FADD R38, -|R22|.reuse, 2 ;  /* 0x4000000016260421 */ /* 0x040fe20000000300 */
[----:B------:R-:W-:-:S04]  /*2a90*/  @P0 FSETP.GEU.AND P5, PT, |R22|, 2, PT ;  /* 0x400000001600080b */ /* 0x000fc80003fae200 */
[----:B------:R-:W-:-:S04]  /*2aa0*/  @P0 FSETP.GT.AND P2, PT, R38, 1, PT ;  /* 0x3f8000002600080b */ /* 0x000fc80003f44000 */
[----:B------:R-:W-:-:S04]  /*2ab0*/  @P0 FSEL R38, R18, R15, !P2 ;  /* 0x0000000f12260208 */ /* 0x000fc80005000000 */
[----:B------:R-:W-:-:S05]  /*2ac0*/  @P0 FSEL R38, R38, RZ, !P5 ;  /* 0x000000ff26260208 */ /* 0x000fca0006800000 */
[----:B0-----:R-:W-:-:S07]  /*2ad0*/  @P0 FFMA R45, R40, R38, R45 ;  /* 0x00000026282d0223 */ /* 0x001fce000000002d */
.L_x_39:
[----:B------:R-:W-:Y:S05]  /*2ae0*/  BSYNC.RECONVERGENT B0 ;  /* 0x0000000000007941 */ /* 0x000fea0003800200 */
.L_x_38:
[----:B------:R-:W0:Y:S01]  /*2af0*/  LDCU.64 UR12, c[0x0][0x3a8] ;  /* 0x00007500ff0c77ac */ /* 0x000e220008000a00 */
[----:B------:R-:W-:Y:S01]  /*2b00*/  I2FP.F32.S32 R38, R2 ;  /* 0x0000000200267245 */ /* 0x000fe20000201400 */
[----:B------:R-:W-:Y:S01]  /*2b10*/  BSSY.RECONVERGENT B3, `(.L_x_40) ;  /* 0x000002b000037945 */ /* 0x000fe20003800200 */
[----:B------:R-:W-:-:S03]  /*2b20*/  IMAD.MOV.U32 R46, RZ, RZ, RZ ;  /* 0x000000ffff2e7224 */ /* 0x000fc600078e00ff */
[----:B0-----:R-:W-:-:S04]  /*2b30*/  FFMA R38, R38, UR12, R41 ;  /* 0x0000000c26267c23 */ /* 0x001fc80008000029 */
[----:B------:R-:W-:-:S04]  /*2b40*/  FADD R38, R27, -R38 ;  /* 0x800000261b267221 */ /* 0x000fc80000000000 */
[----:B------:R-:W-:-:S05]  /*2b50*/  FMUL R64, R38, UR13 ;  /* 0x0000000d26407c20 */ /* 0x000fca0008400000 */
[----:B------:R-:W-:-:S13]  /*2b60*/  FSETP.GEU.AND P2, PT, |R64|, 2, PT ;  /* 0x400000004000780b */ /* 0x000fda0003f4e200 */
[----:B------:R-:W-:Y:S05]  /*2b70*/  @P2 BRA `(.L_x_41) ;  /* 0x0000000000902947 */ /* 0x000fea0003800000 */
[----:B------:R-:W0:Y:S01]  /*2b80*/  MUFU.RCP64H R41, R37 ;  /* 0x0000002500297308 */ /* 0x000e220000001800 */
[----:B------:R-:W-:Y:S02]  /*2b90*/  HFMA2 R40, -RZ, RZ, 0, 5.9604644775390625e-08 ;  /* 0x00000001ff287431 */ /* 0x000fe400000001ff */
[----:B------:R-:W-:Y:S01]  /*2ba0*/  IMAD.MOV.U32 R42, RZ, RZ, 0x40080000 ;  /* 0x40080000ff2a7424 */ /* 0x000fe200078e00ff */
[C---:B------:R-:W-:Y:S01]  /*2bb0*/  FSETP.GT.AND P2, PT, R64.reuse, RZ, PT ;  /* 0x000000ff4000720b */ /* 0x040fe20003f44000 */
[----:B------:R-:W3:Y:S01]  /*2bc0*/  LDCU UR5, c[0x0][0x3b0] ;  /* 0x00007600ff0577ac */ /* 0x000ee20008000800 */
        /* <DEDUP_REMOVED lines=17> */
[----:B---3--:R-:W-:-:S04]  /*2ce0*/  FMUL R47, R47, UR5 ;  /* 0x000000052f2f7c20 */ /* 0x008fc80008400000 */
        /* <DEDUP_REMOVED lines=8> */
[----:B-12---:R-:W-:Y:S05]  /*2d70*/  CALL.REL.NOINC `($__internal_0_$__cuda_sm20_div_rn_f64_full) ;  /* 0x0000020400507944 */ /* 0x006fea0003c00000 */
.L_x_43:
[----:B------:R-:W-:Y:S05]  /*2d80*/  BSYNC.RECONVERGENT B4 ;  /* 0x0000000000047941 */ /* 0x000fea0003800200 */
.L_x_42:
[----:B------:R-:W0:Y:S02]  /*2d90*/  F2F.F64.F32 R38, R47 ;  /* 0x0000002f00267310 */ /* 0x000e240000201800 */
[----:B0-----:R-:W-:-:S06]  /*2da0*/  DMUL R38, R38, R70 ;  /* 0x0000004626267228 */ /* 0x001fcc0000000000 */
[----:B------:R0:W3:Y:S05]  /*2db0*/  F2F.F32.F64 R46, R38 ;  /* 0x00000026002e7310 */ /* 0x0000ea0000301000 */
.L_x_41:
[----:B------:R-:W-:Y:S05]  /*2dc0*/  BSYNC.RECONVERGENT B3 ;  /* 0x0000000000037941 */ /* 0x000fea0003800200 */
.L_x_40:
[----:B------:R-:W-:Y:S01]  /*2dd0*/  ISETP.GT.U32.AND P2, PT, R2, 0x1, PT ;  /* 0x000000010200780c */ /* 0x000fe20003f44070 */
[----:B------:R4:W1:Y:S01]  /*2de0*/  F2F.F64.F32 R40, R35 ;  /* 0x0000002300287310 */ /* 0x0008620000201800 */
[----:B------:R-:W-:Y:S01]  /*2df0*/  BSSY.RECONVERGENT B0, `(.L_x_44) ;  /* 0x0000010000007945 */ /* 0x000fe20003800200 */
[----:B--2---:R-:W-:-:S10]  /*2e00*/  FMUL R43, R45, R52 ;  /* 0x000000342d2b7220 */ /* 0x004fd40000400000 */
[----:B0-----:R-:W-:Y:S01]  /*2e10*/  @!P2 IMAD.MOV.U32 R39, RZ, RZ, 0x40 ;  /* 0x00000040ff27a424 */ /* 0x001fe200078e00ff */
[----:B------:R-:W-:-:S04]  /*2e20*/  @!P2 FSETP.GEU.AND P5, PT, |R25|, 2, PT ;  /* 0x400000001900a80b */ /* 0x000fc80003fae200 */
[----:B------:R-:W-:Y:S02]  /*2e30*/  @!P2 LEA R38, R2, R39, 0x2 ;  /* 0x000000270226a211 */ /* 0x000fe400078e10ff */
[----:B------:R-:W-:-:S04]  /*2e40*/  @!P2 FSEL R39, R13, RZ, !P5 ;  /* 0x000000ff0d27a208 */ /* 0x000fc80006800000 */
[----:B------:R-:W3:Y:S02]  /*2e50*/  @!P2 LDC R38, c[0x3][R38] ;  /* 0x00c000002626ab82 */ /* 0x000ee40000000800 */
[----:B---3--:R-:W-:Y:S01]  /*2e60*/  @!P2 FFMA R46, R39, R38, R46 ;  /* 0x00000026272ea223 */ /* 0x008fe2000000002e */
[----:B-1--4-:R-:W-:Y:S06]  /*2e70*/  @!P2 BRA `(.L_x_45) ;  /* 0x00000000001ca947 */ /* 0x012fec0003800000 */
[----:B------:R-:W0:Y:S02]  /*2e80*/  LDCU UR5, c[0x0][0x394] ;  /* 0x00007280ff0577ac */ /* 0x000e240008000800 */
[----:B0-----:R-:W-:-:S04]  /*2e90*/  ISETP.NE.AND P2, PT, R2, UR5, PT ;  /* 0x0000000502007c0c */ /* 0x001fc8000bf45270 */
[----:B------:R-:W-:-:S13]  /*2ea0*/  ISETP.NE.AND P2, PT, R4, UR5, P2 ;  /* 0x0000000504007c0c */ /* 0x000fda0009745270 */
[----:B------:R-:W0:Y:S01]  /*2eb0*/  @!P2 LDC R38, c[0x3][R48+0x2c] ;  /* 0x00c00b003026ab82 */ /* 0x000e220000000800 */
[----:B------:R-:W-:-:S04]  /*2ec0*/  @!P2 FSETP.GEU.AND P5, PT, |R24|, 2, PT ;  /* 0x400000001800a80b */ /* 0x000fc80003fae200 */
[----:B------:R-:W-:-:S05]  /*2ed0*/  @!P2 FSEL R35, R12, RZ, !P5 ;  /* 0x000000ff0c23a208 */ /* 0x000fca0006800000 */
[----:B0-----:R-:W-:-:S07]  /*2ee0*/  @!P2 FFMA R46, R35, R38, R46 ;  /* 0x00000026232ea223 */ /* 0x001fce000000002e */
.L_x_45:
[----:B------:R-:W-:Y:S05]  /*2ef0*/  BSYNC.RECONVERGENT B0 ;  /* 0x0000000000007941 */ /* 0x000fea0003800200 */
.L_x_44:
[----:B------:R-:W-:Y:S01]  /*2f00*/  FMUL R43, R46, R43 ;  /* 0x0000002b2e2b7220 */ /* 0x000fe20000400000 */
[----:B------:R-:W-:Y:S03]  /*2f10*/  F2F.F64.F32 R38, R26 ;  /* 0x0000001a00267310 */ /* 0x000fe60000201800 */
[----:B------:R-:W-:-:S05]  /*2f20*/  FMUL R47, R32, R43 ;  /* 0x0000002b202f7220 */ /* 0x000fca0000400000 */
[----:B------:R-:W0:Y:S02]  /*2f30*/  F2F.F64.F32 R42, R47 ;  /* 0x0000002f002a7310 */ /* 0x000e240000201800 */
[----:B0-----:R-:W-:-:S08]  /*2f40*/  DMUL R42, R42, -1000 ;  /* 0xc08f40002a2a7828 */ /* 0x001fd00000000000 */
[----:B------:R-:W-:-:S06]  /*2f50*/  DFMA R38, R38, R42, R40 ;  /* 0x0000002a2626722b */ /* 0x000fcc0000000028 */
[----:B------:R0:W3:Y:S05]  /*2f60*/  F2F.F32.F64 R35, R38 ;  /* 0x0000002600237310 */ /* 0x0000ea0000301000 */
.L_x_37:
[----:B------:R-:W-:Y:S05]  /*2f70*/  BSYNC.RECONVERGENT B2 ;  /* 0x0000000000027941 */ /* 0x000fea0003800200 */
.L_x_36:
[----:B------:R-:W-:Y:S01]  /*2f80*/  FSETP.NEU.AND P2, PT, R31, RZ, PT ;  /* 0x000000ff1f00720b */ /* 0x000fe20003f4d000 */
[----:B------:R-:W-:Y:S01]  /*2f90*/  BSSY.RECONVERGENT B0, `(.L_x_46) ;  /* 0x0000045000007945 */ /* 0x000fe20003800200 */
[----:B------:R-:W-:-:S11]  /*2fa0*/  IMAD.MOV.U32 R47, RZ, RZ, RZ ;  /* 0x000000ffff2f7224 */ /* 0x000fd600078e00ff */
[----:B------:R-:W-:Y:S05]  /*2fb0*/  @!P2 BRA `(.L_x_47) ;  /* 0x000000040008a947 */ /* 0x000fea0003800000 */
[----:B------:R-:W-:Y:S01]  /*2fc0*/  ISETP.GT.U32.AND P2, PT, R51, 0x1, PT ;  /* 0x000000013300780c */ /* 0x000fe20003f44070 */
[----:B------:R-:W4:Y:S01]  /*2fd0*/  LDC R41, c[0x0][0x3a4] ;  /* 0x0000e900ff297b82 */ /* 0x000f220000000800 */
[----:B------:R-:W-:Y:S11]  /*2fe0*/  BSSY.RECONVERGENT B2, `(.L_x_48) ;  /* 0x000000e000027945 */ /* 0x000ff60003800200 */
[----:B0-----:R-:W0:Y:S01]  /*2ff0*/  @!P2 LDC R39, c[0x3][R63] ;  /* 0x00c000003f27ab82 */ /* 0x001e220000000800 */
[----:B------:R-:W-:-:S02]  /*3000*/  @!P2 FSETP.GEU.AND P5, PT, |R23|, 2, PT ;  /* 0x400000001700a80b */ /* 0x000fc40003fae200 */
[----:B------:R-:W-:Y:S02]  /*3010*/  @!P2 FSETP.GEU.AND P6, PT, |R56|, 2, PT ;  /* 0x400000003800a80b */ /* 0x000fe40003fce200 */
[----:B------:R-:W-:Y:S02]  /*3020*/  @!P2 FSEL R47, R11, RZ, !P5 ;  /* 0x000000ff0b2fa208 */ /* 0x000fe40006800000 */
[----:B------:R-:W-:-:S05]  /*3030*/  @!P2 FSEL R38, R60, RZ, !P6 ;  /* 0x000000ff3c26a208 */ /* 0x000fca0007000000 */
[----:B0-----:R-:W-:Y:S01]  /*3040*/  @!P2 FFMA R47, R39, R47, R38 ;  /* 0x0000002f272fa223 */ /* 0x001fe20000000026 */
[----:B----4-:R-:W-:Y:S06]  /*3050*/  @!P2 BRA `(.L_x_49) ;  /* 0x000000000018a947 */ /* 0x010fec0003800000 */
[----:B------:R-:W0:Y:S01]  /*3060*/  @P0 LDC R40, c[0x3][R49+0xc] ;  /* 0x00c0030031280b82 */ /* 0x000e220000000800 */
[----:B------:R-:W-:Y:S02]  /*3070*/  FSETP.GEU.AND P2, PT, |R56|, 2, PT ;  /* 0x400000003800780b */ /* 0x000fe40003f4e200 */
[----:B------:R-:W-:Y:S02]  /*3080*/  @P0 FSETP.GEU.AND P5, PT, |R22|, 2, PT ;  /* 0x400000001600080b */ /* 0x000fe40003fae200 */
[----:B------:R-:W-:Y:S02]  /*3090*/  FSEL R47, R60, RZ, !P2 ;  /* 0x000000ff3c2f7208 */ /* 0x000fe40005000000 */
[----:B------:R-:W-:-:S05]  /*30a0*/  @P0 FSEL R38, R8, RZ, !P5 ;  /* 0x000000ff08260208 */ /* 0x000fca0006800000 */
[----:B0-----:R-:W-:-:S07]  /*30b0*/  @P0 FFMA R47, R40, R38, R47 ;  /* 0x00000026282f0223 */ /* 0x001fce000000002f */
.L_x_49:
[----:B------:R-:W-:Y:S05]  /*30c0*/  BSYNC.RECONVERGENT B2 ;  /* 0x0000000000027941 */ /* 0x000fea0003800200 */
.L_x_48:
[----:B------:R-:W0:Y:S01]  /*30d0*/  LDCU.64 UR12, c[0x0][0x3a8] ;  /* 0x00007500ff0c77ac */ /* 0x000e220008000a00 */
[----:B------:R-:W-:Y:S01]  /*30e0*/  I2FP.F32.S32 R38, R2 ;  /* 0x0000000200267245 */ /* 0x000fe20000201400 */
[----:B------:R-:W-:Y:S01]  /*30f0*/  BSSY.RECONVERGENT B2, `(.L_x_50) ;  /* 0x0000013000027945 */ /* 0x000fe20003800200 */
[----:B------:R-:W-:Y:S01]  /*3100*/  HFMA2 R44, -RZ, RZ, 0, 0 ;  /* 0x00000000ff2c7431 */ /* 0x000fe200000001ff */
[----:B------:R-:W-:Y:S02]  /*3110*/  ISETP.GT.U32.AND P5, PT, R2, 0x1, PT ;  /* 0x000000010200780c */ /* 0x000fe40003fa4070 */
[----:B0-----:R-:W-:-:S04]  /*3120*/  FFMA R38, R38, UR12, R41 ;  /* 0x0000000c26267c23 */ /* 0x001fc80008000029 */
[----:B------:R-:W-:-:S04]  /*3130*/  FADD R38, R27, -R38 ;  /* 0x800000261b267221 */ /* 0x000fc80000000000 */
[----:B------:R-:W-:-:S05]  /*3140*/  FMUL R38, R38, UR13 ;  /* 0x0000000d26267c20 */ /* 0x000fca0008400000 */
[----:B------:R-:W-:-:S13]  /*3150*/  FSETP.GEU.AND P2, PT, |R38|, 2, PT ;  /* 0x400000002600780b */ /* 0x000fda0003f4e200 */
[----:B------:R-:W-:Y:S05]  /*3160*/  @P2 BRA `(.L_x_51) ;  /* 0x00000000002c2947 */ /* 0x000fea0003800000 */
        /* <DEDUP_REMOVED lines=11> */
.L_x_51:
[----:B------:R-:W-:Y:S05]  /*3220*/  BSYNC.RECONVERGENT B2 ;  /* 0x0000000000027941 */ /* 0x000fea0003800200 */
.L_x_50:
[----:B------:R-:W-:Y:S04]  /*3230*/  BSSY.RECONVERGENT B2, `(.L_x_52) ;  /* 0x0000016000027945 */ /* 0x000fe80003800200 */
[----:B------:R-:W-:Y:S05]  /*3240*/  @P5 BRA `(.L_x_53) ;  /* 0x0000000000285947 */ /* 0x000fea0003800000 */
[----:B------:R-:W-:Y:S01]  /*3250*/  UMOV UR5, 0x40 ;  /* 0x0000004000057882 */ /* 0x000fe20000000000 */
[C---:B------:R-:W-:Y:S01]  /*3260*/  FADD R38, -|R25|.reuse, 2 ;  /* 0x4000000019267421 */ /* 0x040fe20000000300 */
[----:B------:R-:W-:Y:S02]  /*3270*/  LEA R40, R2, UR5, 0x2 ;  /* 0x0000000502287c11 */ /* 0x000fe4000f8e10ff */
[----:B------:R-:W-:Y:S02]  /*3280*/  FSETP.GEU.AND P5, PT, |R25|, 2, PT ;  /* 0x400000001900780b */ /* 0x000fe40003fae200 */
[----:B------:R-:W-:Y:S02]  /*3290*/  FSETP.GT.AND P2, PT, R38, 1, PT ;  /* 0x3f8000002600780b */ /* 0x000fe40003f44000 */
[----:B------:R-:W0:Y:S02]  /*32a0*/  LDC R40, c[0x3][R40] ;  /* 0x00c0000028287b82 */ /* 0x000e240000000800 */
[----:B------:R-:W-:-:S04]  /*32b0*/  FSEL R38, R20, R17, !P2 ;  /* 0x0000001114267208 */ /* 0x000fc80005000000 */
[----:B------:R-:W-:-:S05]  /*32c0*/  FSEL R39, R38, RZ, !P5 ;  /* 0x000000ff26277208 */ /* 0x000fca0006800000 */
[----:B0-----:R-:W-:Y:S01]  /*32d0*/  FFMA R44, R39, R40, R44 ;  /* 0x00000028272c7223 */ /* 0x001fe2000000002c */
[----:B------:R-:W-:Y:S06]  /*32e0*/  BRA `(.L_x_54) ;  /* 0x0000000000287947 */ /* 0x000fec0003800000 */
.L_x_53:
[----:B------:R-:W0:Y:S02]  /*32f0*/  LDCU UR5, c[0x0][0x394] ;  /* 0x00007280ff0577ac */ /* 0x000e240008000800 */
[----:B0-----:R-:W-:-:S04]  /*3300*/  ISETP.NE.AND P2, PT, R2, UR5, PT ;  /* 0x0000000502007c0c */ /* 0x001fc8000bf45270 */
[----:B------:R-:W-:-:S13]  /*3310*/  ISETP.NE.AND P2, PT, R4, UR5, P2 ;  /* 0x0000000504007c0c */ /* 0x000fda0009745270 */
[----:B------:R-:W0:Y:S01]  /*3320*/  @!P2 LDC R40, c[0x3][R48+0x2c] ;  /* 0x00c00b003028ab82 */ /* 0x000e220000000800 */
[C---:B------:R-:W-:Y:S01]  /*3330*/  @!P2 FADD R38, -|R24|.reuse, 2 ;  /* 0x400000001826a421 */ /* 0x040fe20000000300 */
[----:B------:R-:W-:-:S04]  /*3340*/  @!P2 FSETP.GEU.AND P6, PT, |R24|, 2, PT ;  /* 0x400000001800a80b */ /* 0x000fc80003fce200 */
[----:B------:R-:W-:-:S04]  /*3350*/  @!P2 FSETP.GT.AND P5, PT, R38, 1, PT ;  /* 0x3f8000002600a80b */ /* 0x000fc80003fa4000 */
[----:B------:R-:W-:-:S04]  /*3360*/  @!P2 FSEL R38, R19, R14, !P5 ;  /* 0x0000000e1326a208 */ /* 0x000fc80006800000 */
[----:B------:R-:W-:-:S05]  /*3370*/  @!P2 FSEL R39, R38, RZ, !P6 ;  /* 0x000000ff2627a208 */ /* 0x000fca0007000000 */
[----:B0-----:R-:W-:-:S07]  /*3380*/  @!P2 FFMA R44, R39, R40, R44 ;  /* 0x00000028272ca223 */ /* 0x001fce000000002c */
.L_x_54:
[----:B------:R-:W-:Y:S05]  /*3390*/  BSYNC.RECONVERGENT B2 ;  /* 0x0000000000027941 */ /* 0x000fea0003800200 */
.L_x_52:
[----:B--2---:R-:W-:-:S04]  /*33a0*/  FMUL R39, R47, R52 ;  /* 0x000000342f277220 */ /* 0x004fc80000400000 */
[----:B------:R-:W-:-:S04]  /*33b0*/  FMUL R38, R44, R39 ;  /* 0x000000272c267220 */ /* 0x000fc80000400000 */
[----:B------:R-:W-:-:S04]  /*33c0*/  FMUL R38, R31, R38 ;  /* 0x000000261f267220 */ /* 0x000fc80000400000 */
[----:B---3--:R-:W-:-:S07]  /*33d0*/  FFMA R35, R38, R26, R35 ;  /* 0x0000001a26237223 */ /* 0x008fce0000000023 */
.L_x_47:
[----:B------:R-:W-:Y:S05]  /*33e0*/  BSYNC.RECONVERGENT B0 ;  /* 0x0000000000007941 */ /* 0x000fea0003800200 */
.L_x_46:
[C---:B------:R-:W-:Y:S01]  /*33f0*/  FSETP.EQ.AND P5, PT, R28.reuse, RZ, PT ;  /* 0x000000ff1c00720b */ /* 0x040fe20003fa2000 */
[----:B------:R-:W-:Y:S01]  /*3400*/  BSSY.RECONVERGENT B0, `(.L_x_55) ;  /* 0x0000045000007945 */ /* 0x000fe20003800200 */
[----:B------:R-:W-:-:S11]  /*3410*/  FSETP.NEU.AND P2, PT, R28, RZ, PT ;  /* 0x000000ff1c00720b */ /* 0x000fd60003f4d000 */
[----:B------:R-:W-:Y:S05]  /*3420*/  @!P4 BRA P5, `(.L_x_56) ;  /* 0x000000040008c947 */ /* 0x000fea0002800000 */
[----:B------:R-:W-:Y:S01]  /*3430*/  ISETP.GT.U32.AND P4, PT, R51, 0x1, PT ;  /* 0x000000013300780c */ /* 0x000fe20003f84070 */
[----:B------:R-:W4:Y:S01]  /*3440*/  LDC R41, c[0x0][0x3a4] ;  /* 0x0000e900ff297b82 */ /* 0x000f220000000800 */
[----:B------:R-:W-:Y:S01]  /*3450*/  FSETP.GT.AND P6, PT, R65, 1, PT ;  /* 0x3f8000004100780b */ /* 0x000fe20003fc4000 */
[----:B------:R-:W-:Y:S01]  /*3460*/  BSSY.RECONVERGENT B2, `(.L_x_57) ;  /* 0x0000013000027945 */ /* 0x000fe20003800200 */
[----:B------:R-:W-:Y:S02]  /*3470*/  FSETP.GEU.AND P5, PT, |R56|, 2, PT ;  /* 0x400000003800780b */ /* 0x000fe40003fae200 */
[----:B------:R-:W-:-:S04]  /*3480*/  FSEL R45, R57, R58, !P6 ;  /* 0x0000003a392d7208 */ /* 0x000fc80007000000 */
[----:B------:R-:W-:-:S03]  /*3490*/  FSEL R45, R45, RZ, !P5 ;  /* 0x000000ff2d2d7208 */ /* 0x000fc60006800000 */
[----:B0-----:R-:W0:Y:S01]  /*34a0*/  @!P4 LDC R38, c[0x3][R63+-0x20] ;  /* 0x00fff8003f26cb82 */ /* 0x001e220000000800 */
[C---:B------:R-:W-:Y:S01]  /*34b0*/  @!P4 FADD R39, -|R23|.reuse, 2 ;  /* 0x400000001727c421 */ /* 0x040fe20000000300 */
[----:B------:R-:W-:-:S04]  /*34c0*/  @!P4 FSETP.GEU.AND P5, PT, |R23|, 2, PT ;  /* 0x400000001700c80b */ /* 0x000fc80003fae200 */
[----:B------:R-:W-:-:S04]  /*34d0*/  @!P4 FSETP.GT.AND P6, PT, R39, 1, PT ;  /* 0x3f8000002700c80b */ /* 0x000fc80003fc4000 */
[----:B------:R-:W-:-:S04]  /*34e0*/  @!P4 FSEL R39, R21, R16, !P6 ;  /* 0x000000101527c208 */ /* 0x000fc80007000000 */
[----:B------:R-:W-:-:S05]  /*34f0*/  @!P4 FSEL R40, R39, RZ, !P5 ;  /* 0x000000ff2728c208 */ /* 0x000fca0006800000 */
[----:B0-----:R-:W-:Y:S01]  /*3500*/  @!P4 FFMA R45, R40, R38, R45 ;  /* 0x00000026282dc223 */ /* 0x001fe2000000002d */
[----:B----4-:R-:W-:Y:S06]  /*3510*/  @!P4 BRA `(.L_x_58) ;  /* 0x00000000001cc947 */ /* 0x010fec0003800000 */
[----:B------:R-:W0:Y:S01]  /*3520*/  @P0 LDC R40, c[0x3][R49+-0x14] ;  /* 0x00fffb0031280b82 */ /* 0x000e220000000800 */
[C---:B------:R-:W-:Y:S01]  /*3530*/  @P0 FADD R38, -|R22|.reuse, 2 ;  /* 0x4000000016260421 */ /* 0x040fe20000000300 */
[----:B------:R-:W-:-:S04]  /*3540*/  @P0 FSETP.GEU.AND P5, PT, |R22|, 2, PT ;  /* 0x400000001600080b */ /* 0x000fc80003fae200 */
[----:B------:R-:W-:-:S04]  /*3550*/  @P0 FSETP.GT.AND P4, PT, R38, 1, PT ;  /* 0x3f8000002600080b */ /* 0x000fc80003f84000 */
[----:B------:R-:W-:-:S04]  /*3560*/  @P0 FSEL R38, R18, R15, !P4 ;  /* 0x0000000f12260208 */ /* 0x000fc80006000000 */
[----:B------:R-:W-:-:S05]  /*3570*/  @P0 FSEL R38, R38, RZ, !P5 ;  /* 0x000000ff26260208 */ /* 0x000fca0006800000 */
[----:B0-----:R-:W-:-:S07]  /*3580*/  @P0 FFMA R45, R40, R38, R45 ;  /* 0x00000026282d0223 */ /* 0x001fce000000002d */
.L_x_58:
[----:B------:R-:W-:Y:S05]  /*3590*/  BSYNC.RECONVERGENT B2 ;  /* 0x0000000000027941 */ /* 0x000fea0003800200 */
.L_x_57:
[----:B------:R-:W0:Y:S01]  /*35a0*/  LDCU.64 UR12, c[0x0][0x3a8] ;  /* 0x00007500ff0c77ac */ /* 0x000e220008000a00 */
[----:B------:R-:W-:Y:S01]  /*35b0*/  I2FP.F32.S32 R38, R2 ;  /* 0x0000000200267245 */ /* 0x000fe20000201400 */
[----:B------:R-:W-:Y:S01]  /*35c0*/  BSSY.RECONVERGENT B2, `(.L_x_59) ;  /* 0x0000013000027945 */ /* 0x000fe20003800200 */
[----:B------:R-:W-:Y:S01]  /*35d0*/  ISETP.GT.U32.AND P4, PT, R2, 0x1, PT ;  /* 0x000000010200780c */ /* 0x000fe20003f84070 */
[----:B------:R-:W-:Y:S02]  /*35e0*/  IMAD.MOV.U32 R44, RZ, RZ, RZ ;  /* 0x000000ffff2c7224 */ /* 0x000fe400078e00ff */
        /* <DEDUP_REMOVED lines=16> */
.L_x_60:
[----:B------:R-:W-:Y:S05]  /*36f0*/  BSYNC.RECONVERGENT B2 ;  /* 0x0000000000027941 */ /* 0x000fea0003800200 */
.L_x_59:
        /* <DEDUP_REMOVED lines=11> */
.L_x_61:
        /* <DEDUP_REMOVED lines=10> */
.L_x_56:
[----:B------:R-:W-:Y:S05]  /*3850*/  BSYNC.RECONVERGENT B0 ;  /* 0x0000000000007941 */ /* 0x000fea0003800200 */
.L_x_55:
[----:B------:R-:W-:Y:S01]  /*3860*/  FSETP.NEU.AND P0, PT, R30, RZ, PT ;  /* 0x000000ff1e00720b */ /* 0x000fe20003f0d000 */
[----:B------:R-:W4:Y:S01]  /*3870*/  @P2 LDC R42, c[0x3][R50+0x10] ;  /* 0x00c00400322a2b82 */ /* 0x000f220000000800 */
[----:B------:R-:W-:-:S11]  /*3880*/  FSETP.NEU.AND P4, PT, R29, RZ, PT ;  /* 0x000000ff1d00720b */ /* 0x000fd60003f8d000 */
[----:B0-----:R-:W0:Y:S08]  /*3890*/  @P0 LDC R38, c[0x3][R50+0x8] ;  /* 0x00c0020032260b82 */ /* 0x001e300000000800 */
[----:B------:R-:W5:Y:S01]  /*38a0*/  @P4 LDC R40, c[0x3][R50+0xc] ;  /* 0x00c0030032284b82 */ /* 0x000f620000000800 */
[----:B----4-:R-:W-:-:S04]  /*38b0*/  @P2 FMUL R43, R45, R42 ;  /* 0x0000002a2d2b2220 */ /* 0x010fc80000400000 */
[----:B------:R-:W-:Y:S01]  /*38c0*/  @P2 FMUL R43, R44, R43 ;  /* 0x0000002b2c2b2220 */ /* 0x000fe20000400000 */
[----:B0-----:R-:W-:-:S04]  /*38d0*/  @P0 FMUL R39, R45, R38 ;  /* 0x000000262d270220 */ /* 0x001fc80000400000 */
[----:B------:R-:W-:Y:S01]  /*38e0*/  @P0 FMUL R39, R44, R39 ;  /* 0x000000272c270220 */ /* 0x000fe20000400000 */
[----:B-----5:R-:W-:-:S03]  /*38f0*/  @P4 FMUL R41, R45, R40 ;  /* 0x000000282d294220 */ /* 0x020fc60000400000 */
[----:B---3--:R-:W-:Y:S01]  /*3900*/  @P0 FFMA R35, R30, R39, R35 ;  /* 0x000000271e230223 */ /* 0x008fe20000000023 */
[----:B------:R-:W-:-:S04]  /*3910*/  @P4 FMUL R38, R44, R41 ;  /* 0x000000292c264220 */ /* 0x000fc80000400000 */
[----:B------:R-:W-:-:S04]  /*3920*/  @P4 FFMA R35, R29, R38, R35 ;  /* 0x000000261d234223 */ /* 0x000fc80000000023 */
[----:B------:R-:W-:-:S07]  /*3930*/  @P2 FFMA R35, R28, R43, R35 ;  /* 0x0000002b1c232223 */ /* 0x000fce0000000023 */
.L_x_20:
[----:B------:R-:W-:Y:S05]  /*3940*/  BSYNC.RECONVERGENT B1 ;  /* 0x0000000000017941 */ /* 0x000fea0003800200 */
.L_x_19:
[----:B------:R-:W3:Y:S01]  /*3950*/  LDCU.64 UR10, c[0x0][0x390] ;  /* 0x00007200ff0a77ac */ /* 0x000ee20008000a00 */
[----:B------:R-:W-:Y:S01]  /*3960*/  IADD3 R65, PT, PT, R7, -0x1, RZ ;  /* 0xffffffff07417810 */ /* 0x000fe20007ffe0ff */
[----:B------:R-:W-:Y:S01]  /*3970*/  BSSY.RECONVERGENT B1, `(.L_x_62) ;  /* 0x00001ef000017945 */ /* 0x000fe20003800200 */
[----:B------:R-:W-:Y:S02]  /*3980*/  UMOV UR5, 0x90 ;  /* 0x0000009000057882 */ /* 0x000fe40000000000 */
[----:B------:R-:W-:-:S04]  /*3990*/  LOP3.LUT R38, R4, R65, RZ, 0xfc, !PT ;  /* 0x0000004104267212 */ /* 0x000fc800078efcff */
[----:B------:R-:W-:Y:S02]  /*39a0*/  SHF.R.U32.HI R38, RZ, 0x1f, R38 ;  /* 0x0000001fff267819 */ /* 0x000fe40000011626 */
[C---:B---3--:R-:W-:Y:S01]  /*39b0*/  ISETP.GT.AND P0, PT, R65.reuse, UR10, PT ;  /* 0x0000000a41007c0c */ /* 0x048fe2000bf04270 */
[C---:B------:R-:W-:Y:S01]  /*39c0*/  IMAD R40, R4.reuse, UR10, R4 ;  /* 0x0000000a04287c24 */ /* 0x040fe2000f8e0204 */
[----:B------:R-:W-:Y:S01]  /*39d0*/  ISETP.NE.AND P4, PT, R65, UR10, PT ;  /* 0x0000000a41007c0c */ /* 0x000fe2000bf85270 */
[----:B------:R-:W-:Y:S02]  /*39e0*/  UIADD3 UR6, UPT, UPT, UR11, -0x1, URZ ;  /* 0xffffffff0b067890 */ /* 0x000fe4000fffe0ff */
[----:B------:R-:W-:Y:S01]  /*39f0*/  ISETP.GT.OR P0, PT, R4, UR11, P0 ;  /* 0x0000000b04007c0c */ /* 0x000fe20008704670 */
[----:B------:R-:W-:-:S03]  /*3a00*/  IMAD.IADD R40, R40, 0x1, R65 ;  /* 0x0000000128287824 */ /* 0x000fc600078e0241 */
[----:B------:R-:W-:Y:S01]  /*3a10*/  ISETP.EQ.U32.OR P2, PT, R38, 0x1, P0 ;  /* 0x000000012600780c */ /* 0x000fe20000742470 */
[----:B------:R-:W-:Y:S01]  /*3a20*/  IMAD R40, R40, 0x5, RZ ;  /* 0x0000000528287824 */ /* 0x000fe200078e02ff */
[----:B------:R-:W-:-:S04]  /*3a30*/  ISETP.EQ.OR P0, PT, R7, UR10, !P4 ;  /* 0x0000000a07007c0c */ /* 0x000fc8000e702670 */
[----:B------:R-:W-:-:S07]  /*3a40*/  LEA R51, R40, UR5, 0x2 ;  /* 0x0000000528337c11 */ /* 0x000fce000f8e10ff */
[----:B------:R-:W-:Y:S05]  /*3a50*/  @P2 BRA `(.L_x_63) ;  /* 0x0000001c00802947 */ /* 0x000fea0003800000 */
[C---:B------:R-:W-:Y:S02]  /*3a60*/  ISETP.GT.AND P2, PT, R4.reuse, 0x1, PT ;  /* 0x000000010400780c */ /* 0x040fe40003f44270 */
[----:B------:R-:W-:Y:S02]  /*3a70*/  ISETP.LT.AND P4, PT, R4, UR6, PT ;  /* 0x0000000604007c0c */ /* 0x000fe4000bf81270 */
[----:B------:R-:W-:-:S04]  /*3a80*/  ISETP.GT.AND P2, PT, R7, 0x2, P2 ;  /* 0x000000020700780c */ /* 0x000fc80001744270 */
[----:B------:R-:W-:-:S13]  /*3a90*/  ISETP.LT.AND P2, PT, R7, UR10, P2 ;  /* 0x0000000a07007c0c */ /* 0x000fda0009741270 */
[----:B------:R-:W-:Y:S05]  /*3aa0*/  @P2 BRA P4, `(.L_x_64) ;  /* 0x00000014006c2947 */ /* 0x000fea0002000000 */
[----:B------:R-:W-:Y:S01]  /*3ab0*/  FSETP.NEU.AND P2, PT, R0, RZ, PT ;  /* 0x000000ff0000720b */ /* 0x000fe20003f4d000 */
[----:B------:R-:W-:-:S12]  /*3ac0*/  BSSY.RECONVERGENT B0, `(.L_x_65) ;  /* 0x000004b000007945 */ /* 0x000fd80003800200 */
[----:B------:R-:W-:Y:S05]  /*3ad0*/  @!P2 BRA `(.L_x_66) ;  /* 0x000000040024a947 */ /* 0x000fea0003800000 */
[----:B------:R-:W-:Y:S04]  /*3ae0*/  BSSY.RECONVERGENT B2, `(.L_x_67) ;  /* 0x0000044000027945 */ /* 0x000fe80003800200 */
[----:B------:R-:W-:Y:S05]  /*3af0*/  @P1 BRA `(.L_x_68) ;  /* 0x0000000400081947 */ /* 0x000fea0003800000 */
[----:B------:R-:W-:Y:S01]  /*3b00*/  ISETP.GT.U32.AND P2, PT, R65, 0x1, PT ;  /* 0x000000014100780c */ /* 0x000fe20003f44070 */
[----:B------:R-:W3:Y:S01]  /*3b10*/  LDC R41, c[0x0][0x3a4] ;  /* 0x0000e900ff297b82 */ /* 0x000ee20000000800 */
[C---:B------:R-:W-:Y:S01]  /*3b20*/  FADD R38, -|R56|.reuse, 2 ;  /* 0x4000000038267421 */ /* 0x040fe20000000300 */
[----:B------:R-:W-:Y:S01]  /*3b30*/  FSETP.GEU.AND P4, PT, |R56|, 2, PT ;  /* 0x400000003800780b */ /* 0x000fe20003f8e200 */
[----:B------:R-:W-:Y:S03]  /*3b40*/  BSSY.RECONVERGENT B3, `(.L_x_69) ;  /* 0x0000013000037945 */ /* 0x000fe60003800200 */
[----:B------:R-:W-:-:S04]  /*3b50*/  FSETP.GT.AND P6, PT, R38, 1, PT ;  /* 0x3f8000002600780b */ /* 0x000fc80003fc4000 */
[----:B------:R-:W-:Y:S02]  /*3b60*/  FSEL R45, R57, R58, !P6 ;  /* 0x0000003a392d7208 */ /* 0x000fe40007000000 */
[----:B------:R-:W4:Y:S01]  /*3b70*/  @!P2 LDC R40, c[0x3][R63] ;  /* 0x00c000003f28ab82 */ /* 0x000f220000000800 */
[C---:B------:R-:W-:Y:S01]  /*3b80*/  @!P2 FADD R39, -|R23|.reuse, 2 ;  /* 0x400000001727a421 */ /* 0x040fe20000000300 */
[----:B------:R-:W-:Y:S02]  /*3b90*/  @!P2 FSETP.GEU.AND P6, PT, |R23|, 2, PT ;  /* 0x400000001700a80b */ /* 0x000fe40003fce200 */
[----:B------:R-:W-:Y:S02]  /*3ba0*/  FSEL R45, R45, RZ, !P4 ;  /* 0x000000ff2d2d7208 */ /* 0x000fe40006000000 */
[----:B------:R-:W-:-:S04]  /*3bb0*/  @!P2 FSETP.GT.AND P5, PT, R39, 1, PT ;  /* 0x3f8000002700a80b */ /* 0x000fc80003fa4000 */
[----:B------:R-:W-:-:S04]  /*3bc0*/  @!P2 FSEL R38, R21, R16, !P5 ;  /* 0x000000101526a208 */ /* 0x000fc80006800000 */
[----:B------:R-:W-:-:S05]  /*3bd0*/  @!P2 FSEL R38, R38, RZ, !P6 ;  /* 0x000000ff2626a208 */ /* 0x000fca0007000000 */
[----:B----4-:R-:W-:Y:S01]  /*3be0*/  @!P2 FFMA R45, R38, R40, R45 ;  /* 0x00000028262da223 */ /* 0x010fe2000000002d */
[----:B---3--:R-:W-:Y:S06]  /*3bf0*/  @!P2 BRA `(.L_x_70) ;  /* 0x00000000001ca947 */ /* 0x008fec0003800000 */
[----:B------:R-:W3:Y:S01]  /*3c00*/  @P0 LDC R40, c[0x3][R49+0xc] ;  /* 0x00c0030031280b82 */ /* 0x000ee20000000800 */
[C---:B------:R-:W-:Y:S01]  /*3c10*/  @P0 FADD R38, -|R22|.reuse, 2 ;  /* 0x4000000016260421 */ /* 0x040fe20000000300 */
[----:B------:R-:W-:-:S04]  /*3c20*/  @P0 FSETP.GEU.AND P4, PT, |R22|, 2, PT ;  /* 0x400000001600080b */ /* 0x000fc80003f8e200 */
[----:B------:R-:W-:-:S04]  /*3c30*/  @P0 FSETP.GT.AND P2, PT, R38, 1, PT ;  /* 0x3f8000002600080b */ /* 0x000fc80003f44000 */
[----:B------:R-:W-:-:S04]  /*3c40*/  @P0 FSEL R38, R18, R15, !P2 ;  /* 0x0000000f12260208 */ /* 0x000fc80005000000 */
[----:B------:R-:W-:-:S05]  /*3c50*/  @P0 FSEL R38, R38, RZ, !P4 ;  /* 0x000000ff26260208 */ /* 0x000fca0006000000 */
[----:B---3--:R-:W-:-:S07]  /*3c60*/  @P0 FFMA R45, R40, R38, R45 ;  /* 0x00000026282d0223 */ /* 0x008fce000000002d */
.L_x_70:
[----:B------:R-:W-:Y:S05]  /*3c70*/  BSYNC.RECONVERGENT B3 ;  /* 0x0000000000037941 */ /* 0x000fea0003800200 */
.L_x_69:
[----:B------:R-:W3:Y:S01]  /*3c80*/  LDCU.64 UR12, c[0x0][0x3a8] ;  /* 0x00007500ff0c77ac */ /* 0x000ee20008000a00 */
[----:B------:R-:W-:Y:S01]  /*3c90*/  I2FP.F32.S32 R38, R4 ;  /* 0x0000000400267245 */ /* 0x000fe20000201400 */
[----:B------:R-:W-:Y:S01]  /*3ca0*/  BSSY.RECONVERGENT B3, `(.L_x_71) ;  /* 0x0000013000037945 */ /* 0x000fe20003800200 */
[----:B------:R-:W-:Y:S01]  /*3cb0*/  HFMA2 R44, -RZ, RZ, 0, 0 ;  /* 0x00000000ff2c7431 */ /* 0x000fe200000001ff */
[----:B------:R-:W-:Y:S02]  /*3cc0*/  ISETP.GT.U32.AND P4, PT, R4, 0x1, PT ;  /* 0x000000010400780c */ /* 0x000fe40003f84070 */
[----:B---3--:R-:W-:-:S04]  /*3cd0*/  FFMA R38, R38, UR12, R41 ;  /* 0x0000000c26267c23 */ /* 0x008fc80008000029 */
[----:B------:R-:W-:-:S04]  /*3ce0*/  FADD R38, R27, -R38 ;  /* 0x800000261b267221 */ /* 0x000fc80000000000 */
[----:B------:R-:W-:-:S05]  /*3cf0*/  FMUL R38, R38, UR13 ;  /* 0x0000000d26267c20 */ /* 0x000fca0008400000 */
[----:B------:R-:W-:-:S13]  /*3d00*/  FSETP.GEU.AND P2, PT, |R38|, 2, PT ;  /* 0x400000002600780b */ /* 0x000fda0003f4e200 */
[----:B------:R-:W-:Y:S05]  /*3d10*/  @P2 BRA `(.L_x_72) ;  /* 0x00000000002c2947 */ /* 0x000fea0003800000 */
[----:B------:R-:W-:Y:S01]  /*3d20*/  FADD R38, -|R38|, 2 ;  /* 0x4000000026267421 */ /* 0x000fe20000000300 */
[----:B------:R-:W3:Y:S03]  /*3d30*/  LDCU UR5, c[0x0][0x3b0] ;  /* 0x00007600ff0577ac */ /* 0x000ee60008000800 */
[C---:B------:R-:W-:Y:S01]  /*3d40*/  FADD R40, R38.reuse, -1 ;  /* 0xbf80000026287421 */ /* 0x040fe20000000000 */
[C---:B------:R-:W-:Y:S01]  /*3d50*/  FSETP.GT.AND P2, PT, R38.reuse, 1, PT ;  /* 0x3f8000002600780b */ /* 0x040fe20003f44000 */
[----:B------:R-:W-:-:S04]  /*3d60*/  FMUL R39, R38, R38 ;  /* 0x0000002626277220 */ /* 0x000fc80000400000 */
[----:B------:R-:W-:-:S08]  /*3d70*/  FMUL R39, R38, R39 ;  /* 0x0000002726277220 */ /* 0x000fd00000400000 */
[----:B------:R-:W-:Y:S01]  /*3d80*/  @P2 FMUL R41, R40, R40 ;  /* 0x0000002828292220 */ /* 0x000fe20000400000 */
[----:B---3--:R-:W-:-:S03]  /*3d90*/  FMUL R44, R39, UR5 ;  /* 0x00000005272c7c20 */ /* 0x008fc60008400000 */
[----:B------:R-:W-:-:S04]  /*3da0*/  @P2 FMUL R41, R40, R41 ;  /* 0x0000002928292220 */ /* 0x000fc80000400000 */
[----:B------:R-:W-:-:S04]  /*3db0*/  @P2 FMUL R41, R41, -4 ;  /* 0xc080000029292820 */ /* 0x000fc80000400000 */
[----:B------:R-:W-:-:S07]  /*3dc0*/  @P2 FFMA R44, R41, UR5, R44 ;  /* 0x00000005292c2c23 */ /* 0x000fce000800002c */
.L_x_72:
[----:B------:R-:W-:Y:S05]  /*3dd0*/  BSYNC.RECONVERGENT B3 ;  /* 0x0000000000037941 */ /* 0x000fea0003800200 */
.L_x_71:
[----:B------:R-:W-:Y:S05]  /*3de0*/  @P4 BRA `(.L_x_73) ;  /* 0x0000000000284947 */ /* 0x000fea0003800000 */
[----:B------:R-:W-:Y:S01]  /*3df0*/  UMOV UR5, 0x20 ;  /* 0x0000002000057882 */ /* 0x000fe20000000000 */
[C---:B------:R-:W-:Y:S01]  /*3e00*/  FADD R40, -|R25|.reuse, 2 ;  /* 0x4000000019287421 */ /* 0x040fe20000000300 */
[----:B------:R-:W-:Y:S02]  /*3e10*/  LEA R38, R4, UR5, 0x2 ;  /* 0x0000000504267c11 */ /* 0x000fe4000f8e10ff */
[----:B------:R-:W-:Y:S02]  /*3e20*/  FSETP.GEU.AND P4, PT, |R25|, 2, PT ;  /* 0x400000001900780b */ /* 0x000fe40003f8e200 */
[----:B------:R-:W3:Y:S01]  /*3e30*/  LDC R39, c[0x3][R38] ;  /* 0x00c0000026277b82 */ /* 0x000ee20000000800 */
[----:B------:R-:W-:-:S04]  /*3e40*/  FSETP.GT.AND P2, PT, R40, 1, PT ;  /* 0x3f8000002800780b */ /* 0x000fc80003f44000 */
[----:B------:R-:W-:-:S04]  /*3e50*/  FSEL R40, R20, R17, !P2 ;  /* 0x0000001114287208 */ /* 0x000fc80005000000 */
[----:B------:R-:W-:-:S05]  /*3e60*/  FSEL R41, R40, RZ, !P4 ;  /* 0x000000ff28297208 */ /* 0x000fca0006000000 */
[----:B---3--:R-:W-:Y:S01]  /*3e70*/  FFMA R44, R41, R39, R44 ;  /* 0x00000027292c7223 */ /* 0x008fe2000000002c */
[----:B------:R-:W-:Y:S06]  /*3e80*/  BRA `(.L_x_68) ;  /* 0x0000000000247947 */ /* 0x000fec0003800000 */
.L_x_73:
[----:B------:R-:W-:-:S04]  /*3e90*/  ISETP.NE.AND P2, PT, R4, UR11, PT ;  /* 0x0000000b04007c0c */ /* 0x000fc8000bf45270 */
[----:B------:R-:W-:-:S13]  /*3ea0*/  ISETP.NE.AND P2, PT, R4, UR6, P2 ;  /* 0x0000000604007c0c */ /* 0x000fda0009745270 */
[----:B------:R-:W3:Y:S01]  /*3eb0*/  @!P2 LDC R39, c[0x3][R48+0x10] ;  /* 0x00c004003027ab82 */ /* 0x000ee20000000800 */
[C---:B------:R-:W-:Y:S01]  /*3ec0*/  @!P2 FADD R38, -|R24|.reuse, 2 ;  /* 0x400000001826a421 */ /* 0x040fe20000000300 */
[----:B------:R-:W-:-:S04]  /*3ed0*/  @!P2 FSETP.GEU.AND P5, PT, |R24|, 2, PT ;  /* 0x400000001800a80b */ /* 0x000fc80003fae200 */
[----:B------:R-:W-:-:S04]  /*3ee0*/  @!P2 FSETP.GT.AND P4, PT, R38, 1, PT ;  /* 0x3f8000002600a80b */ /* 0x000fc80003f84000 */
[----:B------:R-:W-:-:S04]  /*3ef0*/  @!P2 FSEL R38, R19, R14, !P4 ;  /* 0x0000000e1326a208 */ /* 0x000fc80006000000 */
[----:B------:R-:W-:-:S05]  /*3f00*/  @!P2 FSEL R41, R38, RZ, !P5 ;  /* 0x000000ff2629a208 */ /* 0x000fca0006800000 */
[----:B---3--:R-:W-:-:S07]  /*3f10*/  @!P2 FFMA R44, R41, R39, R44 ;  /* 0x00000027292ca223 */ /* 0x008fce000000002c */
.L_x_68:
[----:B------:R-:W-:Y:S05]  /*3f20*/  BSYNC.RECONVERGENT B2 ;  /* 0x0000000000027941 */ /* 0x000fea0003800200 */
.L_x_67:
[----:B------:R-:W3:Y:S02]  /*3f30*/  LDC R38, c[0x3][R51] ;  /* 0x00c0000033267b82 */ /* 0x000ee40000000800 */
[----:B---3--:R-:W-:-:S04]  /*3f40*/  FMUL R39, R45, R38 ;  /* 0x000000262d277220 */ /* 0x008fc80000400000 */
[----:B------:R-:W-:-:S04]  /*3f50*/  FMUL R39, R44, R39 ;  /* 0x000000272c277220 */ /* 0x000fc80000400000 */
[----:B------:R-:W-:-:S07]  /*3f60*/  FFMA R35, R0, R39, R35 ;  /* 0x0000002700237223 */ /* 0x000fce0000000023 */
.L_x_66:
[----:B------:R-:W-:Y:S05]  /*3f70*/  BSYNC.RECONVERGENT B0 ;  /* 0x0000000000007941 */ /* 0x000fea0003800200 */
.L_x_65:
[----:B------:R-:W-:Y:S01]  /*3f80*/  FSETP.NEU.AND P4, PT, R31, RZ, PT ;  /* 0x000000ff1f00720b */ /* 0x000fe20003f8d000 */
[----:B------:R-:W-:Y:S03]  /*3f90*/  BSSY.RECONVERGENT B2, `(.L_x_74) ;  /* 0x0000066000027945 */ /* 0x000fe60003800200 */
[----:B------:R-:W-:-:S13]  /*3fa0*/  FSETP.EQ.AND P2, PT, R32, RZ, !P4 ;  /* 0x000000ff2000720b */ /* 0x000fda0006742000 */
[----:B--2---:R2:W3:Y:S01]  /*3fb0*/  @!P2 LDC R52, c[0x3][R51+0x4] ;  /* 0x00c001003334ab82 */ /* 0x0044e20000000800 */
[----:B------:R-:W-:-:S13]  /*3fc0*/  FSETP.NEU.AND P2, PT, R32, RZ, PT ;  /* 0x000000ff2000720b */ /* 0x000fda0003f4d000 */
[----:B--2---:R-:W-:Y:S05]  /*3fd0*/  @!P2 BRA `(.L_x_75) ;  /* 0x000000040084a947 */ /* 0x004fea0003800000 */
[----:B------:R-:W-:Y:S04]  /*3fe0*/  BSSY.RECONVERGENT B3, `(.L_x_76) ;  /* 0x0000057000037945 */ /* 0x000fe80003800200 */
[----:B------:R-:W-:Y:S05]  /*3ff0*/  @P1 BRA `(.L_x_77) ;  /* 0x0000000400541947 */ /* 0x000fea0003800000 */
[----:B------:R-:W-:Y:S01]  /*4000*/  ISETP.GT.U32.AND P2, PT, R65, 0x1, PT ;  /* 0x000000014100780c */ /* 0x000fe20003f44070 */
[C---:B------:R-:W-:Y:S01]  /*4010*/  FADD R38, -|R56|.reuse, 2 ;  /* 0x4000000038267421 */ /* 0x040fe20000000300 */
[----:B------:R-:W2:Y:S01]  /*4020*/  LDC R41, c[0x0][0x3a4] ;  /* 0x0000e900ff297b82 */ /* 0x000ea20000000800 */
[----:B------:R-:W-:Y:S01]  /*4030*/  FSETP.GEU.AND P5, PT, |R56|, 2, PT ;  /* 0x400000003800780b */ /* 0x000fe20003fae200 */
[----:B------:R-:W-:Y:S02]  /*4040*/  BSSY.RECONVERGENT B0, `(.L_x_78) ;  /* 0x0000013000007945 */ /* 0x000fe40003800200 */
[----:B------:R-:W-:-:S04]  /*4050*/  FSETP.GT.AND P6, PT, R38, 1, PT ;  /* 0x3f8000002600780b */ /* 0x000fc80003fc4000 */
[----:B------:R-:W-:-:S03]  /*4060*/  FSEL R45, R57, R58, !P6 ;  /* 0x0000003a392d7208 */ /* 0x000fc60007000000 */
[----:B------:R-:W4:Y:S01]  /*4070*/  @!P2 LDC R39, c[0x3][R63] ;  /* 0x00c000003f27ab82 */ /* 0x000f220000000800 */
[----:B------:R-:W-:Y:S01]  /*4080*/  @!P2 FADD R38, -|R23|, 2 ;  /* 0x400000001726a421 */ /* 0x000fe20000000300 */
[----:B------:R-:W-:Y:S02]  /*4090*/  FSEL R45, R45, RZ, !P5 ;  /* 0x000000ff2d2d7208 */ /* 0x000fe40006800000 */
[----:B------:R-:W-:Y:S02]  /*40a0*/  @!P2 FSETP.GEU.AND P5, PT, |R23|, 2, PT ;  /* 0x400000001700a80b */ /* 0x000fe40003fae200 */
[----:B------:R-:W-:-:S04]  /*40b0*/  @!P2 FSETP.GT.AND P6, PT, R38, 1, PT ;  /* 0x3f8000002600a80b */ /* 0x000fc80003fc4000 */
[----:B------:R-:W-:-:S04]  /*40c0*/  @!P2 FSEL R38, R21, R16, !P6 ;  /* 0x000000101526a208 */ /* 0x000fc80007000000 */
[----:B------:R-:W-:-:S05]  /*40d0*/  @!P2 FSEL R38, R38, RZ, !P5 ;  /* 0x000000ff2626a208 */ /* 0x000fca0006800000 */
[----:B----4-:R-:W-:Y:S01]  /*40e0*/  @!P2 FFMA R45, R38, R39, R45 ;  /* 0x00000027262da223 */ /* 0x010fe2000000002d */
[----:B--2---:R-:W-:Y:S06]  /*40f0*/  @!P2 BRA `(.L_x_79) ;  /* 0x00000000001ca947 */ /* 0x004fec0003800000 */
[----:B------:R-:W2:Y:S01]  /*4100*/  @P0 LDC R40, c[0x3][R49+0xc] ;  /* 0x00c0030031280b82 */ /* 0x000ea20000000800 */
[C---:B------:R-:W-:Y:S01]  /*4110*/  @P0 FADD R38, -|R22|.reuse, 2 ;  /* 0x4000000016260421 */ /* 0x040fe20000000300 */
[----:B------:R-:W-:-:S04]  /*4120*/  @P0 FSETP.GEU.AND P5, PT, |R22|, 2, PT ;  /* 0x400000001600080b */ /* 0x000fc80003fae200 */
[----:B------:R-:W-:-:S04]  /*4130*/  @P0 FSETP.GT.AND P2, PT, R38, 1, PT ;  /* 0x3f8000002600080b */ /* 0x000fc80003f44000 */
[----:B------:R-:W-:-:S04]  /*4140*/  @P0 FSEL R38, R18, R15, !P2 ;  /* 0x0000000f12260208 */ /* 0x000fc80005000000 */
[----:B------:R-:W-:-:S05]  /*4150*/  @P0 FSEL R38, R38, RZ, !P5 ;  /* 0x000000ff26260208 */ /* 0x000fca0006800000 */
[----:B--2---:R-:W-:-:S07]  /*4160*/  @P0 FFMA R45, R40, R38, R45 ;  /* 0x00000026282d0223 */ /* 0x004fce000000002d */
.L_x_79:
[----:B------:R-:W-:Y:S05]  /*4170*/  BSYNC.RECONVERGENT B0 ;  /* 0x0000000000007941 */ /* 0x000fea0003800200 */
.L_x_78:
[----:B------:R-:W2:Y:S01]  /*4180*/  LDCU.64 UR12, c[0x0][0x3a8] ;  /* 0x00007500ff0c77ac */ /* 0x000ea20008000a00 */
[----:B------:R-:W-:Y:S01]  /*4190*/  I2FP.F32.S32 R38, R4 ;  /* 0x0000000400267245 */ /* 0x000fe20000201400 */
[----:B------:R-:W-:Y:S01]  /*41a0*/  BSSY.RECONVERGENT B4, `(.L_x_80) ;  /* 0x000002b000047945 */ /* 0x000fe20003800200 */
[----:B------:R-:W-:-:S03]  /*41b0*/  IMAD.MOV.U32 R46, RZ, RZ, RZ ;  /* 0x000000ffff2e7224 */ /* 0x000fc600078e00ff */
[----:B--2---:R-:W-:-:S04]  /*41c0*/  FFMA R38, R38, UR12, R41 ;  /* 0x0000000c26267c23 */ /* 0x004fc80008000029 */
[----:B------:R-:W-:-:S04]  /*41d0*/  FADD R38, R27, -R38 ;  /* 0x800000261b267221 */ /* 0x000fc80000000000 */
[----:B------:R-:W-:-:S05]  /*41e0*/  FMUL R53, R38, UR13 ;  /* 0x0000000d26357c20 */ /* 0x000fca0008400000 */
[----:B------:R-:W-:-:S13]  /*41f0*/  FSETP.GEU.AND P2, PT, |R53|, 2, PT ;  /* 0x400000003500780b */ /* 0x000fda0003f4e200 */
[----:B------:R-:W-:Y:S05]  /*4200*/  @P2 BRA `(.L_x_81) ;  /* 0x0000000000902947 */ /* 0x000fea0003800000 */
[----:B------:R-:W2:Y:S01]  /*4210*/  MUFU.RCP64H R41, R37 ;  /* 0x0000002500297308 */ /* 0x000ea20000001800 */
[----:B------:R-:W-:Y:S02]  /*4220*/  HFMA2 R40, -RZ, RZ, 0, 5.9604644775390625e-08 ;  /* 0x00000001ff287431 */ /* 0x000fe400000001ff */
[----:B------:R-:W-:Y:S01]  /*4230*/  IMAD.MOV.U32 R42, RZ, RZ, 0x40080000 ;  /* 0x40080000ff2a7424 */ /* 0x000fe200078e00ff */
[C---:B------:R-:W-:Y:S01]  /*4240*/  FSETP.GT.AND P2, PT, R53.reuse, RZ, PT ;  /* 0x000000ff3500720b */ /* 0x040fe20003f44000 */
[----:B------:R-:W4:Y:S01]  /*4250*/  LDCU UR5, c[0x0][0x3b0] ;  /* 0x00007600ff0577ac */ /* 0x000f220008000800 */
[----:B------:R-:W-:Y:S01]  /*4260*/  FADD R53, -|R53|, 2 ;  /* 0x4000000035357421 */ /* 0x000fe20000000300 */
[----:B------:R-:W-:Y:S04]  /*4270*/  BSSY.RECONVERGENT B5, `(.L_x_82) ;  /* 0x000001a000057945 */ /* 0x000fe80003800200 */
[----:B------:R-:W-:Y:S01]  /*4280*/  FSETP.GT.AND P5, PT, R53, 1, PT ;  /* 0x3f8000003500780b */ /* 0x000fe20003fa4000 */
[----:B--2---:R-:W-:-:S08]  /*4290*/  DFMA R38, -R36, R40, 1 ;  /* 0x3ff000002426742b */ /* 0x004fd00000000128 */
        /* <DEDUP_REMOVED lines=9> */
[----:B0-----:R-:W-:Y:S01]  /*4330*/  DFMA R70, R40, R42, R54 ;  /* 0x0000002a2846722b */ /* 0x001fe20000000036 */
[C---:B------:R-:W-:Y:S01]  /*4340*/  FADD R40, R53.reuse, -1 ;  /* 0xbf80000035287421 */ /* 0x040fe20000000000 */
[----:B------:R-:W-:-:S03]  /*4350*/  FMUL R53, R53, R53 ;  /* 0x0000003535357220 */ /* 0x000fc60000400000 */
[----:B------:R-:W-:Y:S01]  /*4360*/  FMUL R40, R40, R40 ;  /* 0x0000002828287220 */ /* 0x000fe20000400000 */
[----:B----4-:R-:W-:-:S04]  /*4370*/  FMUL R53, R53, UR5 ;  /* 0x0000000535357c20 */ /* 0x010fc80008400000 */
        /* <DEDUP_REMOVED lines=8> */
[----:B-1-3--:R-:W-:Y:S05]  /*4400*/  CALL.REL.NOINC `($__internal_0_$__cuda_sm20_div_rn_f64_full) ;  /* 0x000001ec00ac7944 */ /* 0x00afea0003c00000 */
.L_x_83:
[----:B------:R-:W-:Y:S05]  /*4410*/  BSYNC.RECONVERGENT B5 ;  /* 0x0000000000057941 */ /* 0x000fea0003800200 */
.L_x_82:
[----:B------:R-:W0:Y:S02]  /*4420*/  F2F.F64.F32 R38, R53 ;  /* 0x0000003500267310 */ /* 0x000e240000201800 */
[----:B0-----:R-:W-:-:S06]  /*4430*/  DMUL R38, R38, R70 ;  /* 0x0000004626267228 */ /* 0x001fcc0000000000 */
[----:B------:R2:W4:Y:S05]  /*4440*/  F2F.F32.F64 R46, R38 ;  /* 0x00000026002e7310 */ /* 0x00052a0000301000 */
.L_x_81:
[----:B------:R-:W-:Y:S05]  /*4450*/  BSYNC.RECONVERGENT B4 ;  /* 0x0000000000047941 */ /* 0x000fea0003800200 */
.L_x_80:
[----:B------:R-:W-:-:S13]  /*4460*/  ISETP.GT.U32.AND P2, PT, R4, 0x1, PT ;  /* 0x000000010400780c */ /* 0x000fda0003f44070 */
[----:B--2---:R-:W-:Y:S01]  /*4470*/  @!P2 IMAD.MOV.U32 R39, RZ, RZ, 0x40 ;  /* 0x00000040ff27a424 */ /* 0x004fe200078e00ff */
[----:B------:R-:W-:-:S04]  /*4480*/  @!P2 FSETP.GEU.AND P5, PT, |R25|, 2, PT ;  /* 0x400000001900a80b */ /* 0x000fc80003fae200 */
[----:B------:R-:W-:Y:S02]  /*4490*/  @!P2 LEA R38, R4, R39, 0x2 ;  /* 0x000000270426a211 */ /* 0x000fe400078e10ff */
[----:B------:R-:W-:Y:S02]  /*44a0*/  @!P2 FSEL R41, R13, RZ, !P5 ;  /* 0x000000ff0d29a208 */ /* 0x000fe40006800000 */
[----:B------:R-:W4:Y:S03]  /*44b0*/  @!P2 LDC R39, c[0x3][R38] ;  /* 0x00c000002627ab82 */ /* 0x000f260000000800 */
[----:B----4-:R-:W-:Y:S01]  /*44c0*/  @!P2 FFMA R46, R41, R39, R46 ;  /* 0x00000027292ea223 */ /* 0x010fe2000000002e */
[----:B------:R-:W-:Y:S06]  /*44d0*/  @!P2 BRA `(.L_x_77) ;  /* 0x00000000001ca947 */ /* 0x000fec0003800000 */
[----:B------:R-:W2:Y:S02]  /*44e0*/  LDCU UR5, c[0x0][0x394] ;  /* 0x00007280ff0577ac */ /* 0x000ea40008000800 */
[----:B--2---:R-:W-:-:S04]  /*44f0*/  ISETP.NE.AND P2, PT, R4, UR5, PT ;  /* 0x0000000504007c0c */ /* 0x004fc8000bf45270 */
[----:B------:R-:W-:-:S13]  /*4500*/  ISETP.NE.AND P2, PT, R4, UR6, P2 ;  /* 0x0000000604007c0c */ /* 0x000fda0009745270 */
[----:B------:R-:W2:Y:S01]  /*4510*/  @!P2 LDC R39, c[0x3][R48+0x30] ;  /* 0x00c00c003027ab82 */ /* 0x000ea20000000800 */
[----:B------:R-:W-:-:S04]  /*4520*/  @!P2 FSETP.GEU.AND P5, PT, |R24|, 2, PT ;  /* 0x400000001800a80b */ /* 0x000fc80003fae200 */
[----:B------:R-:W-:-:S05]  /*4530*/  @!P2 FSEL R41, R12, RZ, !P5 ;  /* 0x000000ff0c29a208 */ /* 0x000fca0006800000 */
[----:B--2---:R-:W-:-:S07]  /*4540*/  @!P2 FFMA R46, R41, R39, R46 ;  /* 0x00000027292ea223 */ /* 0x004fce000000002e */
.L_x_77:
[----:B------:R-:W-:Y:S05]  /*4550*/  BSYNC.RECONVERGENT B3 ;  /* 0x0000000000037941 */ /* 0x000fea0003800200 */
.L_x_76:
[----:B---3--:R-:W-:Y:S01]  /*4560*/  FMUL R41, R45, R52 ;  /* 0x000000342d297220 */ /* 0x008fe20000400000 */
[----:B------:R-:W-:Y:S03]  /*4570*/  F2F.F64.F32 R38, R35 ;  /* 0x0000002300267310 */ /* 0x000fe60000201800 */
[----:B------:R-:W-:-:S04]  /*4580*/  FMUL R41, R46, R41 ;  /* 0x000000292e297220 */ /* 0x000fc80000400000 */
[----:B------:R-:W-:Y:S02]  /*4590*/  FMUL R53, R32, R41 ;  /* 0x0000002920357220 */ /* 0x000fe40000400000 */
[----:B------:R-:W-:Y:S08]  /*45a0*/  F2F.F64.F32 R40, R26 ;  /* 0x0000001a00287310 */ /* 0x000ff00000201800 */
[----:B------:R-:W2:Y:S02]  /*45b0*/  F2F.F64.F32 R42, R53 ;  /* 0x00000035002a7310 */ /* 0x000ea40000201800 */
[----:B--2---:R-:W-:-:S08]  /*45c0*/  DMUL R42, R42, -1000 ;  /* 0xc08f40002a2a7828 */ /* 0x004fd00000000000 */
[----:B------:R-:W-:-:S06]  /*45d0*/  DFMA R38, R40, R42, R38 ;  /* 0x0000002a2826722b */ /* 0x000fcc0000000026 */
[----:B------:R2:W4:Y:S05]  /*45e0*/  F2F.F32.F64 R35, R38 ;  /* 0x0000002600237310 */ /* 0x00052a0000301000 */
.L_x_75:
[----:B------:R-:W-:Y:S05]  /*45f0*/  BSYNC.RECONVERGENT B2 ;  /* 0x0000000000027941 */ /* 0x000fea0003800200 */
.L_x_74:
[----:B------:R-:W-:Y:S04]  /*4600*/  BSSY.RECONVERGENT B0, `(.L_x_84) ;  /* 0x0000045000007945 */ /* 0x000fe80003800200 */
[----:B------:R-:W-:Y:S05]  /*4610*/  @!P4 BRA `(.L_x_85) ;  /* 0x00000004000cc947 */ /* 0x000fea0003800000 */
[----:B------:R-:W-:Y:S04]  /*4620*/  BSSY.RECONVERGENT B2, `(.L_x_86) ;  /* 0x000003e000027945 */ /* 0x000fe80003800200 */
[----:B------:R-:W-:Y:S05]  /*4630*/  @P1 BRA `(.L_x_87) ;  /* 0x0000000000f01947 */ /* 0x000fea0003800000 */
[----:B------:R-:W-:Y:S01]  /*4640*/  ISETP.GT.U32.AND P2, PT, R65, 0x1, PT ;  /* 0x000000014100780c */ /* 0x000fe20003f44070 */
[----:B------:R-:W0:Y:S01]  /*4650*/  LDC R41, c[0x0][0x3a4] ;  /* 0x0000e900ff297b82 */ /* 0x000e220000000800 */
[----:B------:R-:W-:Y:S11]  /*4660*/  BSSY.RECONVERGENT B3, `(.L_x_88) ;  /* 0x000000e000037945 */ /* 0x000ff60003800200 */
[----:B--2---:R-:W2:Y:S01]  /*4670*/  @!P2 LDC R38, c[0x3][R63] ;  /* 0x00c000003f26ab82 */ /* 0x004ea20000000800 */
[----:B------:R-:W-:-:S02]  /*4680*/  @!P2 FSETP.GEU.AND P4, PT, |R23|, 2, PT ;  /* 0x400000001700a80b */ /* 0x000fc40003f8e200 */
[----:B------:R-:W-:Y:S02]  /*4690*/  @!P2 FSETP.GEU.AND P5, PT, |R56|, 2, PT ;  /* 0x400000003800a80b */ /* 0x000fe40003fae200 */
[----:B------:R-:W-:Y:S02]  /*46a0*/  @!P2 FSEL R47, R11, RZ, !P4 ;  /* 0x000000ff0b2fa208 */ /* 0x000fe40006000000 */
[----:B------:R-:W-:-:S05]  /*46b0*/  @!P2 FSEL R39, R60, RZ, !P5 ;  /* 0x000000ff3c27a208 */ /* 0x000fca0006800000 */
[----:B--2---:R-:W-:Y:S01]  /*46c0*/  @!P2 FFMA R47, R38, R47, R39 ;  /* 0x0000002f262fa223 */ /* 0x004fe20000000027 */
[----:B0-----:R-:W-:Y:S06]  /*46d0*/  @!P2 BRA `(.L_x_89) ;  /* 0x000000000018a947 */ /* 0x001fec0003800000 */
[----:B------:R-:W0:Y:S01]  /*46e0*/  @P0 LDC R40, c[0x3][R49+0xc] ;  /* 0x00c0030031280b82 */ /* 0x000e220000000800 */
[----:B------:R-:W-:Y:S02]  /*46f0*/  FSETP.GEU.AND P2, PT, |R56|, 2, PT ;  /* 0x400000003800780b */ /* 0x000fe40003f4e200 */
[----:B------:R-:W-:Y:S02]  /*4700*/  @P0 FSETP.GEU.AND P4, PT, |R22|, 2, PT ;  /* 0x400000001600080b */ /* 0x000fe40003f8e200 */
[----:B------:R-:W-:Y:S02]  /*4710*/  FSEL R47, R60, RZ, !P2 ;  /* 0x000000ff3c2f7208 */ /* 0x000fe40005000000 */
[----:B------:R-:W-:-:S05]  /*4720*/  @P0 FSEL R38, R8, RZ, !P4 ;  /* 0x000000ff08260208 */ /* 0x000fca0006000000 */
[----:B0-----:R-:W-:-:S07]  /*4730*/  @P0 FFMA R47, R40, R38, R47 ;  /* 0x00000026282f0223 */ /* 0x001fce000000002f */
.L_x_89:
[----:B------:R-:W-:Y:S05]  /*4740*/  BSYNC.RECONVERGENT B3 ;  /* 0x0000000000037941 */ /* 0x000fea0003800200 */
.L_x_88:
        /* <DEDUP_REMOVED lines=21> */
.L_x_91:
[----:B------:R-:W-:Y:S05]  /*48a0*/  BSYNC.RECONVERGENT B3 ;  /* 0x0000000000037941 */ /* 0x000fea0003800200 */
.L_x_90:
        /* <DEDUP_REMOVED lines=11> */
.L_x_92:
        /* <DEDUP_REMOVED lines=10> */
.L_x_87:
[----:B------:R-:W-:Y:S05]  /*4a00*/  BSYNC.RECONVERGENT B2 ;  /* 0x0000000000027941 */ /* 0x000fea0003800200 */
.L_x_86:
[----:B--23--:R-:W-:-:S04]  /*4a10*/  FMUL R39, R47, R52 ;  /* 0x000000342f277220 */ /* 0x00cfc80000400000 */
[----:B------:R-:W-:-:S04]  /*4a20*/  FMUL R38, R44, R39 ;  /* 0x000000272c267220 */ /* 0x000fc80000400000 */
[----:B------:R-:W-:-:S04]  /*4a30*/  FMUL R38, R31, R38 ;  /* 0x000000261f267220 */ /* 0x000fc80000400000 */
[----:B----4-:R-:W-:-:S07]  /*4a40*/  FFMA R35, R38, R26, R35 ;  /* 0x0000001a26237223 */ /* 0x010fce0000000023 */
.L_x_85:
[----:B------:R-:W-:Y:S05]  /*4a50*/  BSYNC.RECONVERGENT B0 ;  /* 0x0000000000007941 */ /* 0x000fea0003800200 */
.L_x_84:
[----:B------:R-:W-:Y:S01]  /*4a60*/  FSETP.NEU.AND P2, PT, R29, RZ, PT ;  /* 0x000000ff1d00720b */ /* 0x000fe20003f4d000 */
[----:B------:R-:W-:Y:S04]  /*4a70*/  BSSY.RECONVERGENT B0, `(.L_x_93) ;  /* 0x000004e000007945 */ /* 0x000fe80003800200 */
[----:B------:R-:W-:Y:S01]  /*4a80*/  BSSY.RELIABLE B2, `(.L_x_94) ;  /* 0x0000009000027945 */ /* 0x000fe20003800100 */
[----:B------:R-:W-:-:S13]  /*4a90*/  FSETP.NEU.OR P4, PT, R30, RZ, P2 ;  /* 0x000000ff1e00720b */ /* 0x000fda000178d400 */
[----:B------:R-:W-:Y:S05]  /*4aa0*/  @P4 BRA `(.L_x_95) ;  /* 0x0000000000104947 */ /* 0x000fea0003800000 */
[----:B------:R-:W-:-:S13]  /*4ab0*/  FSETP.NEU.AND P1, PT, R28, RZ, PT ;  /* 0x000000ff1c00720b */ /* 0x000fda0003f2d000 */
[----:B------:R-:W-:Y:S05]  /*4ac0*/  @P3 BRA P1, `(.L_x_96) ;  /* 0x0000000000103947 */ /* 0x000fea0000800000 */
[----:B------:R-:W-:Y:S05]  /*4ad0*/  BREAK.RELIABLE B2 ;  /* 0x0000000000027942 */ /* 0x000fea0003800100 */
[----:B------:R-:W-:Y:S05]  /*4ae0*/  BRA `(.L_x_97) ;  /* 0x0000000400187947 */ /* 0x000fea0003800000 */
.L_x_95:
[----:B------:R-:W-:Y:S05]  /*4af0*/  @P1 BREAK.RELIABLE B2 ;  /* 0x0000000000021942 */ /* 0x000fea0003800100 */
[----:B------:R-:W-:Y:S05]  /*4b00*/  @P1 BRA `(.L_x_97) ;  /* 0x0000000400101947 */ /* 0x000fea0003800000 */
.L_x_96:
[----:B------:R-:W-:Y:S05]  /*4b10*/  BSYNC.RELIABLE B2 ;  /* 0x0000000000027941 */ /* 0x000fea0003800100 */
.L_x_94:
[----:B------:R-:W-:Y:S01]  /*4b20*/  ISETP.GT.U32.AND P4, PT, R65, 0x1, PT ;  /* 0x000000014100780c */ /* 0x000fe20003f84070 */
[----:B------:R-:W0:Y:S01]  /*4b30*/  LDC R41, c[0x0][0x3a4] ;  /* 0x0000e900ff297b82 */ /* 0x000e220000000800 */
[C---:B--2---:R-:W-:Y:S01]  /*4b40*/  FADD R38, -|R56|.reuse, 2 ;  /* 0x4000000038267421 */ /* 0x044fe20000000300 */
[----:B------:R-:W-:Y:S01]  /*4b50*/  FSETP.GEU.AND P3, PT, |R56|, 2, PT ;  /* 0x400000003800780b */ /* 0x000fe20003f6e200 */
[----:B------:R-:W-:Y:S03]  /*4b60*/  BSSY.RECONVERGENT B2, `(.L_x_98) ;  /* 0x0000013000027945 */ /* 0x000fe60003800200 */
[----:B------:R-:W-:-:S04]  /*4b70*/  FSETP.GT.AND P1, PT, R38, 1, PT ;  /* 0x3f8000002600780b */ /* 0x000fc80003f24000 */
[----:B------:R-:W-:Y:S02]  /*4b80*/  FSEL R45, R57, R58, !P1 ;  /* 0x0000003a392d7208 */ /* 0x000fe40004800000 */
[----:B------:R-:W2:Y:S01]  /*4b90*/  @!P4 LDC R40, c[0x3][R63+-0x20] ;  /* 0x00fff8003f28cb82 */ /* 0x000ea20000000800 */
[C---:B------:R-:W-:Y:S01]  /*4ba0*/  @!P4 FADD R39, -|R23|.reuse, 2 ;  /* 0x400000001727c421 */ /* 0x040fe20000000300 */
[----:B------:R-:W-:Y:S02]  /*4bb0*/  @!P4 FSETP.GEU.AND P6, PT, |R23|, 2, PT ;  /* 0x400000001700c80b */ /* 0x000fe40003fce200 */
[----:B------:R-:W-:Y:S02]  /*4bc0*/  FSEL R45, R45, RZ, !P3 ;  /* 0x000000ff2d2d7208 */ /* 0x000fe40005800000 */
[----:B------:R-:W-:-:S04]  /*4bd0*/  @!P4 FSETP.GT.AND P5, PT, R39, 1, PT ;  /* 0x3f8000002700c80b */ /* 0x000fc80003fa4000 */
[----:B------:R-:W-:-:S04]  /*4be0*/  @!P4 FSEL R38, R21, R16, !P5 ;  /* 0x000000101526c208 */ /* 0x000fc80006800000 */
[----:B------:R-:W-:-:S05]  /*4bf0*/  @!P4 FSEL R38, R38, RZ, !P6 ;  /* 0x000000ff2626c208 */ /* 0x000fca0007000000 */
[----:B--2---:R-:W-:Y:S01]  /*4c00*/  @!P4 FFMA R45, R38, R40, R45 ;  /* 0x00000028262dc223 */ /* 0x004fe2000000002d */
        /* <DEDUP_REMOVED lines=8> */
.L_x_99:
[----:B------:R-:W-:Y:S05]  /*4c90*/  BSYNC.RECONVERGENT B2 ;  /* 0x0000000000027941 */ /* 0x000fea0003800200 */
.L_x_98:
        /* <DEDUP_REMOVED lines=21> */
.L_x_101:
[----:B------:R-:W-:Y:S05]  /*4df0*/  BSYNC.RECONVERGENT B2 ;  /* 0x0000000000027941 */ /* 0x000fea0003800200 */
.L_x_100:
        /* <DEDUP_REMOVED lines=11> */
.L_x_102:
        /* <DEDUP_REMOVED lines=10> */
.L_x_97:
[----:B------:R-:W-:Y:S05]  /*4f50*/  BSYNC.RECONVERGENT B0 ;  /* 0x0000000000007941 */ /* 0x000fea0003800200 */
.L_x_93:
[----:B------:R-:W-:Y:S01]  /*4f60*/  FSETP.NEU.AND P1, PT, R30, RZ, PT ;  /* 0x000000ff1e00720b */ /* 0x000fe20003f2d000 */
[----:B------:R-:W5:Y:S01]  /*4f70*/  @P2 LDC R40, c[0x3][R51+0xc] ;  /* 0x00c0030033282b82 */ /* 0x000f620000000800 */
[----:B------:R-:W-:-:S11]  /*4f80*/  FSETP.NEU.AND P3, PT, R28, RZ, PT ;  /* 0x000000ff1c00720b */ /* 0x000fd60003f6d000 */
[----:B--2---:R-:W2:Y:S01]  /*4f90*/  @P1 LDC R38, c[0x3][R51+0x8] ;  /* 0x00c0020033261b82 */ /* 0x004ea20000000800 */
[C---:B-----5:R-:W-:Y:S01]  /*4fa0*/  @P2 FMUL R41, R45.reuse, R40 ;  /* 0x000000282d292220 */ /* 0x060fe20000400000 */
[----:B--2---:R-:W-:-:S03]  /*4fb0*/  @P1 FMUL R39, R45, R38 ;  /* 0x000000262d271220 */ /* 0x004fc60000400000 */
[C---:B------:R-:W-:Y:S01]  /*4fc0*/  @P2 FMUL R38, R44.reuse, R41 ;  /* 0x000000292c262220 */ /* 0x040fe20000400000 */
[----:B------:R-:W-:-:S04]  /*4fd0*/  @P1 FMUL R39, R44, R39 ;  /* 0x000000272c271220 */ /* 0x000fc80000400000 */
[----:B----4-:R-:W-:-:S04]  /*4fe0*/  @P1 FFMA R35, R30, R39, R35 ;  /* 0x000000271e231223 */ /* 0x010fc80000000023 */
[----:B------:R-:W-:Y:S01]  /*4ff0*/  @P2 FFMA R35, R29, R38, R35 ;  /* 0x000000261d232223 */ /* 0x000fe20000000023 */
[----:B------:R-:W-:Y:S06]  /*5000*/  @!P3 BRA `(.L_x_63) ;  /* 0x000000080014b947 */ /* 0x000fec0003800000 */
[----:B------:R-:W2:Y:S02]  /*5010*/  LDC R38, c[0x3][R51+0x10] ;  /* 0x00c0040033267b82 */ /* 0x000ea40000000800 */
[----:B--2---:R-:W-:-:S04]  /*5020*/  FMUL R39, R45, R38 ;  /* 0x000000262d277220 */ /* 0x004fc80000400000 */
[----:B------:R-:W-:-:S04]  /*5030*/  FMUL R39, R44, R39 ;  /* 0x000000272c277220 */ /* 0x000fc80000400000 */
[----:B------:R-:W-:Y:S01]  /*5040*/  FFMA R35, R28, R39, R35 ;  /* 0x000000271c237223 */ /* 0x000fe20000000023 */
[----:B------:R-:W-:Y:S06]  /*5050*/  BRA `(.L_x_63) ;  /* 0x0000000800007947 */ /* 0x000fec0003800000 */
.L_x_64:
[----:B------:R-:W3:Y:S01]  /*5060*/  LDC R45, c[0x0][0x3a4] ;  /* 0x0000e900ff2d7b82 */ /* 0x000ee20000000800 */
[----:B------:R-:W3:Y:S01]  /*5070*/  LDCU.64 UR12, c[0x0][0x3a8] ;  /* 0x00007500ff0c77ac */ /* 0x000ee20008000a00 */
[----:B------:R-:W-:Y:S01]  /*5080*/  FADD R39, -|R59|, 2 ;  /* 0x400000003b277421 */ /* 0x000fe20000000300 */
[----:B------:R-:W-:Y:S01]  /*5090*/  I2FP.F32.U32 R34, R4 ;  /* 0x0000000400227245 */ /* 0x000fe20000201000 */
[----:B------:R-:W-:Y:S01]  /*50a0*/  @P0 FADD R42, -|R10|, 2 ;  /* 0x400000000a2a0421 */ /* 0x000fe20000000300 */
[----:B------:R-:W-:Y:S01]  /*50b0*/  ISETP.NE.AND P1, PT, R4, UR11, PT ;  /* 0x0000000b04007c0c */ /* 0x000fe2000bf25270 */
[C---:B------:R-:W-:Y:S01]  /*50c0*/  FADD R40, R39.reuse, -1 ;  /* 0xbf80000027287421 */ /* 0x040fe20000000000 */
[----:B------:R-:W-:Y:S01]  /*50d0*/  FSETP.GT.AND P5, PT, R39, 1, PT ;  /* 0x3f8000002700780b */ /* 0x000fe20003fa4000 */
[----:B------:R-:W4:Y:S01]  /*50e0*/  @P0 LDC R44, c[0x3][R49+0xc] ;  /* 0x00c00300312c0b82 */ /* 0x000f220000000800 */
[----:B------:R-:W-:Y:S01]  /*50f0*/  @P0 FSETP.GT.AND P4, PT, R42, 1, PT ;  /* 0x3f8000002a00080b */ /* 0x000fe20003f84000 */
[----:B------:R-:W-:Y:S01]  /*5100*/  FMUL R41, R40, R40 ;  /* 0x0000002828297220 */ /* 0x000fe20000400000 */
[----:B------:R-:W-:Y:S01]  /*5110*/  FSETP.GEU.AND P3, PT, |R59|, 2, PT ;  /* 0x400000003b00780b */ /* 0x000fe20003f6e200 */
[----:B------:R-:W-:Y:S01]  /*5120*/  BSSY.RECONVERGENT B0, `(.L_x_103) ;  /* 0x0000026000007945 */ /* 0x000fe20003800200 */
[----:B------:R-:W-:-:S02]  /*5130*/  @P0 FSEL R55, R6, R55, !P4 ;  /* 0x0000003706370208 */ /* 0x000fc40006000000 */
[C---:B------:R-:W-:Y:S01]  /*5140*/  @P0 FSETP.GEU.AND P4, PT, |R10|.reuse, 2, PT ;  /* 0x400000000a00080b */ /* 0x040fe20003f8e200 */
[----:B------:R-:W5:Y:S01]  /*5150*/  @P0 LDC R43, c[0x3][R49+-0x14] ;  /* 0x00fffb00312b0b82 */ /* 0x000f620000000800 */
[----:B------:R-:W-:Y:S02]  /*5160*/  @P0 FSETP.GEU.AND P6, PT, |R10|, 2, PT ;  /* 0x400000000a00080b */ /* 0x000fe40003fce200 */
[----:B-1----:R-:W-:-:S05]  /*5170*/  FSEL R47, R62, RZ, !P3 ;  /* 0x000000ff3e2f7208 */ /* 0x002fca0005800000 */
[----:B------:R-:W1:Y:S01]  /*5180*/  LDC R67, c[0x0][0x3b0] ;  /* 0x0000ec00ff437b82 */ /* 0x000e620000000800 */
[----:B---3--:R-:W-:Y:S01]  /*5190*/  FFMA R38, R34, UR12, R45 ;  /* 0x0000000c22267c23 */ /* 0x008fe2000800002d */
[----:B------:R-:W-:Y:S01]  /*51a0*/  FMUL R34, R40, R41 ;  /* 0x0000002928227220 */ /* 0x000fe20000400000 */
[----:B------:R-:W-:Y:S02]  /*51b0*/  @!P1 FADD R40, -|R9|, 2 ;  /* 0x4000000009289421 */ /* 0x000fe40000000300 */
[----:B------:R-:W-:Y:S01]  /*51c0*/  FADD R39, R27, -R38 ;  /* 0x800000261b277221 */ /* 0x000fe20000000000 */
[----:B------:R-:W-:Y:S02]  /*51d0*/  FMUL R38, R34, -4 ;  /* 0xc080000022267820 */ /* 0x000fe40000400000 */
[----:B------:R-:W3:Y:S01]  /*51e0*/  @!P1 LDC R42, c[0x3][0x2c] ;  /* 0x00c00b00ff2a9b82 */ /* 0x000ee20000000800 */
[----:B------:R-:W-:Y:S01]  /*51f0*/  FMUL R34, R39, UR13 ;  /* 0x0000000d27227c20 */ /* 0x000fe20008400000 */
[----:B------:R-:W-:-:S02]  /*5200*/  @!P1 FSETP.GT.AND P2, PT, R40, 1, PT ;  /* 0x3f8000002800980b */ /* 0x000fc40003f44000 */
[----:B------:R-:W-:Y:S02]  /*5210*/  @P0 FSEL R40, R55, RZ, !P6 ;  /* 0x000000ff37280208 */ /* 0x000fe40007000000 */
[----:B------:R-:W-:Y:S02]  /*5220*/  @!P1 FSEL R53, R53, R54, !P2 ;  /* 0x0000003635359208 */ /* 0x000fe40005000000 */
[----:B------:R-:W-:-:S04]  /*5230*/  @!P1 FSETP.GEU.AND P2, PT, |R9|, 2, PT ;  /* 0x400000000900980b */ /* 0x000fc80003f4e200 */
[----:B------:R-:W-:Y:S01]  /*5240*/  @!P1 FSEL R53, R53, RZ, !P2 ;  /* 0x000000ff35359208 */ /* 0x000fe20005000000 */
[----:B-1----:R-:W-:-:S05]  /*5250*/  FFMA R38, R38, R67, R61 ;  /* 0x0000004326267223 */ /* 0x002fca000000003d */
[----:B------:R-:W-:Y:S02]  /*5260*/  FSEL R38, R61, R38, !P5 ;  /* 0x000000263d267208 */ /* 0x000fe40006800000 */
[----:B------:R-:W-:Y:S02]  /*5270*/  FSETP.GEU.AND P5, PT, |R34|, 2, PT ;  /* 0x400000002200780b */ /* 0x000fe40003fae200 */
[----:B------:R-:W-:Y:S02]  /*5280*/  FSEL R45, R38, RZ, !P3 ;  /* 0x000000ff262d7208 */ /* 0x000fe40005800000 */
[----:B------:R-:W-:-:S05]  /*5290*/  @P0 FSEL R38, R5, RZ, !P4 ;  /* 0x000000ff05260208 */ /* 0x000fca0006000000 */
[----:B----4-:R-:W-:Y:S01]  /*52a0*/  @P0 FFMA R47, R38, R44, R47 ;  /* 0x0000002c262f0223 */ /* 0x010fe2000000002f */
[----:B-----5:R-:W-:Y:S01]  /*52b0*/  @P0 FFMA R45, R40, R43, R45 ;  /* 0x0000002b282d0223 */ /* 0x020fe2000000002d */
[----:B------:R-:W-:Y:S02]  /*52c0*/  IMAD.MOV.U32 R44, RZ, RZ, RZ ;  /* 0x000000ffff2c7224 */ /* 0x000fe400078e00ff */
[----:B------:R-:W-:Y:S05]  /*52d0*/  @P5 BRA `(.L_x_104) ;  /* 0x0000000000285947 */ /* 0x000fea0003800000 */
[----:B------:R-:W-:-:S04]  /*52e0*/  FADD R38, -|R34|, 2 ;  /* 0x4000000022267421 */ /* 0x000fc80000000300 */
[C---:B------:R-:W-:Y:S01]  /*52f0*/  FADD R40, R38.reuse, -1 ;  /* 0xbf80000026287421 */ /* 0x040fe20000000000 */
[C---:B------:R-:W-:Y:S01]  /*5300*/  FSETP.GT.AND P2, PT, R38.reuse, 1, PT ;  /* 0x3f8000002600780b */ /* 0x040fe20003f44000 */
[----:B------:R-:W-:-:S04]  /*5310*/  FMUL R39, R38, R38 ;  /* 0x0000002626277220 */ /* 0x000fc80000400000 */
[----:B------:R-:W-:-:S04]  /*5320*/  FMUL R38, R38, R39 ;  /* 0x0000002726267220 */ /* 0x000fc80000400000 */
[----:B------:R-:W-:-:S04]  /*5330*/  FMUL R44, R38, R67 ;  /* 0x00000043262c7220 */ /* 0x000fc80000400000 */
[----:B------:R-:W-:-:S04]  /*5340*/  @P2 FMUL R41, R40, R40 ;  /* 0x0000002828292220 */ /* 0x000fc80000400000 */
[----:B------:R-:W-:-:S04]  /*5350*/  @P2 FMUL R41, R40, R41 ;  /* 0x0000002928292220 */ /* 0x000fc80000400000 */
[----:B------:R-:W-:-:S04]  /*5360*/  @P2 FMUL R41, R41, -4 ;  /* 0xc080000029292820 */ /* 0x000fc80000400000 */
[----:B------:R-:W-:-:S07]  /*5370*/  @P2 FFMA R44, R41, R67, R44 ;  /* 0x00000043292c2223 */ /* 0x000fce000000002c */
.L_x_104:
[----:B------:R-:W-:Y:S05]  /*5380*/  BSYNC.RECONVERGENT B0 ;  /* 0x0000000000007941 */ /* 0x000fea0003800200 */
.L_x_103:
[----:B------:R-:W-:Y:S01]  /*5390*/  BSSY.RECONVERGENT B2, `(.L_x_105) ;  /* 0x0000027000027945 */ /* 0x000fe20003800200 */
[----:B------:R-:W-:Y:S02]  /*53a0*/  HFMA2 R46, -RZ, RZ, 0, 0 ;  /* 0x00000000ff2e7431 */ /* 0x000fe400000001ff */
[----:B---3--:R-:W-:Y:S01]  /*53b0*/  @!P1 FFMA R44, R53, R42, R44 ;  /* 0x0000002a352c9223 */ /* 0x008fe2000000002c */
[----:B------:R-:W-:Y:S06]  /*53c0*/  @P5 BRA `(.L_x_106) ;  /* 0x00000000008c5947 */ /* 0x000fec0003800000 */
[----:B------:R-:W1:Y:S01]  /*53d0*/  MUFU.RCP64H R41, R37 ;  /* 0x0000002500297308 */ /* 0x000e620000001800 */
[----:B------:R-:W-:Y:S01]  /*53e0*/  IMAD.MOV.U32 R40, RZ, RZ, 0x1 ;  /* 0x00000001ff287424 */ /* 0x000fe200078e00ff */
[C---:B------:R-:W-:Y:S01]  /*53f0*/  FSETP.GT.AND P1, PT, R34.reuse, RZ, PT ;  /* 0x000000ff2200720b */ /* 0x040fe20003f24000 */
[----:B------:R-:W-:Y:S01]  /*5400*/  FADD R34, -|R34|, 2 ;  /* 0x4000000022227421 */ /* 0x000fe20000000300 */
[----:B------:R-:W-:Y:S01]  /*5410*/  MOV R42, 0x40080000 ;  /* 0x40080000002a7802 */ /* 0x000fe20000000f00 */
[----:B------:R-:W-:Y:S03]  /*5420*/  BSSY.RECONVERGENT B3, `(.L_x_107) ;  /* 0x000001a000037945 */ /* 0x000fe60003800200 */
[----:B------:R-:W-:Y:S01]  /*5430*/  FSETP.GT.AND P2, PT, R34, 1, PT ;  /* 0x3f8000002200780b */ /* 0x000fe20003f44000 */
[----:B-1----:R-:W-:-:S08]  /*5440*/  DFMA R38, -R36, R40, 1 ;  /* 0x3ff000002426742b */ /* 0x002fd00000000128 */
[----:B------:R-:W-:-:S08]  /*5450*/  DFMA R38, R38, R38, R38 ;  /* 0x000000262626722b */ /* 0x000fd00000000026 */
[----:B------:R-:W-:-:S08]  /*5460*/  DFMA R38, R40, R38, R40 ;  /* 0x000000262826722b */ /* 0x000fd00000000028 */
[----:B------:R-:W-:-:S08]  /*5470*/  DFMA R40, -R36, R38, 1 ;  /* 0x3ff000002428742b */ /* 0x000fd00000000126 */
[----:B------:R-:W-:Y:S01]  /*5480*/  DFMA R40, R38, R40, R38 ;  /* 0x000000282628722b */ /* 0x000fe20000000026 */
[----:B------:R-:W-:Y:S01]  /*5490*/  FSEL R39, -R42, 2.125, P1 ;  /* 0x400800002a277808 */ /* 0x000fe20000800100 */
[----:B------:R-:W-:-:S03]  /*54a0*/  IMAD.MOV.U32 R38, RZ, RZ, RZ ;  /* 0x000000ffff267224 */ /* 0x000fc600078e00ff */
[----:B------:R-:W-:-:S03]  /*54b0*/  FSETP.GEU.AND P3, PT, |R39|, 6.5827683646048100446e-37, PT ;  /* 0x036000002700780b */ /* 0x000fc60003f6e200 */
[----:B------:R-:W-:-:S08]  /*54c0*/  DMUL R54, R40, R38 ;  /* 0x0000002628367228 */ /* 0x000fd00000000000 */
[----:B------:R-:W-:-:S08]  /*54d0*/  DFMA R42, -R36, R54, R38 ;  /* 0x00000036242a722b */ /* 0x000fd00000000126 */
[----:B0-----:R-:W-:Y:S01]  /*54e0*/  DFMA R70, R40, R42, R54 ;  /* 0x0000002a2846722b */ /* 0x001fe20000000036 */
[C---:B------:R-:W-:Y:S01]  /*54f0*/  FADD R40, R34.reuse, -1 ;  /* 0xbf80000022287421 */ /* 0x040fe20000000000 */
[----:B------:R-:W-:-:S03]  /*5500*/  FMUL R34, R34, R34 ;  /* 0x0000002222227220 */ /* 0x000fc60000400000 */
[----:B------:R-:W-:Y:S01]  /*5510*/  FMUL R41, R40, R40 ;  /* 0x0000002828297220 */ /* 0x000fe20000400000 */
[----:B------:R-:W-:-:S04]  /*5520*/  FMUL R34, R34, R67 ;  /* 0x0000004322227220 */ /* 0x000fc80000400000 */
[----:B------:R-:W-:Y:S01]  /*5530*/  FFMA R42, RZ, R37, R71 ;  /* 0x00000025ff2a7223 */ /* 0x000fe20000000047 */
[----:B------:R-:W-:-:S04]  /*5540*/  FMUL R41, R41, -4 ;  /* 0xc080000029297820 */ /* 0x000fc80000400000 */
[----:B------:R-:W-:Y:S01]  /*5550*/  FSETP.GT.AND P1, PT, |R42|, 1.469367938527859385e-39, PT ;  /* 0x001000002a00780b */ /* 0x000fe20003f24200 */
[----:B------:R-:W-:-:S12]  /*5560*/  @P2 FFMA R34, R41, R67, R34 ;  /* 0x0000004329222223 */ /* 0x000fd80000000022 */
[----:B------:R-:W-:Y:S05]  /*5570*/  @P1 BRA P3, `(.L_x_108) ;  /* 0x0000000000101947 */ /* 0x000fea0001800000 */
[----:B------:R-:W-:Y:S01]  /*5580*/  MOV R40, R36 ;  /* 0x0000002400287202 */ /* 0x000fe20000000f00 */
[----:B------:R-:W-:Y:S01]  /*5590*/  IMAD.MOV.U32 R41, RZ, RZ, R37 ;  /* 0x000000ffff297224 */ /* 0x000fe200078e0025 */
[----:B------:R-:W-:-:S07]  /*55a0*/  MOV R68, 0x55c0 ;  /* 0x000055c000447802 */ /* 0x000fce0000000f00 */
[----:B--2---:R-:W-:Y:S05]  /*55b0*/  CALL.REL.NOINC `($__internal_0_$__cuda_sm20_div_rn_f64_full) ;  /* 0x000001dc00407944 */ /* 0x004fea0003c00000 */
.L_x_108:
[----:B------:R-:W-:Y:S05]  /*55c0*/  BSYNC.RECONVERGENT B3 ;  /* 0x0000000000037941 */ /* 0x000fea0003800200 */
.L_x_107:
[----:B------:R-:W0:Y:S02]  /*55d0*/  F2F.F64.F32 R38, R34 ;  /* 0x0000002200267310 */ /* 0x000e240000201800 */
[----:B0-----:R-:W-:-:S06]  /*55e0*/  DMUL R38, R38, R70 ;  /* 0x0000004626267228 */ /* 0x001fcc0000000000 */
[----:B------:R1:W3:Y:S05]  /*55f0*/  F2F.F32.F64 R46, R38 ;  /* 0x00000026002e7310 */ /* 0x0002ea0000301000 */
.L_x_106:
[----:B------:R-:W-:Y:S05]  /*5600*/  BSYNC.RECONVERGENT B2 ;  /* 0x0000000000027941 */ /* 0x000fea0003800200 */
.L_x_105:
[----:B------:R-:W4:Y:S01]  /*5610*/  LDC R42, c[0x3][R51+0x4] ;  /* 0x00c00100332a7b82 */ /* 0x000f220000000800 */
[----:B------:R-:W5:Y:S01]  /*5620*/  LDCU UR5, c[0x0][0x394] ;  /* 0x00007280ff0577ac */ /* 0x000f620008000800 */
[----:B------:R-:W-:Y:S01]  /*5630*/  FSETP.GEU.AND P2, PT, |R9|, 2, PT ;  /* 0x400000000900780b */ /* 0x000fe20003f4e200 */
[----:B------:R-:W3:Y:S03]  /*5640*/  LDCU UR7, c[0x3][0x4c] ;  /* 0x00c00980ff0777ac */ /* 0x000ee60008000800 */
[----:B-1----:R-:W-:Y:S02]  /*5650*/  FSEL R39, R3, RZ, !P2 ;  /* 0x000000ff03277208 */ /* 0x002fe40005000000 */
[----:B------:R-:W1:Y:S08]  /*5660*/  LDC R34, c[0x3][R51] ;  /* 0x00c0000033227b82 */ /* 0x000e700000000800 */
[----:B------:R-:W0:Y:S01]  /*5670*/  LDC R54, c[0x3][R51+0x8] ;  /* 0x00c0020033367b82 */ /* 0x000e220000000800 */
[----:B-----5:R-:W-:-:S07]  /*5680*/  ISETP.NE.AND P1, PT, R4, UR5, PT ;  /* 0x0000000504007c0c */ /* 0x020fce000bf25270 */
[----:B------:R-:W5:Y:S06]  /*5690*/  LDC R64, c[0x3][R51+0xc] ;  /* 0x00c0030033407b82 */ /* 0x000f6c0000000800 */
[----:B---3--:R-:W-:Y:S02]  /*56a0*/  @!P1 FFMA R46, R39, UR7, R46 ;  /* 0x00000007272e9c23 */ /* 0x008fe4000800002e */
[----:B------:R-:W3:Y:S01]  /*56b0*/  LDC R66, c[0x3][R51+0x10] ;  /* 0x00c0040033427b82 */ /* 0x000ee20000000800 */
[----:B------:R-:W-:Y:S01]  /*56c0*/  F2F.F64.F32 R38, R26 ;  /* 0x0000001a00267310 */ /* 0x000fe20000201800 */
[----:B----4-:R-:W-:-:S04]  /*56d0*/  FMUL R41, R45, R42 ;  /* 0x0000002a2d297220 */ /* 0x010fc80000400000 */
[----:B------:R-:W-:Y:S01]  /*56e0*/  FMUL R41, R46, R41 ;  /* 0x000000292e297220 */ /* 0x000fe20000400000 */
[----:B-1----:R-:W-:-:S03]  /*56f0*/  FMUL R53, R45, R34 ;  /* 0x000000222d357220 */ /* 0x002fc60000400000 */
[----:B------:R-:W-:Y:S01]  /*5700*/  FMUL R43, R32, R41 ;  /* 0x00000029202b7220 */ /* 0x000fe20000400000 */
[----:B------:R-:W-:-:S03]  /*5710*/  FMUL R53, R44, R53 ;  /* 0x000000352c357220 */ /* 0x000fc60000400000 */
[----:B------:R5:W1:Y:S01]  /*5720*/  F2F.F64.F32 R40, R43 ;  /* 0x0000002b00287310 */ /* 0x000a620000201800 */
[----:B------:R-:W-:-:S07]  /*5730*/  FFMA R53, R0, R53, R35 ;  /* 0x0000003500357223 */ /* 0x000fce0000000023 */
[----:B------:R-:W4:Y:S01]  /*5740*/  F2F.F64.F32 R34, R53 ;  /* 0x0000003500227310 */ /* 0x000f220000201800 */
[----:B-----5:R-:W-:Y:S01]  /*5750*/  FMUL R43, R45, R64 ;  /* 0x000000402d2b7220 */ /* 0x020fe20000400000 */
[----:B-1----:R-:W-:-:S03]  /*5760*/  DMUL R40, R40, -1000 ;  /* 0xc08f400028287828 */ /* 0x002fc60000000000 */
[----:B------:R-:W-:-:S05]  /*5770*/  FMUL R43, R44, R43 ;  /* 0x0000002b2c2b7220 */ /* 0x000fca0000400000 */
[----:B----4-:R-:W-:Y:S01]  /*5780*/  DFMA R34, R38, R40, R34 ;  /* 0x000000282622722b */ /* 0x010fe20000000022 */
[----:B------:R-:W-:Y:S01]  /*5790*/  FMUL R39, R47, R42 ;  /* 0x0000002a2f277220 */ /* 0x000fe20000400000 */
[----:B0-----:R-:W-:-:S03]  /*57a0*/  FMUL R41, R45, R54 ;  /* 0x000000362d297220 */ /* 0x001fc60000400000 */
[----:B------:R-:W-:-:S05]  /*57b0*/  FMUL R38, R44, R39 ;  /* 0x000000272c267220 */ /* 0x000fca0000400000 */
[----:B------:R0:W1:Y:S01]  /*57c0*/  F2F.F32.F64 R35, R34 ;  /* 0x0000002200237310 */ /* 0x0000620000301000 */
[----:B------:R-:W-:Y:S01]  /*57d0*/  FMUL R38, R31, R38 ;  /* 0x000000261f267220 */ /* 0x000fe20000400000 */
[----:B0-----:R-:W-:-:S03]  /*57e0*/  MOV R34, RZ ;  /* 0x000000ff00227202 */ /* 0x001fc60000000f00 */
[----:B-1----:R-:W-:Y:S01]  /*57f0*/  FFMA R39, R38, R26, R35 ;  /* 0x0000001a26277223 */ /* 0x002fe20000000023 */
[----:B------:R-:W-:Y:S01]  /*5800*/  FMUL R38, R44, R41 ;  /* 0x000000292c267220 */ /* 0x000fe20000400000 */
[----:B---3--:R-:W-:-:S03]  /*5810*/  FMUL R41, R45, R66 ;  /* 0x000000422d297220 */ /* 0x008fc60000400000 */
[----:B------:R-:W-:Y:S01]  /*5820*/  FFMA R38, R30, R38, R39 ;  /* 0x000000261e267223 */ /* 0x000fe20000000027 */
[----:B------:R-:W-:-:S03]  /*5830*/  FMUL R41, R44, R41 ;  /* 0x000000292c297220 */ /* 0x000fc60000400000 */
[----:B------:R-:W-:-:S04]  /*5840*/  FFMA R35, R29, R43, R38 ;  /* 0x0000002b1d237223 */ /* 0x000fc80000000026 */
[----:B------:R-:W-:-:S07]  /*5850*/  FFMA R35, R28, R41, R35 ;  /* 0x000000291c237223 */ /* 0x000fce0000000023 */
.L_x_63:
[----:B------:R-:W-:Y:S05]  /*5860*/  BSYNC.RECONVERGENT B1 ;  /* 0x0000000000017941 */ /* 0x000fea0003800200 */
.L_x_62:
[----:B------:R-:W-:Y:S05]  /*5870*/  WARPSYNC.ALL ;  /* 0x0000000000007948 */ /* 0x000fea0003800000 */
[----:B------:R-:W4:Y:S01]  /*5880*/  LDC.64 R38, c[0x0][0x390] ;  /* 0x0000e400ff267b82 */ /* 0x000f220000000a00 */
[----:B------:R-:W-:Y:S01]  /*5890*/  VIADD R72, R4, 0x1 ;  /* 0x0000000104487836 */ /* 0x000fe20000000000 */
[----:B------:R-:W-:Y:S01]  /*58a0*/  UMOV UR5, 0x90 ;  /* 0x0000009000057882 */ /* 0x000fe20000000000 */
[----:B------:R-:W-:Y:S01]  /*58b0*/  FSETP.NEU.AND P3, PT, R29, RZ, PT ;  /* 0x000000ff1d00720b */ /* 0x000fe20003f6d000 */
[----:B------:R-:W-:Y:S02]  /*58c0*/  BSSY.RECONVERGENT B1, `(.L_x_109) ;  /* 0x0000206000017945 */ /* 0x000fe40003800200 */
[----:B------:R-:W-:-:S02]  /*58d0*/  LOP3.LUT R40, R72, R65, RZ, 0xfc, !PT ;  /* 0x0000004148287212 */ /* 0x000fc400078efcff */
[----:B------:R-:W-:Y:S02]  /*58e0*/  FSETP.NEU.OR P3, PT, R30, RZ, P3 ;  /* 0x000000ff1e00720b */ /* 0x000fe40001f6d400 */
[----:B------:R-:W-:Y:S02]  /*58f0*/  SHF.R.U32.HI R40, RZ, 0x1f, R40 ;  /* 0x0000001fff287819 */ /* 0x000fe40000011628 */
[CC--:B----4-:R-:W-:Y:S01]  /*5900*/  ISETP.GE.AND P1, PT, R4.reuse, R39.reuse, PT ;  /* 0x000000270400720c */ /* 0x0d0fe20003f26270 */
[CC--:B------:R-:W-:Y:S01]  /*5910*/  IMAD R41, R4.reuse, R38.reuse, R38 ;  /* 0x0000002604297224 */ /* 0x0c0fe200078e0226 */
[----:B------:R-:W-:Y:S02]  /*5920*/  IADD3 R53, PT, PT, R4, -R39, RZ ;  /* 0x8000002704357210 */ /* 0x000fe40007ffe0ff */
[----:B------:R-:W-:Y:S02]  /*5930*/  ISETP.EQ.U32.OR P1, PT, R40, 0x1, P1 ;  /* 0x000000012800780c */ /* 0x000fe40000f22470 */
[----:B------:R-:W-:Y:S01]  /*5940*/  IADD3 R41, PT, PT, R65, R41, R72 ;  /* 0x0000002941297210 */ /* 0x000fe20007ffe048 */
[----:B------:R-:W-:Y:S01]  /*5950*/  IMAD.SHL.U32 R53, R53, 0x4, RZ ;  /* 0x0000000435357824 */ /* 0x000fe200078e00ff */
[----:B------:R-:W-:-:S03]  /*5960*/  ISETP.GT.OR P1, PT, R65, R38, P1 ;  /* 0x000000264100720c */ /* 0x000fc60000f24670 */
[----:B------:R-:W-:-:S05]  /*5970*/  IMAD R41, R41, 0x5, RZ ;  /* 0x0000000529297824 */ /* 0x000fca00078e02ff */
[----:B------:R-:W-:-:S05]  /*5980*/  LEA R54, R41, UR5, 0x2 ;  /* 0x0000000529367c11 */ /* 0x000fca000f8e10ff */
[----:B------:R-:W-:Y:S05]  /*5990*/  @P1 BRA `(.L_x_110) ;  /* 0x0000001c00e01947 */ /* 0x000fea0003800000 */
[----:B------:R-:W-:Y:S02]  /*59a0*/  ISETP.GT.AND P1, PT, R4, RZ, PT ;  /* 0x000000ff0400720c */ /* 0x000fe40003f24270 */
[----:B------:R-:W-:Y:S02]  /*59b0*/  ISETP.LT.AND P2, PT, R72, UR6, PT ;  /* 0x0000000648007c0c */ /* 0x000fe4000bf41270 */
[----:B------:R-:W-:-:S04]  /*59c0*/  ISETP.GT.AND P1, PT, R7, 0x2, P1 ;  /* 0x000000020700780c */ /* 0x000fc80000f24270 */
[----:B------:R-:W-:-:S13]  /*59d0*/  ISETP.LT.AND P1, PT, R7, R38, P1 ;  /* 0x000000260700720c */ /* 0x000fda0000f21270 */
[----:B------:R-:W-:Y:S05]  /*59e0*/  @P1 BRA P2, `(.L_x_111) ;  /* 0x0000001400881947 */ /* 0x000fea0001000000 */
[----:B------:R-:W-:Y:S01]  /*59f0*/  FSETP.NEU.AND P1, PT, R0, RZ, PT ;  /* 0x000000ff0000720b */ /* 0x000fe20003f2d000 */
[----:B------:R-:W-:-:S12]  /*5a00*/  BSSY.RECONVERGENT B0, `(.L_x_112) ;  /* 0x000004d000007945 */ /* 0x000fd80003800200 */
[----:B------:R-:W-:Y:S05]  /*5a10*/  @!P1 BRA `(.L_x_113) ;  /* 0x00000004002c9947 */ /* 0x000fea0003800000 */
[----:B------:R-:W-:Y:S01]  /*5a20*/  ISETP.NE.AND P1, PT, R34, RZ, PT ;  /* 0x000000ff2200720c */ /* 0x000fe20003f25270 */
[----:B------:R-:W-:-:S12]  /*5a30*/  BSSY.RECONVERGENT B2, `(.L_x_114) ;  /* 0x0000045000027945 */ /* 0x000fd80003800200 */
[----:B------:R-:W-:Y:S05]  /*5a40*/  @!P1 BRA `(.L_x_115) ;  /* 0x00000004000c9947 */ /* 0x000fea0003800000 */
[----:B------:R-:W-:Y:S01]  /*5a50*/  ISETP.GT.U32.AND P4, PT, R65, 0x1, PT ;  /* 0x000000014100780c */ /* 0x000fe20003f84070 */
[----:B------:R-:W4:Y:S01]  /*5a60*/  LDC R55, c[0x0][0x3a4] ;  /* 0x0000e900ff377b82 */ /* 0x000f220000000800 */
[C---:B------:R-:W-:Y:S01]  /*5a70*/  FADD R38, -|R56|.reuse, 2 ;  /* 0x4000000038267421 */ /* 0x040fe20000000300 */
[----:B------:R-:W-:Y:S01]  /*5a80*/  FSETP.GEU.AND P2, PT, |R56|, 2, PT ;  /* 0x400000003800780b */ /* 0x000fe20003f4e200 */
[----:B------:R-:W-:Y:S03]  /*5a90*/  BSSY.RECONVERGENT B3, `(.L_x_116) ;  /* 0x0000014000037945 */ /* 0x000fe60003800200 */
[----:B------:R-:W-:-:S04]  /*5aa0*/  FSETP.GT.AND P1, PT, R38, 1, PT ;  /* 0x3f8000002600780b */ /* 0x000fc80003f24000 */
[----:B------:R-:W-:Y:S02]  /*5ab0*/  FSEL R38, R57, R58, !P1 ;  /* 0x0000003a39267208 */ /* 0x000fe40004800000 */
[----:B------:R-:W5:Y:S01]  /*5ac0*/  @!P4 LDC R42, c[0x3][R63] ;  /* 0x00c000003f2acb82 */ /* 0x000f620000000800 */
[C---:B------:R-:W-:Y:S01]  /*5ad0*/  @!P4 FADD R40, -|R23|.reuse, 2 ;  /* 0x400000001728c421 */ /* 0x040fe20000000300 */
[----:B------:R-:W-:Y:S02]  /*5ae0*/  @!P4 FSETP.GEU.AND P1, PT, |R23|, 2, PT ;  /* 0x400000001700c80b */ /* 0x000fe40003f2e200 */
[----:B------:R-:W-:Y:S02]  /*5af0*/  FSEL R38, R38, RZ, !P2 ;  /* 0x000000ff26267208 */ /* 0x000fe40005000000 */
[----:B------:R-:W-:Y:S02]  /*5b00*/  @!P4 FSETP.GT.AND P5, PT, R40, 1, PT ;  /* 0x3f8000002800c80b */ /* 0x000fe40003fa4000 */
[----:B------:R-:W-:-:S02]  /*5b10*/  MOV R45, R38 ;  /* 0x00000026002d7202 */ /* 0x000fc40000000f00 */
[----:B------:R-:W-:-:S04]  /*5b20*/  @!P4 FSEL R40, R21, R16, !P5 ;  /* 0x000000101528c208 */ /* 0x000fc80006800000 */
[----:B------:R-:W-:-:S05]  /*5b30*/  @!P4 FSEL R41, R40, RZ, !P1 ;  /* 0x000000ff2829c208 */ /* 0x000fca0004800000 */
[----:B-----5:R-:W-:Y:S01]  /*5b40*/  @!P4 FFMA R45, R41, R42, R38 ;  /* 0x0000002a292dc223 */ /* 0x020fe20000000026 */
[----:B----4-:R-:W-:Y:S06]  /*5b50*/  @!P4 BRA `(.L_x_117) ;  /* 0x00000000001cc947 */ /* 0x010fec0003800000 */
[----:B------:R-:W4:Y:S01]  /*5b60*/  @P0 LDC R43, c[0x3][R49+0xc] ;  /* 0x00c00300312b0b82 */ /* 0x000f220000000800 */
[C---:B------:R-:W-:Y:S01]  /*5b70*/  @P0 FADD R40, -|R22|.reuse, 2 ;  /* 0x4000000016280421 */ /* 0x040fe20000000300 */
[----:B------:R-:W-:-:S04]  /*5b80*/  @P0 FSETP.GEU.AND P2, PT, |R22|, 2, PT ;  /* 0x400000001600080b */ /* 0x000fc80003f4e200 */
[----:B------:R-:W-:-:S04]  /*5b90*/  @P0 FSETP.GT.AND P1, PT, R40, 1, PT ;  /* 0x3f8000002800080b */ /* 0x000fc80003f24000 */
[----:B------:R-:W-:-:S04]  /*5ba0*/  @P0 FSEL R40, R18, R15, !P1 ;  /* 0x0000000f12280208 */ /* 0x000fc80004800000 */
[----:B------:R-:W-:-:S05]  /*5bb0*/  @P0 FSEL R41, R40, RZ, !P2 ;  /* 0x000000ff28290208 */ /* 0x000fca0005000000 */
[----:B----4-:R-:W-:-:S07]  /*5bc0*/  @P0 FFMA R45, R43, R41, R38 ;  /* 0x000000292b2d0223 */ /* 0x010fce0000000026 */
.L_x_117:
[----:B------:R-:W-:Y:S05]  /*5bd0*/  BSYNC.RECONVERGENT B3 ;  /* 0x0000000000037941 */ /* 0x000fea0003800200 */
.L_x_116:
[----:B------:R-:W4:Y:S01]  /*5be0*/  LDCU.64 UR10, c[0x0][0x3a8] ;  /* 0x00007500ff0a77ac */ /* 0x000f220008000a00 */
[----:B------:R-:W-:Y:S01]  /*5bf0*/  I2FP.F32.S32 R38, R72 ;  /* 0x0000004800267245 */ /* 0x000fe20000201400 */
[----:B------:R-:W-:Y:S01]  /*5c00*/  BSSY.RECONVERGENT B3, `(.L_x_118) ;  /* 0x0000013000037945 */ /* 0x000fe20003800200 */
[----:B------:R-:W-:Y:S01]  /*5c10*/  ISETP.GT.U32.AND P2, PT, R72, 0x1, PT ;  /* 0x000000014800780c */ /* 0x000fe20003f44070 */
[----:B------:R-:W-:Y:S02]  /*5c20*/  IMAD.MOV.U32 R44, RZ, RZ, RZ ;  /* 0x000000ffff2c7224 */ /* 0x000fe400078e00ff */
[----:B----4-:R-:W-:-:S04]  /*5c30*/  FFMA R38, R38, UR10, R55 ;  /* 0x0000000a26267c23 */ /* 0x010fc80008000037 */
[----:B------:R-:W-:-:S04]  /*5c40*/  FADD R38, R27, -R38 ;  /* 0x800000261b267221 */ /* 0x000fc80000000000 */
[----:B------:R-:W-:-:S05]  /*5c50*/  FMUL R38, R38, UR11 ;  /* 0x0000000b26267c20 */ /* 0x000fca0008400000 */
[----:B------:R-:W-:-:S13]  /*5c60*/  FSETP.GEU.AND P1, PT, |R38|, 2, PT ;  /* 0x400000002600780b */ /* 0x000fda0003f2e200 */
[----:B------:R-:W-:Y:S05]  /*5c70*/  @P1 BRA `(.L_x_119) ;  /* 0x00000000002c1947 */ /* 0x000fea0003800000 */
[----:B------:R-:W-:Y:S01]  /*5c80*/  FADD R38, -|R38|, 2 ;  /* 0x4000000026267421 */ /* 0x000fe20000000300 */
[----:B------:R-:W4:Y:S03]  /*5c90*/  LDCU UR5, c[0x0][0x3b0] ;  /* 0x00007600ff0577ac */ /* 0x000f260008000800 */
[C---:B------:R-:W-:Y:S01]  /*5ca0*/  FADD R40, R38.reuse, -1 ;  /* 0xbf80000026287421 */ /* 0x040fe20000000000 */
[C---:B------:R-:W-:Y:S01]  /*5cb0*/  FSETP.GT.AND P1, PT, R38.reuse, 1, PT ;  /* 0x3f8000002600780b */ /* 0x040fe20003f24000 */
[----:B------:R-:W-:-:S04]  /*5cc0*/  FMUL R41, R38, R38 ;  /* 0x0000002626297220 */ /* 0x000fc80000400000 */
[----:B------:R-:W-:-:S08]  /*5cd0*/  FMUL R41, R38, R41 ;  /* 0x0000002926297220 */ /* 0x000fd00000400000 */
[----:B------:R-:W-:Y:S01]  /*5ce0*/  @P1 FMUL R43, R40, R40 ;  /* 0x00000028282b1220 */ /* 0x000fe20000400000 */
[----:B----4-:R-:W-:-:S03]  /*5cf0*/  FMUL R44, R41, UR5 ;  /* 0x00000005292c7c20 */ /* 0x010fc60008400000 */
[----:B------:R-:W-:-:S04]  /*5d00*/  @P1 FMUL R43, R40, R43 ;  /* 0x0000002b282b1220 */ /* 0x000fc80000400000 */
[----:B------:R-:W-:-:S04]  /*5d10*/  @P1 FMUL R43, R43, -4 ;  /* 0xc08000002b2b1820 */ /* 0x000fc80000400000 */
[----:B------:R-:W-:-:S07]  /*5d20*/  @P1 FFMA R44, R43, UR5, R44 ;  /* 0x000000052b2c1c23 */ /* 0x000fce000800002c */
.L_x_119:
[----:B------:R-:W-:Y:S05]  /*5d30*/  BSYNC.RECONVERGENT B3 ;  /* 0x0000000000037941 */ /* 0x000fea0003800200 */
.L_x_118:
[----:B------:R-:W-:Y:S05]  /*5d40*/  @P2 BRA `(.L_x_120) ;  /* 0x0000000000282947 */ /* 0x000fea0003800000 */
[----:B------:R-:W-:Y:S01]  /*5d50*/  UMOV UR5, 0x20 ;  /* 0x0000002000057882 */ /* 0x000fe20000000000 */
[C---:B------:R-:W-:Y:S01]  /*5d60*/  FADD R40, -|R25|.reuse, 2 ;  /* 0x4000000019287421 */ /* 0x040fe20000000300 */
[----:B------:R-:W-:Y:S02]  /*5d70*/  LEA R38, R72, UR5, 0x2 ;  /* 0x0000000548267c11 */ /* 0x000fe4000f8e10ff */
[----:B------:R-:W-:Y:S02]  /*5d80*/  FSETP.GEU.AND P2, PT, |R25|, 2, PT ;  /* 0x400000001900780b */ /* 0x000fe40003f4e200 */
[----:B------:R-:W4:Y:S01]  /*5d90*/  LDC R39, c[0x3][R38] ;  /* 0x00c0000026277b82 */ /* 0x000f220000000800 */
[----:B------:R-:W-:-:S04]  /*5da0*/  FSETP.GT.AND P1, PT, R40, 1, PT ;  /* 0x3f8000002800780b */ /* 0x000fc80003f24000 */
[----:B------:R-:W-:-:S04]  /*5db0*/  FSEL R40, R20, R17, !P1 ;  /* 0x0000001114287208 */ /* 0x000fc80004800000 */
[----:B------:R-:W-:-:S05]  /*5dc0*/  FSEL R41, R40, RZ, !P2 ;  /* 0x000000ff28297208 */ /* 0x000fca0005000000 */
[----:B----4-:R-:W-:Y:S01]  /*5dd0*/  FFMA R44, R41, R39, R44 ;  /* 0x00000027292c7223 */ /* 0x010fe2000000002c */
[----:B------:R-:W-:Y:S06]  /*5de0*/  BRA `(.L_x_115) ;  /* 0x0000000000247947 */ /* 0x000fec0003800000 */
.L_x_120:
[----:B------:R-:W-:-:S04]  /*5df0*/  ISETP.NE.AND P1, PT, R72, R39, PT ;  /* 0x000000274800720c */ /* 0x000fc80003f25270 */
[----:B------:R-:W-:-:S13]  /*5e00*/  ISETP.NE.AND P1, PT, R72, UR6, P1 ;  /* 0x0000000648007c0c */ /* 0x000fda0008f25270 */
[----:B------:R-:W4:Y:S01]  /*5e10*/  @!P1 LDC R39, c[0x3][R48+0x14] ;  /* 0x00c0050030279b82 */ /* 0x000f220000000800 */
[C---:B------:R-:W-:Y:S01]  /*5e20*/  @!P1 FADD R38, -|R24|.reuse, 2 ;  /* 0x4000000018269421 */ /* 0x040fe20000000300 */
[----:B------:R-:W-:-:S04]  /*5e30*/  @!P1 FSETP.GEU.AND P4, PT, |R24|, 2, PT ;  /* 0x400000001800980b */ /* 0x000fc80003f8e200 */
[----:B------:R-:W-:-:S04]  /*5e40*/  @!P1 FSETP.GT.AND P2, PT, R38, 1, PT ;  /* 0x3f8000002600980b */ /* 0x000fc80003f44000 */
[----:B------:R-:W-:-:S04]  /*5e50*/  @!P1 FSEL R38, R19, R14, !P2 ;  /* 0x0000000e13269208 */ /* 0x000fc80005000000 */
[----:B------:R-:W-:-:S05]  /*5e60*/  @!P1 FSEL R41, R38, RZ, !P4 ;  /* 0x000000ff26299208 */ /* 0x000fca0006000000 */
[----:B----4-:R-:W-:-:S07]  /*5e70*/  @!P1 FFMA R44, R41, R39, R44 ;  /* 0x00000027292c9223 */ /* 0x010fce000000002c */
.L_x_115:
[----:B------:R-:W-:Y:S05]  /*5e80*/  BSYNC.RECONVERGENT B2 ;  /* 0x0000000000027941 */ /* 0x000fea0003800200 */
.L_x_114:
[----:B------:R-:W4:Y:S02]  /*5e90*/  LDC R38, c[0x3][R54] ;  /* 0x00c0000036267b82 */ /* 0x000f240000000800 */
[----:B----4-:R-:W-:-:S04]  /*5ea0*/  FMUL R39, R45, R38 ;  /* 0x000000262d277220 */ /* 0x010fc80000400000 */
[----:B------:R-:W-:-:S04]  /*5eb0*/  FMUL R39, R44, R39 ;  /* 0x000000272c277220 */ /* 0x000fc80000400000 */
[----:B------:R-:W-:-:S07]  /*5ec0*/  FFMA R35, R0, R39, R35 ;  /* 0x0000002700237223 */ /* 0x000fce0000000023 */
.L_x_113:
[----:B------:R-:W-:Y:S05]  /*5ed0*/  BSYNC.RECONVERGENT B0 ;  /* 0x0000000000007941 */ /* 0x000fea0003800200 */
.L_x_112:
[----:B------:R-:W-:Y:S01]  /*5ee0*/  FSETP.NEU.AND P1, PT, R31, RZ, PT ;  /* 0x000000ff1f00720b */ /* 0x000fe20003f2d000 */
[----:B------:R-:W-:Y:S03]  /*5ef0*/  BSSY.RECONVERGENT B2, `(.L_x_121) ;  /* 0x0000068000027945 */ /* 0x000fe60003800200 */
[----:B------:R-:W-:-:S13]  /*5f00*/  FSETP.EQ.AND P2, PT, R32, RZ, !P1 ;  /* 0x000000ff2000720b */ /* 0x000fda0004f42000 */
[----:B--23--:R2:W3:Y:S01]  /*5f10*/  @!P2 LDC R52, c[0x3][R54+0x4] ;  /* 0x00c001003634ab82 */ /* 0x00c4e20000000800 */
[----:B------:R-:W-:-:S13]  /*5f20*/  FSETP.NEU.AND P2, PT, R32, RZ, PT ;  /* 0x000000ff2000720b */ /* 0x000fda0003f4d000 */
[----:B--2---:R-:W-:Y:S05]  /*5f30*/  @!P2 BRA `(.L_x_122) ;  /* 0x00000004008ca947 */ /* 0x004fea0003800000 */
[----:B------:R-:W-:Y:S01]  /*5f40*/  ISETP.NE.AND P2, PT, R34, RZ, PT ;  /* 0x000000ff2200720c */ /* 0x000fe20003f45270 */
[----:B------:R-:W-:-:S12]  /*5f50*/  BSSY.RECONVERGENT B3, `(.L_x_123) ;  /* 0x0000058000037945 */ /* 0x000fd80003800200 */
[----:B------:R-:W-:Y:S05]  /*5f60*/  @!P2 BRA `(.L_x_124) ;  /* 0x000000040058a947 */ /* 0x000fea0003800000 */
[----:B------:R-:W-:Y:S01]  /*5f70*/  ISETP.GT.U32.AND P2, PT, R65, 0x1, PT ;  /* 0x000000014100780c */ /* 0x000fe20003f44070 */
[----:B------:R-:W2:Y:S01]  /*5f80*/  LDC R43, c[0x0][0x3a4] ;  /* 0x0000e900ff2b7b82 */ /* 0x000ea20000000800 */
        /* <DEDUP_REMOVED lines=9> */
[----:B------:R-:W-:Y:S02]  /*6020*/  @!P2 FSETP.GT.AND P5, PT, R39, 1, PT ;  /* 0x3f8000002700a80b */ /* 0x000fe40003fa4000 */
[----:B------:R-:W-:-:S02]  /*6030*/  MOV R45, R38 ;  /* 0x00000026002d7202 */ /* 0x000fc40000000f00 */
        /* <DEDUP_REMOVED lines=11> */
.L_x_126:
[----:B------:R-:W-:Y:S05]  /*60f0*/  BSYNC.RECONVERGENT B0 ;  /* 0x0000000000007941 */ /* 0x000fea0003800200 */
.L_x_125:
        /* <DEDUP_REMOVED lines=41> */
.L_x_130:
[----:B------:R-:W-:Y:S05]  /*6390*/  BSYNC.RECONVERGENT B5 ;  /* 0x0000000000057941 */ /* 0x000fea0003800200 */
.L_x_129:
[----:B------:R-:W0:Y:S02]  /*63a0*/  F2F.F64.F32 R38, R55 ;  /* 0x0000003700267310 */ /* 0x000e240000201800 */
[----:B0-----:R-:W-:-:S06]  /*63b0*/  DMUL R38, R38, R70 ;  /* 0x0000004626267228 */ /* 0x001fcc0000000000 */
[----:B------:R2:W4:Y:S05]  /*63c0*/  F2F.F32.F64 R46, R38 ;  /* 0x00000026002e7310 */ /* 0x00052a0000301000 */
.L_x_128:
[----:B------:R-:W-:Y:S05]  /*63d0*/  BSYNC.RECONVERGENT B4 ;  /* 0x0000000000047941 */ /* 0x000fea0003800200 */
.L_x_127:
        /* <DEDUP_REMOVED lines=15> */
.L_x_124:
[----:B------:R-:W-:Y:S05]  /*64d0*/  BSYNC.RECONVERGENT B3 ;  /* 0x0000000000037941 */ /* 0x000fea0003800200 */
.L_x_123:
        /* <DEDUP_REMOVED lines=9> */
.L_x_122:
[----:B------:R-:W-:Y:S05]  /*6570*/  BSYNC.RECONVERGENT B2 ;  /* 0x0000000000027941 */ /* 0x000fea0003800200 */
.L_x_121:
[----:B------:R-:W-:Y:S04]  /*6580*/  BSSY.RECONVERGENT B0, `(.L_x_131) ;  /* 0x0000046000007945 */ /* 0x000fe80003800200 */
[----:B------:R-:W-:Y:S05]  /*6590*/  @!P1 BRA `(.L_x_132) ;  /* 0x0000000400109947 */ /* 0x000fea0003800000 */
[----:B------:R-:W-:Y:S01]  /*65a0*/  ISETP.NE.AND P1, PT, R34, RZ, PT ;  /* 0x000000ff2200720c */ /* 0x000fe20003f25270 */
[----:B------:R-:W-:-:S12]  /*65b0*/  BSSY.RECONVERGENT B2, `(.L_x_133) ;  /* 0x000003e000027945 */ /* 0x000fd80003800200 */
[----:B------:R-:W-:Y:S05]  /*65c0*/  @!P1 BRA `(.L_x_134) ;  /* 0x0000000000f09947 */ /* 0x000fea0003800000 */
        /* <DEDUP_REMOVED lines=16> */
.L_x_136:
[----:B------:R-:W-:Y:S05]  /*66d0*/  BSYNC.RECONVERGENT B3 ;  /* 0x0000000000037941 */ /* 0x000fea0003800200 */
.L_x_135:
        /* <DEDUP_REMOVED lines=21> */
.L_x_138:
[----:B------:R-:W-:Y:S05]  /*6830*/  BSYNC.RECONVERGENT B3 ;  /* 0x0000000000037941 */ /* 0x000fea0003800200 */
.L_x_137:
        /* <DEDUP_REMOVED lines=11> */
.L_x_139:
        /* <DEDUP_REMOVED lines=10> */
.L_x_134:
[----:B------:R-:W-:Y:S05]  /*6990*/  BSYNC.RECONVERGENT B2 ;  /* 0x0000000000027941 */ /* 0x000fea0003800200 */
.L_x_133:
[----:B--23--:R-:W-:-:S04]  /*69a0*/  FMUL R39, R47, R52 ;  /* 0x000000342f277220 */ /* 0x00cfc80000400000 */
[----:B------:R-:W-:-:S04]  /*69b0*/  FMUL R38, R44, R39 ;  /* 0x000000272c267220 */ /* 0x000fc80000400000 */
[----:B------:R-:W-:-:S04]  /*69c0*/  FMUL R38, R31, R38 ;  /* 0x000000261f267220 */ /* 0x000fc80000400000 */
[----:B----4-:R-:W-:-:S07]  /*69d0*/  FFMA R35, R38, R26, R35 ;  /* 0x0000001a26237223 */ /* 0x010fce0000000023 */
.L_x_132:
[----:B------:R-:W-:Y:S05]  /*69e0*/  BSYNC.RECONVERGENT B0 ;  /* 0x0000000000007941 */ /* 0x000fea0003800200 */
.L_x_131:
[----:B------:R-:W-:Y:S04]  /*69f0*/  BSSY.RECONVERGENT B0, `(.L_x_140) ;  /* 0x0000050000007945 */ /* 0x000fe80003800200 */
[----:B------:R-:W-:Y:S04]  /*6a00*/  BSSY.RELIABLE B2, `(.L_x_141) ;  /* 0x000000a000027945 */ /* 0x000fe80003800100 */
[----:B------:R-:W-:Y:S05]  /*6a10*/  @P3 BRA `(.L_x_142) ;  /* 0x0000000000143947 */ /* 0x000fea0003800000 */
[----:B------:R-:W-:Y:S02]  /*6a20*/  ISETP.NE.AND P1, PT, R34, RZ, PT ;  /* 0x000000ff2200720c */ /* 0x000fe40003f25270 */
[----:B------:R-:W-:-:S13]  /*6a30*/  FSETP.NEU.AND P2, PT, R28, RZ, PT ;  /* 0x000000ff1c00720b */ /* 0x000fda0003f4d000 */
[----:B------:R-:W-:Y:S05]  /*6a40*/  @P1 BRA P2, `(.L_x_143) ;  /* 0x0000000000141947 */ /* 0x000fea0001000000 */
[----:B------:R-:W-:Y:S05]  /*6a50*/  BREAK.RELIABLE B2 ;  /* 0x0000000000027942 */ /* 0x000fea0003800100 */
[----:B------:R-:W-:Y:S05]  /*6a60*/  BRA `(.L_x_144) ;  /* 0x0000000400207947 */ /* 0x000fea0003800000 */
.L_x_142:
[----:B------:R-:W-:-:S13]  /*6a70*/  ISETP.NE.AND P1, PT, R34, RZ, PT ;  /* 0x000000ff2200720c */ /* 0x000fda0003f25270 */
[----:B------:R-:W-:Y:S05]  /*6a80*/  @!P1 BREAK.RELIABLE B2 ;  /* 0x0000000000029942 */ /* 0x000fea0003800100 */
[----:B------:R-:W-:Y:S05]  /*6a90*/  @!P1 BRA `(.L_x_144) ;  /* 0x0000000400149947 */ /* 0x000fea0003800000 */
.L_x_143:
[----:B------:R-:W-:Y:S05]  /*6aa0*/  BSYNC.RELIABLE B2 ;  /* 0x0000000000027941 */ /* 0x000fea0003800100 */
.L_x_141:
        /* <DEDUP_REMOVED lines=11> */
[----:B------:R-:W-:Y:S02]  /*6b60*/  @!P4 FSETP.GT.AND P5, PT, R39, 1, PT ;  /* 0x3f8000002700c80b */ /* 0x000fe40003fa4000 */
[----:B------:R-:W-:-:S02]  /*6b70*/  MOV R45, R38 ;  /* 0x00000026002d7202 */ /* 0x000fc40000000f00 */
        /* <DEDUP_REMOVED lines=11> */
.L_x_146:
[----:B------:R-:W-:Y:S05]  /*6c30*/  BSYNC.RECONVERGENT B2 ;  /* 0x0000000000027941 */ /* 0x000fea0003800200 */
.L_x_145:
        /* <DEDUP_REMOVED lines=21> */
.L_x_148:
[----:B------:R-:W-:Y:S05]  /*6d90*/  BSYNC.RECONVERGENT B2 ;  /* 0x0000000000027941 */ /* 0x000fea0003800200 */
.L_x_147:
        /* <DEDUP_REMOVED lines=11> */
.L_x_149:
        /* <DEDUP_REMOVED lines=10> */
.L_x_144:
[----:B------:R-:W-:Y:S05]  /*6ef0*/  BSYNC.RECONVERGENT B0 ;  /* 0x0000000000007941 */ /* 0x000fea0003800200 */
.L_x_140:
[----:B------:R-:W-:Y:S02]  /*6f00*/  FSETP.NEU.AND P1, PT, R30, RZ, PT ;  /* 0x000000ff1e00720b */ /* 0x000fe40003f2d000 */
[----:B------:R-:W-:Y:S02]  /*6f10*/  FSETP.NEU.AND P2, PT, R29, RZ, PT ;  /* 0x000000ff1d00720b */ /* 0x000fe40003f4d000 */
[----:B------:R-:W-:-:S09]  /*6f20*/  FSETP.NEU.AND P4, PT, R28, RZ, PT ;  /* 0x000000ff1c00720b */ /* 0x000fd20003f8d000 */
[----:B--2---:R-:W2:Y:S08]  /*6f30*/  @P1 LDC R38, c[0x3][R54+0x8] ;  /* 0x00c0020036261b82 */ /* 0x004eb00000000800 */
[----:B------:R-:W5:Y:S01]  /*6f40*/  @P2 LDC R40, c[0x3][R54+0xc] ;  /* 0x00c0030036282b82 */ /* 0x000f620000000800 */
[----:B--2---:R-:W-:-:S04]  /*6f50*/  @P1 FMUL R39, R45, R38 ;  /* 0x000000262d271220 */ /* 0x004fc80000400000 */
[----:B------:R-:W-:Y:S01]  /*6f60*/  @P1 FMUL R39, R44, R39 ;  /* 0x000000272c271220 */ /* 0x000fe20000400000 */
[----:B-----5:R-:W-:-:S03]  /*6f70*/  @P2 FMUL R41, R45, R40 ;  /* 0x000000282d292220 */ /* 0x020fc60000400000 */
[----:B----4-:R-:W-:Y:S01]  /*6f80*/  @P1 FFMA R35, R30, R39, R35 ;  /* 0x000000271e231223 */ /* 0x010fe20000000023 */
[----:B------:R-:W-:-:S04]  /*6f90*/  @P2 FMUL R38, R44, R41 ;  /* 0x000000292c262220 */ /* 0x000fc80000400000 */
[----:B------:R-:W-:Y:S01]  /*6fa0*/  @P2 FFMA R35, R29, R38, R35 ;  /* 0x000000261d232223 */ /* 0x000fe20000000023 */
[----:B------:R-:W-:Y:S06]  /*6fb0*/  @!P4 BRA `(.L_x_110) ;  /* 0x000000080058c947 */ /* 0x000fec0003800000 */
[----:B------:R-:W2:Y:S02]  /*6fc0*/  LDC R38, c[0x3][R54+0x10] ;  /* 0x00c0040036267b82 */ /* 0x000ea40000000800 */
[----:B--2---:R-:W-:-:S04]  /*6fd0*/  FMUL R39, R45, R38 ;  /* 0x000000262d277220 */ /* 0x004fc80000400000 */
[----:B------:R-:W-:-:S04]  /*6fe0*/  FMUL R39, R44, R39 ;  /* 0x000000272c277220 */ /* 0x000fc80000400000 */
[----:B------:R-:W-:Y:S01]  /*6ff0*/  FFMA R35, R28, R39, R35 ;  /* 0x000000271c237223 */ /* 0x000fe20000000023 */
[----:B------:R-:W-:Y:S06]  /*7000*/  BRA `(.L_x_110) ;  /* 0x0000000800447947 */ /* 0x000fec0003800000 */
.L_x_111:
[----:B------:R4:W0:Y:S01]  /*7010*/  @P0 LDC R38, c[0x3][R49+0xc] ;  /* 0x00c0030031260b82 */ /* 0x0008220000000800 */
[C---:B------:R-:W-:Y:S01]  /*7020*/  FADD R34, -|R59|.reuse, 2 ;  /* 0x400000003b227421 */ /* 0x040fe20000000300 */
[----:B------:R-:W-:Y:S01]  /*7030*/  FSETP.GEU.AND P2, PT, |R59|, 2, PT ;  /* 0x400000003b00780b */ /* 0x000fe20003f4e200 */
[----:B------:R-:W-:Y:S02]  /*7040*/  BSSY.RECONVERGENT B0, `(.L_x_150) ;  /* 0x0000018000007945 */ /* 0x000fe40003800200 */
[C---:B------:R-:W-:Y:S01]  /*7050*/  FADD R40, R34.reuse, -1 ;  /* 0xbf80000022287421 */ /* 0x040fe20000000000 */
[----:B------:R-:W-:Y:S02]  /*7060*/  FSETP.GT.AND P1, PT, R34, 1, PT ;  /* 0x3f8000002200780b */ /* 0x000fe40003f24000 */
[----:B------:R-:W5:Y:S01]  /*7070*/  LDC R55, c[0x0][0x3b0] ;  /* 0x0000ec00ff377b82 */ /* 0x000f620000000800 */
[----:B------:R-:W-:-:S04]  /*7080*/  FMUL R41, R40, R40 ;  /* 0x0000002828297220 */ /* 0x000fc80000400000 */
[----:B------:R-:W-:-:S03]  /*7090*/  FMUL R41, R40, R41 ;  /* 0x0000002928297220 */ /* 0x000fc60000400000 */
[----:B------:R-:W0:Y:S01]  /*70a0*/  LDC R43, c[0x0][0x3a4] ;  /* 0x0000e900ff2b7b82 */ /* 0x000e220000000800 */
[----:B------:R-:W-:-:S04]  /*70b0*/  FMUL R40, R41, -4 ;  /* 0xc080000029287820 */ /* 0x000fc80000400000 */
[----:B-----5:R-:W-:-:S05]  /*70c0*/  FFMA R40, R40, R55, R61 ;  /* 0x0000003728287223 */ /* 0x020fca000000003d */
[----:B------:R-:W-:-:S04]  /*70d0*/  FSEL R40, R61, R40, !P1 ;  /* 0x000000283d287208 */ /* 0x000fc80004800000 */
[----:B------:R-:W-:Y:S01]  /*70e0*/  FSEL R45, R40, RZ, !P2 ;  /* 0x000000ff282d7208 */ /* 0x000fe20005000000 */
[----:B0---4-:R-:W-:Y:S06]  /*70f0*/  @!P0 BRA `(.L_x_151) ;  /* 0x0000000000308947 */ /* 0x011fec0003800000 */
[----:B------:R-:W0:Y:S01]  /*7100*/  LDC R42, c[0x3][R49+-0x14] ;  /* 0x00fffb00312a7b82 */ /* 0x000e220000000800 */
[C---:B------:R-:W-:Y:S01]  /*7110*/  FADD R40, -|R10|.reuse, 2 ;  /* 0x400000000a287421 */ /* 0x040fe20000000300 */
[----:B------:R-:W-:-:S03]  /*7120*/  FSETP.GEU.AND P4, PT, |R10|, 2, PT ;  /* 0x400000000a00780b */ /* 0x000fc60003f8e200 */
[C---:B------:R-:W-:Y:S01]  /*7130*/  FADD R34, R40.reuse, -1 ;  /* 0xbf80000028227421 */ /* 0x040fe20000000000 */
[----:B------:R-:W-:-:S03]  /*7140*/  FSETP.GT.AND P1, PT, R40, 1, PT ;  /* 0x3f8000002800780b */ /* 0x000fc60003f24000 */
[----:B------:R-:W-:-:S04]  /*7150*/  FMUL R41, R34, R34 ;  /* 0x0000002222297220 */ /* 0x000fc80000400000 */
[----:B------:R-:W-:-:S04]  /*7160*/  FMUL R34, R34, R41 ;  /* 0x0000002922227220 */ /* 0x000fc80000400000 */
[----:B------:R-:W-:-:S04]  /*7170*/  FMUL R41, R34, -4 ;  /* 0xc080000022297820 */ /* 0x000fc80000400000 */
[----:B------:R-:W-:-:S05]  /*7180*/  FFMA R41, R41, R55, R6 ;  /* 0x0000003729297223 */ /* 0x000fca0000000006 */
[----:B------:R-:W-:-:S04]  /*7190*/  FSEL R41, R6, R41, !P1 ;  /* 0x0000002906297208 */ /* 0x000fc80004800000 */
[----:B------:R-:W-:-:S05]  /*71a0*/  FSEL R34, R41, RZ, !P4 ;  /* 0x000000ff29227208 */ /* 0x000fca0006000000 */
[----:B0-----:R-:W-:-:S07]  /*71b0*/  FFMA R45, R42, R34, R45 ;  /* 0x000000222a2d7223 */ /* 0x001fce000000002d */
.L_x_151:
[----:B------:R-:W-:Y:S05]  /*71c0*/  BSYNC.RECONVERGENT B0 ;  /* 0x0000000000007941 */ /* 0x000fea0003800200 */
.L_x_150:
[----:B------:R-:W0:Y:S01]  /*71d0*/  LDCU.64 UR10, c[0x0][0x3a8] ;  /* 0x00007500ff0a77ac */ /* 0x000e220008000a00 */
[----:B------:R-:W-:Y:S01]  /*71e0*/  I2FP.F32.U32 R34, R72 ;  /* 0x0000004800227245 */ /* 0x000fe20000201000 */
[----:B------:R-:W-:Y:S01]  /*71f0*/  BSSY.RECONVERGENT B0, `(.L_x_152) ;  /* 0x0000016000007945 */ /* 0x000fe20003800200 */
[----:B------:R-:W-:Y:S01]  /*7200*/  ISETP.NE.AND P1, PT, R72, R39, PT ;  /* 0x000000274800720c */ /* 0x000fe20003f25270 */
[----:B------:R-:W-:Y:S01]  /*7210*/  HFMA2 R44, -RZ, RZ, 0, 0 ;  /* 0x00000000ff2c7431 */ /* 0x000fe200000001ff */
[----:B------:R-:W-:Y:S02]  /*7220*/  @P0 FSETP.GEU.AND P5, PT, |R10|, 2, PT ;  /* 0x400000000a00080b */ /* 0x000fe40003fae200 */
[----:B------:R-:W-:Y:S02]  /*7230*/  ISETP.EQ.OR P1, PT, R72, UR6, !P1 ;  /* 0x0000000648007c0c */ /* 0x000fe4000cf22670 */
[----:B-1----:R-:W-:Y:S02]  /*7240*/  FSEL R47, R62, RZ, !P2 ;  /* 0x000000ff3e2f7208 */ /* 0x002fe40005000000 */
[----:B------:R-:W-:Y:S01]  /*7250*/  @P0 FSEL R64, R5, RZ, !P5 ;  /* 0x000000ff05400208 */ /* 0x000fe20006800000 */
[----:B0-----:R-:W-:-:S04]  /*7260*/  FFMA R34, R34, UR10, R43 ;  /* 0x0000000a22227c23 */ /* 0x001fc8000800002b */
[----:B------:R-:W-:-:S04]  /*7270*/  FADD R34, R27, -R34 ;  /* 0x800000221b227221 */ /* 0x000fc80000000000 */
[----:B------:R-:W-:-:S05]  /*7280*/  FMUL R34, R34, UR11 ;  /* 0x0000000b22227c20 */ /* 0x000fca0008400000 */
[----:B------:R-:W-:-:S13]  /*7290*/  FSETP.GEU.AND P4, PT, |R34|, 2, PT ;  /* 0x400000002200780b */ /* 0x000fda0003f8e200 */
        /* <DEDUP_REMOVED lines=11> */
.L_x_153:
[----:B------:R-:W-:Y:S05]  /*7350*/  BSYNC.RECONVERGENT B0 ;  /* 0x0000000000007941 */ /* 0x000fea0003800200 */
.L_x_152:
[----:B------:R-:W-:Y:S04]  /*7360*/  BSSY.RECONVERGENT B0, `(.L_x_154) ;  /* 0x0000010000007945 */ /* 0x000fe80003800200 */
[----:B------:R-:W-:Y:S05]  /*7370*/  @!P1 BRA `(.L_x_155) ;  /* 0x0000000000389947 */ /* 0x000fea0003800000 */
[----:B------:R-:W0:Y:S01]  /*7380*/  LDC R41, c[0x3][R53+0x30] ;  /* 0x00c00c0035297b82 */ /* 0x000e220000000800 */
[----:B------:R-:W-:-:S04]  /*7390*/  FADD R39, -|R9|, 2 ;  /* 0x4000000009277421 */ /* 0x000fc80000000300 */
[C---:B------:R-:W-:Y:S01]  /*73a0*/  FADD R40, R39.reuse, -1 ;  /* 0xbf80000027287421 */ /* 0x040fe20000000000 */
[C---:B------:R-:W-:Y:S01]  /*73b0*/  FSETP.GT.AND P2, PT, R39.reuse, 1, PT ;  /* 0x3f8000002700780b */ /* 0x040fe20003f44000 */
[C---:B------:R-:W-:Y:S02]  /*73c0*/  FMUL R42, R39.reuse, R39 ;  /* 0x00000027272a7220 */ /* 0x040fe40000400000 */
[C---:B------:R-:W-:Y:S02]  /*73d0*/  FMUL R43, R40.reuse, R40 ;  /* 0x00000028282b7220 */ /* 0x040fe40000400000 */
[----:B------:R-:W-:Y:S02]  /*73e0*/  FMUL R42, R39, R42 ;  /* 0x0000002a272a7220 */ /* 0x000fe40000400000 */
[----:B------:R-:W-:Y:S02]  /*73f0*/  FMUL R39, R40, R43 ;  /* 0x0000002b28277220 */ /* 0x000fe40000400000 */
[----:B------:R-:W-:-:S02]  /*7400*/  FMUL R43, R42, R55 ;  /* 0x000000372a2b7220 */ /* 0x000fc40000400000 */
[----:B------:R-:W-:-:S04]  /*7410*/  FMUL R40, R39, -4 ;  /* 0xc080000027287820 */ /* 0x000fc80000400000 */
[----:B------:R-:W-:Y:S01]  /*7420*/  @P2 FFMA R43, R40, R55, R43 ;  /* 0x00000037282b2223 */ /* 0x000fe2000000002b */
[----:B------:R-:W-:-:S04]  /*7430*/  FSETP.GEU.AND P2, PT, |R9|, 2, PT ;  /* 0x400000000900780b */ /* 0x000fc80003f4e200 */
[----:B------:R-:W-:-:S05]  /*7440*/  FSEL R39, R43, RZ, !P2 ;  /* 0x000000ff2b277208 */ /* 0x000fca0005000000 */
[----:B0-----:R-:W-:-:S07]  /*7450*/  FFMA R44, R39, R41, R44 ;  /* 0x00000029272c7223 */ /* 0x001fce000000002c */
.L_x_155:
[----:B------:R-:W-:Y:S05]  /*7460*/  BSYNC.RECONVERGENT B0 ;  /* 0x0000000000007941 */ /* 0x000fea0003800200 */
.L_x_154:
[----:B------:R-:W-:Y:S01]  /*7470*/  BSSY.RECONVERGENT B2, `(.L_x_156) ;  /* 0x0000027000027945 */ /* 0x000fe20003800200 */
[----:B------:R-:W-:Y:S02]  /*7480*/  IMAD.MOV.U32 R46, RZ, RZ, RZ ;  /* 0x000000ffff2e7224 */ /* 0x000fe400078e00ff */
[----:B------:R-:W-:Y:S01]  /*7490*/  @P0 FFMA R47, R64, R38, R47 ;  /* 0x00000026402f0223 */ /* 0x000fe2000000002f */
[----:B------:R-:W-:Y:S06]  /*74a0*/  @P4 BRA `(.L_x_157) ;  /* 0x00000000008c4947 */ /* 0x000fec0003800000 */
[----:B------:R-:W0:Y:S01]  /*74b0*/  MUFU.RCP64H R41, R37 ;  /* 0x0000002500297308 */ /* 0x000e220000001800 */
[----:B------:R-:W-:Y:S02]  /*74c0*/  HFMA2 R40, -RZ, RZ, 0, 5.9604644775390625e-08 ;  /* 0x00000001ff287431 */ /* 0x000fe400000001ff */
[----:B------:R-:W-:Y:S01]  /*74d0*/  IMAD.MOV.U32 R42, RZ, RZ, 0x40080000 ;  /* 0x40080000ff2a7424 */ /* 0x000fe200078e00ff */
[C---:B------:R-:W-:Y:S01]  /*74e0*/  FSETP.GT.AND P2, PT, R34.reuse, RZ, PT ;  /* 0x000000ff2200720b */ /* 0x040fe20003f44000 */
        /* <DEDUP_REMOVED lines=23> */
[----:B------:R-:W-:Y:S01]  /*7660*/  IMAD.MOV.U32 R40, RZ, RZ, R36 ;  /* 0x000000ffff287224 */ /* 0x000fe200078e0024 */
[----:B------:R-:W-:Y:S02]  /*7670*/  MOV R41, R37 ;  /* 0x0000002500297202 */ /* 0x000fe40000000f00 */
[----:B------:R-:W-:-:S07]  /*7680*/  MOV R68, 0x76a0 ;  /* 0x000076a000447802 */ /* 0x000fce0000000f00 */
[----:B--23--:R-:W-:Y:S05]  /*7690*/  CALL.REL.NOINC `($__internal_0_$__cuda_sm20_div_rn_f64_full) ;  /* 0x000001bc00087944 */ /* 0x00cfea0003c00000 */
.L_x_159:
[----:B------:R-:W-:Y:S05]  /*76a0*/  BSYNC.RECONVERGENT B3 ;  /* 0x0000000000037941 */ /* 0x000fea0003800200 */
.L_x_158:
[----:B------:R-:W0:Y:S02]  /*76b0*/  F2F.F64.F32 R38, R34 ;  /* 0x0000002200267310 */ /* 0x000e240000201800 */
[----:B0-----:R-:W-:-:S06]  /*76c0*/  DMUL R38, R38, R70 ;  /* 0x0000004626267228 */ /* 0x001fcc0000000000 */
[----:B------:R0:W1:Y:S05]  /*76d0*/  F2F.F32.F64 R46, R38 ;  /* 0x00000026002e7310 */ /* 0x00006a0000301000 */
.L_x_157:
[----:B------:R-:W-:Y:S05]  /*76e0*/  BSYNC.RECONVERGENT B2 ;  /* 0x0000000000027941 */ /* 0x000fea0003800200 */
.L_x_156:
[----:B------:R-:W4:Y:S01]  /*76f0*/  LDC R42, c[0x3][R54+0x4] ;  /* 0x00c00100362a7b82 */ /* 0x000f220000000800 */
[----:B------:R-:W-:-:S04]  /*7700*/  @P1 FSETP.GEU.AND P2, PT, |R9|, 2, PT ;  /* 0x400000000900180b */ /* 0x000fc80003f4e200 */
[----:B------:R-:W-:-:S03]  /*7710*/  @P1 FSEL R43, R3, RZ, !P2 ;  /* 0x000000ff032b1208 */ /* 0x000fc60005000000 */
[----:B0-----:R-:W1:Y:S08]  /*7720*/  @P1 LDC R39, c[0x3][R53+0x50] ;  /* 0x00c0140035271b82 */ /* 0x001e700000000800 */
[----:B------:R-:W0:Y:S08]  /*7730*/  LDC R34, c[0x3][R54] ;  /* 0x00c0000036227b82 */ /* 0x000e300000000800 */
[----:B------:R-:W5:Y:S08]  /*7740*/  LDC R64, c[0x3][R54+0x8] ;  /* 0x00c0020036407b82 */ /* 0x000f700000000800 */
[----:B------:R-:W2:Y:S08]  /*7750*/  LDC R66, c[0x3][R54+0xc] ;  /* 0x00c0030036427b82 */ /* 0x000eb00000000800 */
[----:B------:R-:W3:Y:S01]  /*7760*/  LDC R68, c[0x3][R54+0x10] ;  /* 0x00c0040036447b82 */ /* 0x000ee20000000800 */
[----:B----4-:R-:W-:Y:S01]  /*7770*/  FMUL R41, R45, R42 ;  /* 0x0000002a2d297220 */ /* 0x010fe20000400000 */
[----:B-1----:R-:W-:-:S02]  /*7780*/  @P1 FFMA R46, R43, R39, R46 ;  /* 0x000000272b2e1223 */ /* 0x002fc4000000002e */
[----:B------:R-:W-:Y:S02]  /*7790*/  F2F.F64.F32 R38, R26 ;  /* 0x0000001a00267310 */ /* 0x000fe40000201800 */
[----:B------:R-:W-:Y:S01]  /*77a0*/  FMUL R41, R46, R41 ;  /* 0x000000292e297220 */ /* 0x000fe20000400000 */
[----:B0-----:R-:W-:-:S03]  /*77b0*/  FMUL R55, R45, R34 ;  /* 0x000000222d377220 */ /* 0x001fc60000400000 */
[----:B------:R-:W-:Y:S01]  /*77c0*/  FMUL R43, R32, R41 ;  /* 0x00000029202b7220 */ /* 0x000fe20000400000 */
[----:B------:R-:W-:-:S03]  /*77d0*/  FMUL R55, R44, R55 ;  /* 0x000000372c377220 */ /* 0x000fc60000400000 */
[----:B------:R2:W0:Y:S01]  /*77e0*/  F2F.F64.F32 R40, R43 ;  /* 0x0000002b00287310 */ /* 0x0004220000201800 */
[----:B------:R-:W-:-:S07]  /*77f0*/  FFMA R55, R0, R55, R35 ;  /* 0x0000003700377223 */ /* 0x000fce0000000023 */
[----:B------:R-:W1:Y:S01]  /*7800*/  F2F.F64.F32 R34, R55 ;  /* 0x0000003700227310 */ /* 0x000e620000201800 */
[----:B--2---:R-:W-:Y:S01]  /*7810*/  FMUL R43, R45, R66 ;  /* 0x000000422d2b7220 */ /* 0x004fe20000400000 */
[----:B0-----:R-:W-:-:S03]  /*7820*/  DMUL R40, R40, -1000 ;  /* 0xc08f400028287828 */ /* 0x001fc60000000000 */
[----:B------:R-:W-:-:S05]  /*7830*/  FMUL R43, R44, R43 ;  /* 0x0000002b2c2b7220 */ /* 0x000fca0000400000 */
[----:B-1----:R-:W-:Y:S01]  /*7840*/  DFMA R34, R38, R40, R34 ;  /* 0x000000282622722b */ /* 0x002fe20000000022 */
[----:B------:R-:W-:Y:S01]  /*7850*/  FMUL R39, R47, R42 ;  /* 0x0000002a2f277220 */ /* 0x000fe20000400000 */
[----:B-----5:R-:W-:-:S03]  /*7860*/  FMUL R41, R45, R64 ;  /* 0x000000402d297220 */ /* 0x020fc60000400000 */
[----:B------:R-:W-:-:S05]  /*7870*/  FMUL R38, R44, R39 ;  /* 0x000000272c267220 */ /* 0x000fca0000400000 */
[----:B------:R0:W1:Y:S01]  /*7880*/  F2F.F32.F64 R35, R34 ;  /* 0x0000002200237310 */ /* 0x0000620000301000 */
[----:B------:R-:W-:Y:S01]  /*7890*/  FMUL R38, R31, R38 ;  /* 0x000000261f267220 */ /* 0x000fe20000400000 */
[----:B0-----:R-:W-:-:S03]  /*78a0*/  IMAD.MOV.U32 R34, RZ, RZ, RZ ;  /* 0x000000ffff227224 */ /* 0x001fc600078e00ff */
[----:B-1----:R-:W-:Y:S01]  /*78b0*/  FFMA R39, R38, R26, R35 ;  /* 0x0000001a26277223 */ /* 0x002fe20000000023 */
[----:B------:R-:W-:Y:S01]  /*78c0*/  FMUL R38, R44, R41 ;  /* 0x000000292c267220 */ /* 0x000fe20000400000 */
[----:B---3--:R-:W-:-:S03]  /*78d0*/  FMUL R41, R45, R68 ;  /* 0x000000442d297220 */ /* 0x008fc60000400000 */
[----:B------:R-:W-:Y:S01]  /*78e0*/  FFMA R38, R30, R38, R39 ;  /* 0x000000261e267223 */ /* 0x000fe20000000027 */
[----:B------:R-:W-:-:S03]  /*78f0*/  FMUL R41, R44, R41 ;  /* 0x000000292c297220 */ /* 0x000fc60000400000 */
[----:B------:R-:W-:-:S04]  /*7900*/  FFMA R35, R29, R43, R38 ;  /* 0x0000002b1d237223 */ /* 0x000fc80000000026 */
[----:B------:R-:W-:-:S07]  /*7910*/  FFMA R35, R28, R41, R35 ;  /* 0x000000291c237223 */ /* 0x000fce0000000023 */
.L_x_110:
[----:B------:R-:W-:Y:S05]  /*7920*/  BSYNC.RECONVERGENT B1 ;  /* 0x0000000000017941 */ /* 0x000fea0003800200 */
.L_x_109:
[----:B------:R-:W-:Y:S05]  /*7930*/  WARPSYNC.ALL ;  /* 0x0000000000007948 */ /* 0x000fea0003800000 */
[----:B------:R-:W4:Y:S01]  /*7940*/  LDCU.64 UR10, c[0x0][0x390] ;  /* 0x00007200ff0a77ac */ /* 0x000f220008000a00 */
[----:B------:R-:W-:Y:S01]  /*7950*/  IADD3 R72, PT, PT, R4, 0x2, RZ ;  /* 0x0000000204487810 */ /* 0x000fe20007ffe0ff */
[----:B------:R-:W-:Y:S01]  /*7960*/  BSSY.RECONVERGENT B1, `(.L_x_160) ;  /* 0x0000200000017945 */ /* 0x000fe20003800200 */
[----:B------:R-:W-:Y:S02]  /*7970*/  UMOV UR5, 0x90 ;  /* 0x0000009000057882 */ /* 0x000fe40000000000 */
[----:B------:R-:W-:-:S04]  /*7980*/  LOP3.LUT R38, R72, R65, RZ, 0xfc, !PT ;  /* 0x0000004148267212 */ /* 0x000fc800078efcff */
[----:B------:R-:W-:Y:S02]  /*7990*/  SHF.R.U32.HI R38, RZ, 0x1f, R38 ;  /* 0x0000001fff267819 */ /* 0x000fe40000011626 */
[----:B----4-:R-:W-:Y:S01]  /*79a0*/  ISETP.GT.AND P1, PT, R65, UR10, PT ;  /* 0x0000000a41007c0c */ /* 0x010fe2000bf24270 */
[----:B------:R-:W-:-:S03]  /*79b0*/  IMAD R40, R72, UR10, R72 ;  /* 0x0000000a48287c24 */ /* 0x000fc6000f8e0248 */
[----:B------:R-:W-:Y:S01]  /*79c0*/  ISETP.GT.OR P1, PT, R72, UR11, P1 ;  /* 0x0000000b48007c0c */ /* 0x000fe20008f24670 */
[----:B------:R-:W-:-:S03]  /*79d0*/  IMAD.IADD R40, R40, 0x1, R65 ;  /* 0x0000000128287824 */ /* 0x000fc600078e0241 */
[----:B------:R-:W-:Y:S01]  /*79e0*/  ISETP.EQ.U32.OR P1, PT, R38, 0x1, P1 ;  /* 0x000000012600780c */ /* 0x000fe20000f22470 */
[----:B------:R-:W-:-:S05]  /*79f0*/  IMAD R40, R40, 0x5, RZ ;  /* 0x0000000528287824 */ /* 0x000fca00078e02ff */
[----:B------:R-:W-:-:S07]  /*7a00*/  LEA R55, R40, UR5, 0x2 ;  /* 0x0000000528377c11 */ /* 0x000fce000f8e10ff */
[----:B------:R-:W-:Y:S05]  /*7a10*/  @P1 BRA `(.L_x_161) ;  /* 0x0000001c00d01947 */ /* 0x000fea0003800000 */
[----:B------:R-:W-:Y:S02]  /*7a20*/  ISETP.GT.AND P1, PT, R4, -0x1, PT ;  /* 0xffffffff0400780c */ /* 0x000fe40003f24270 */
[----:B------:R-:W-:Y:S02]  /*7a30*/  ISETP.LT.AND P2, PT, R72, UR6, PT ;  /* 0x0000000648007c0c */ /* 0x000fe4000bf41270 */
[----:B------:R-:W-:-:S04]  /*7a40*/  ISETP.GT.AND P1, PT, R7, 0x2, P1 ;  /* 0x000000020700780c */ /* 0x000fc80000f24270 */
[----:B------:R-:W-:-:S13]  /*7a50*/  ISETP.LT.AND P1, PT, R7, UR10, P1 ;  /* 0x0000000a07007c0c */ /* 0x000fda0008f21270 */
        /* <DEDUP_REMOVED lines=31> */
.L_x_168:
[----:B------:R-:W-:Y:S05]  /*7c50*/  BSYNC.RECONVERGENT B3 ;  /* 0x0000000000037941 */ /* 0x000fea0003800200 */
.L_x_167:
[----:B------:R-:W4:Y:S01]  /*7c60*/  LDCU.64 UR12, c[0x0][0x3a8] ;  /* 0x00007500ff0c77ac */ /* 0x000f220008000a00 */
[----:B------:R-:W-:Y:S01]  /*7c70*/  I2FP.F32.S32 R38, R72 ;  /* 0x0000004800267245 */ /* 0x000fe20000201400 */
[----:B------:R-:W-:Y:S01]  /*7c80*/  BSSY.RECONVERGENT B3, `(.L_x_169) ;  /* 0x0000013000037945 */ /* 0x000fe20003800200 */
[----:B------:R-:W-:Y:S01]  /*7c90*/  ISETP.GE.U32.AND P2, PT, R4, -0x2, PT ;  /* 0xfffffffe0400780c */ /* 0x000fe20003f46070 */
        /* <DEDUP_REMOVED lines=17> */
.L_x_170:
[----:B------:R-:W-:Y:S05]  /*7db0*/  BSYNC.RECONVERGENT B3 ;  /* 0x0000000000037941 */ /* 0x000fea0003800200 */
.L_x_169:
[----:B------:R-:W-:Y:S05]  /*7dc0*/  @!P2 BRA `(.L_x_171) ;  /* 0x000000000028a947 */ /* 0x000fea0003800000 */
        /* <DEDUP_REMOVED lines=10> */
.L_x_171:
[----:B------:R-:W-:-:S04]  /*7e70*/  ISETP.NE.AND P1, PT, R72, UR11, PT ;  /* 0x0000000b48007c0c */ /* 0x000fc8000bf25270 */
        /* <DEDUP_REMOVED lines=8> */
.L_x_166:
[----:B------:R-:W-:Y:S05]  /*7f00*/  BSYNC.RECONVERGENT B2 ;  /* 0x0000000000027941 */ /* 0x000fea0003800200 */
.L_x_165:
[----:B------:R-:W4:Y:S02]  /*7f10*/  LDC R38, c[0x3][R55] ;  /* 0x00c0000037267b82 */ /* 0x000f240000000800 */
[----:B----4-:R-:W-:-:S04]  /*7f20*/  FMUL R39, R45, R38 ;  /* 0x000000262d277220 */ /* 0x010fc80000400000 */
[----:B------:R-:W-:-:S04]  /*7f30*/  FMUL R39, R44, R39 ;  /* 0x000000272c277220 */ /* 0x000fc80000400000 */
[----:B------:R-:W-:-:S07]  /*7f40*/  FFMA R35, R0, R39, R35 ;  /* 0x0000002700237223 */ /* 0x000fce0000000023 */
.L_x_164:
[----:B------:R-:W-:Y:S05]  /*7f50*/  BSYNC.RECONVERGENT B0 ;  /* 0x0000000000007941 */ /* 0x000fea0003800200 */
.L_x_163:
        /* <DEDUP_REMOVED lines=33> */
.L_x_177:
[----:B------:R-:W-:Y:S05]  /*8170*/  BSYNC.RECONVERGENT B0 ;  /* 0x0000000000007941 */ /* 0x000fea0003800200 */
.L_x_176:
        /* <DEDUP_REMOVED lines=41> */
.L_x_181:
[----:B------:R-:W-:Y:S05]  /*8410*/  BSYNC.RECONVERGENT B5 ;  /* 0x0000000000057941 */ /* 0x000fea0003800200 */
.L_x_180:
[----:B------:R-:W0:Y:S02]  /*8420*/  F2F.F64.F32 R38, R59 ;  /* 0x0000003b00267310 */ /* 0x000e240000201800 */
[----:B0-----:R-:W-:-:S06]  /*8430*/  DMUL R38, R38, R70 ;  /* 0x0000004626267228 */ /* 0x001fcc0000000000 */
[----:B------:R2:W4:Y:S05]  /*8440*/  F2F.F32.F64 R46, R38 ;  /* 0x00000026002e7310 */ /* 0x00052a0000301000 */
.L_x_179:
[----:B------:R-:W-:Y:S05]  /*8450*/  BSYNC.RECONVERGENT B4 ;  /* 0x0000000000047941 */ /* 0x000fea0003800200 */
.L_x_178:
[----:B------:R-:W-:-:S13]  /*8460*/  ISETP.GE.U32.AND P2, PT, R4, -0x2, PT ;  /* 0xfffffffe0400780c */ /* 0x000fda0003f46070 */
[----:B--2---:R-:W-:Y:S01]  /*8470*/  @P2 IMAD.MOV.U32 R39, RZ, RZ, 0x40 ;  /* 0x00000040ff272424 */ /* 0x004fe200078e00ff */
[----:B------:R-:W-:-:S04]  /*8480*/  @P2 FSETP.GEU.AND P4, PT, |R25|, 2, PT ;  /* 0x400000001900280b */ /* 0x000fc80003f8e200 */
[----:B------:R-:W-:Y:S02]  /*8490*/  @P2 LEA R38, R72, R39, 0x2 ;  /* 0x0000002748262211 */ /* 0x000fe400078e10ff */
[----:B------:R-:W-:Y:S02]  /*84a0*/  @P2 FSEL R41, R13, RZ, !P4 ;  /* 0x000000ff0d292208 */ /* 0x000fe40006000000 */
[----:B------:R-:W4:Y:S03]  /*84b0*/  @P2 LDC R39, c[0x3][R38] ;  /* 0x00c0000026272b82 */ /* 0x000f260000000800 */
[----:B----4-:R-:W-:Y:S01]  /*84c0*/  @P2 FFMA R46, R41, R39, R46 ;  /* 0x00000027292e2223 */ /* 0x010fe2000000002e */
[----:B------:R-:W-:Y:S06]  /*84d0*/  @P2 BRA `(.L_x_175) ;  /* 0x00000000001c2947 */ /* 0x000fec0003800000 */
[----:B------:R-:W2:Y:S02]  /*84e0*/  LDCU UR5, c[0x0][0x394] ;  /* 0x00007280ff0577ac */ /* 0x000ea40008000800 */
[----:B--2---:R-:W-:-:S04]  /*84f0*/  ISETP.NE.AND P2, PT, R72, UR5, PT ;  /* 0x0000000548007c0c */ /* 0x004fc8000bf45270 */
[----:B------:R-:W-:-:S13]  /*8500*/  ISETP.NE.AND P2, PT, R72, UR6, P2 ;  /* 0x0000000648007c0c */ /* 0x000fda0009745270 */
[----:B------:R-:W2:Y:S01]  /*8510*/  @!P2 LDC R39, c[0x3][R48+0x38] ;  /* 0x00c00e003027ab82 */ /* 0x000ea20000000800 */
[----:B------:R-:W-:-:S04]  /*8520*/  @!P2 FSETP.GEU.AND P4, PT, |R24|, 2, PT ;  /* 0x400000001800a80b */ /* 0x000fc80003f8e200 */
[----:B------:R-:W-:-:S05]  /*8530*/  @!P2 FSEL R41, R12, RZ, !P4 ;  /* 0x000000ff0c29a208 */ /* 0x000fca0006000000 */
[----:B--2---:R-:W-:-:S07]  /*8540*/  @!P2 FFMA R46, R41, R39, R46 ;  /* 0x00000027292ea223 */ /* 0x004fce000000002e */
.L_x_175:
[----:B------:R-:W-:Y:S05]  /*8550*/  BSYNC.RECONVERGENT B3 ;  /* 0x0000000000037941 */ /* 0x000fea0003800200 */
.L_x_174:
        /* <DEDUP_REMOVED lines=9> */
.L_x_173:
[----:B------:R-:W-:Y:S05]  /*85f0*/  BSYNC.RECONVERGENT B2 ;  /* 0x0000000000027941 */ /* 0x000fea0003800200 */
.L_x_172:
[----:B------:R-:W-:Y:S04]  /*8600*/  BSSY.RECONVERGENT B0, `(.L_x_182) ;  /* 0x0000044000007945 */ /* 0x000fe80003800200 */
[----:B------:R-:W-:Y:S05]  /*8610*/  @!P1 BRA `(.L_x_183) ;  /* 0x0000000400089947 */ /* 0x000fea0003800000 */
[----:B------:R-:W-:Y:S01]  /*8620*/  ISETP.NE.AND P1, PT, R34, RZ, PT ;  /* 0x000000ff2200720c */ /* 0x000fe20003f25270 */
[----:B------:R-:W-:-:S12]  /*8630*/  BSSY.RECONVERGENT B2, `(.L_x_184) ;  /* 0x000003c000027945 */ /* 0x000fd80003800200 */
[----:B------:R-:W-:Y:S05]  /*8640*/  @!P1 BRA `(.L_x_185) ;  /* 0x0000000000e89947 */ /* 0x000fea0003800000 */
[----:B------:R-:W-:Y:S01]  /*8650*/  ISETP.GT.U32.AND P2, PT, R65, 0x1, PT ;  /* 0x000000014100780c */ /* 0x000fe20003f44070 */
[----:B--2---:R-:W2:Y:S01]  /*8660*/  LDC R39, c[0x0][0x3a4] ;  /* 0x0000e900ff277b82 */ /* 0x004ea20000000800 */
[----:B------:R-:W-:Y:S01]  /*8670*/  FSETP.GEU.AND P1, PT, |R56|, 2, PT ;  /* 0x400000003800780b */ /* 0x000fe20003f2e200 */
[----:B------:R-:W-:Y:S03]  /*8680*/  BSSY.RECONVERGENT B3, `(.L_x_186) ;  /* 0x000000b000037945 */ /* 0x000fe60003800200 */
[----:B------:R-:W-:-:S07]  /*8690*/  FSEL R47, R60, RZ, !P1 ;  /* 0x000000ff3c2f7208 */ /* 0x000fce0004800000 */
[----:B------:R-:W5:Y:S01]  /*86a0*/  @!P2 LDC R40, c[0x3][R63] ;  /* 0x00c000003f28ab82 */ /* 0x000f620000000800 */
[----:B------:R-:W-:-:S04]  /*86b0*/  @!P2 FSETP.GEU.AND P4, PT, |R23|, 2, PT ;  /* 0x400000001700a80b */ /* 0x000fc80003f8e200 */
[----:B------:R-:W-:-:S05]  /*86c0*/  @!P2 FSEL R38, R11, RZ, !P4 ;  /* 0x000000ff0b26a208 */ /* 0x000fca0006000000 */
[----:B-----5:R-:W-:Y:S01]  /*86d0*/  @!P2 FFMA R47, R40, R38, R47 ;  /* 0x00000026282fa223 */ /* 0x020fe2000000002f */
[----:B--2---:R-:W-:Y:S06]  /*86e0*/  @!P2 BRA `(.L_x_187) ;  /* 0x000000000010a947 */ /* 0x004fec0003800000 */
[----:B------:R-:W2:Y:S01]  /*86f0*/  @P0 LDC R40, c[0x3][R49+0xc] ;  /* 0x00c0030031280b82 */ /* 0x000ea20000000800 */
[----:B------:R-:W-:-:S04]  /*8700*/  @P0 FSETP.GEU.AND P1, PT, |R22|, 2, PT ;  /* 0x400000001600080b */ /* 0x000fc80003f2e200 */
[----:B------:R-:W-:-:S05]  /*8710*/  @P0 FSEL R38, R8, RZ, !P1 ;  /* 0x000000ff08260208 */ /* 0x000fca0004800000 */
[----:B--2---:R-:W-:-:S07]  /*8720*/  @P0 FFMA R47, R40, R38, R47 ;  /* 0x00000026282f0223 */ /* 0x004fce000000002f */
.L_x_187:
[----:B------:R-:W-:Y:S05]  /*8730*/  BSYNC.RECONVERGENT B3 ;  /* 0x0000000000037941 */ /* 0x000fea0003800200 */
.L_x_186:
[----:B------:R-:W2:Y:S01]  /*8740*/  LDCU.64 UR12, c[0x0][0x3a8] ;  /* 0x00007500ff0c77ac */ /* 0x000ea20008000a00 */
[----:B------:R-:W-:Y:S01]  /*8750*/  I2FP.F32.S32 R38, R72 ;  /* 0x0000004800267245 */ /* 0x000fe20000201400 */
[----:B------:R-:W-:Y:S01]  /*8760*/  BSSY.RECONVERGENT B3, `(.L_x_188) ;  /* 0x0000013000037945 */ /* 0x000fe20003800200 */
[----:B------:R-:W-:Y:S01]  /*8770*/  ISETP.GE.U32.AND P2, PT, R4, -0x2, PT ;  /* 0xfffffffe0400780c */ /* 0x000fe20003f46070 */
[----:B------:R-:W-:Y:S02]  /*8780*/  IMAD.MOV.U32 R44, RZ, RZ, RZ ;  /* 0x000000ffff2c7224 */ /* 0x000fe400078e00ff */
[----:B--2---:R-:W-:-:S04]  /*8790*/  FFMA R38, R38, UR12, R39 ;  /* 0x0000000c26267c23 */ /* 0x004fc80008000027 */
[----:B------:R-:W-:-:S04]  /*87a0*/  FADD R38, R27, -R38 ;  /* 0x800000261b267221 */ /* 0x000fc80000000000 */
[----:B------:R-:W-:-:S05]  /*87b0*/  FMUL R38, R38, UR13 ;  /* 0x0000000d26267c20 */ /* 0x000fca0008400000 */
[----:B------:R-:W-:-:S13]  /*87c0*/  FSETP.GEU.AND P1, PT, |R38|, 2, PT ;  /* 0x400000002600780b */ /* 0x000fda0003f2e200 */
[----:B------:R-:W-:Y:S05]  /*87d0*/  @P1 BRA `(.L_x_189) ;  /* 0x00000000002c1947 */ /* 0x000fea0003800000 */
[----:B------:R-:W-:Y:S01]  /*87e0*/  FADD R38, -|R38|, 2 ;  /* 0x4000000026267421 */ /* 0x000fe20000000300 */
[----:B------:R-:W2:Y:S03]  /*87f0*/  LDCU UR5, c[0x0][0x3b0] ;  /* 0x00007600ff0577ac */ /* 0x000ea60008000800 */
[C---:B------:R-:W-:Y:S01]  /*8800*/  FADD R40, R38.reuse, -1 ;  /* 0xbf80000026287421 */ /* 0x040fe20000000000 */
[C---:B------:R-:W-:Y:S01]  /*8810*/  FSETP.GT.AND P1, PT, R38.reuse, 1, PT ;  /* 0x3f8000002600780b */ /* 0x040fe20003f24000 */
[----:B------:R-:W-:-:S04]  /*8820*/  FMUL R39, R38, R38 ;  /* 0x0000002626277220 */ /* 0x000fc80000400000 */
[----:B------:R-:W-:-:S08]  /*8830*/  FMUL R39, R38, R39 ;  /* 0x0000002726277220 */ /* 0x000fd00000400000 */
[----:B------:R-:W-:Y:S01]  /*8840*/  @P1 FMUL R41, R40, R40 ;  /* 0x0000002828291220 */ /* 0x000fe20000400000 */
[----:B--2---:R-:W-:-:S03]  /*8850*/  FMUL R44, R39, UR5 ;  /* 0x00000005272c7c20 */ /* 0x004fc60008400000 */
[----:B------:R-:W-:-:S04]  /*8860*/  @P1 FMUL R41, R40, R41 ;  /* 0x0000002928291220 */ /* 0x000fc80000400000 */
[----:B------:R-:W-:-:S04]  /*8870*/  @P1 FMUL R41, R41, -4 ;  /* 0xc080000029291820 */ /* 0x000fc80000400000 */
[----:B------:R-:W-:-:S07]  /*8880*/  @P1 FFMA R44, R41, UR5, R44 ;  /* 0x00000005292c1c23 */ /* 0x000fce000800002c */
.L_x_189:
[----:B------:R-:W-:Y:S05]  /*8890*/  BSYNC.RECONVERGENT B3 ;  /* 0x0000000000037941 */ /* 0x000fea0003800200 */
.L_x_188:
[----:B------:R-:W-:Y:S05]  /*88a0*/  @!P2 BRA `(.L_x_190) ;  /* 0x000000000028a947 */ /* 0x000fea0003800000 */
[----:B------:R-:W-:Y:S01]  /*88b0*/  UMOV UR5, 0x40 ;  /* 0x0000004000057882 */ /* 0x000fe20000000000 */
[C---:B------:R-:W-:Y:S01]  /*88c0*/  FADD R38, -|R25|.reuse, 2 ;  /* 0x4000000019267421 */ /* 0x040fe20000000300 */
[----:B------:R-:W-:Y:S02]  /*88d0*/  LEA R40, R72, UR5, 0x2 ;  /* 0x0000000548287c11 */ /* 0x000fe4000f8e10ff */
[----:B------:R-:W-:Y:S02]  /*88e0*/  FSETP.GEU.AND P2, PT, |R25|, 2, PT ;  /* 0x400000001900780b */ /* 0x000fe40003f4e200 */
[----:B------:R-:W-:Y:S02]  /*88f0*/  FSETP.GT.AND P1, PT, R38, 1, PT ;  /* 0x3f8000002600780b */ /* 0x000fe40003f24000 */
[----:B------:R-:W2:Y:S02]  /*8900*/  LDC R40, c[0x3][R40] ;  /* 0x00c0000028287b82 */ /* 0x000ea40000000800 */
[----:B------:R-:W-:-:S04]  /*8910*/  FSEL R38, R20, R17, !P1 ;  /* 0x0000001114267208 */ /* 0x000fc80004800000 */
[----:B------:R-:W-:-:S05]  /*8920*/  FSEL R39, R38, RZ, !P2 ;  /* 0x000000ff26277208 */ /* 0x000fca0005000000 */
[----:B--2---:R-:W-:Y:S01]  /*8930*/  FFMA R44, R39, R40, R44 ;  /* 0x00000028272c7223 */ /* 0x004fe2000000002c */
[----:B------:R-:W-:Y:S06]  /*8940*/  BRA `(.L_x_185) ;  /* 0x0000000000287947 */ /* 0x000fec0003800000 */
.L_x_190:
[----:B------:R-:W2:Y:S02]  /*8950*/  LDCU UR5, c[0x0][0x394] ;  /* 0x00007280ff0577ac */ /* 0x000ea40008000800 */
[----:B--2---:R-:W-:-:S04]  /*8960*/  ISETP.NE.AND P1, PT, R72, UR5, PT ;  /* 0x0000000548007c0c */ /* 0x004fc8000bf25270 */
[----:B------:R-:W-:-:S13]  /*8970*/  ISETP.NE.AND P1, PT, R72, UR6, P1 ;  /* 0x0000000648007c0c */ /* 0x000fda0008f25270 */
[----:B------:R-:W2:Y:S01]  /*8980*/  @!P1 LDC R40, c[0x3][R48+0x38] ;  /* 0x00c00e0030289b82 */ /* 0x000ea20000000800 */
[C---:B------:R-:W-:Y:S01]  /*8990*/  @!P1 FADD R38, -|R24|.reuse, 2 ;  /* 0x4000000018269421 */ /* 0x040fe20000000300 */
[----:B------:R-:W-:-:S04]  /*89a0*/  @!P1 FSETP.GEU.AND P4, PT, |R24|, 2, PT ;  /* 0x400000001800980b */ /* 0x000fc80003f8e200 */
[----:B------:R-:W-:-:S04]  /*89b0*/  @!P1 FSETP.GT.AND P2, PT, R38, 1, PT ;  /* 0x3f8000002600980b */ /* 0x000fc80003f44000 */
[----:B------:R-:W-:-:S04]  /*89c0*/  @!P1 FSEL R38, R19, R14, !P2 ;  /* 0x0000000e13269208 */ /* 0x000fc80005000000 */
[----:B------:R-:W-:-:S05]  /*89d0*/  @!P1 FSEL R39, R38, RZ, !P4 ;  /* 0x000000ff26279208 */ /* 0x000fca0006000000 */
[----:B--2---:R-:W-:-:S07]  /*89e0*/  @!P1 FFMA R44, R39, R40, R44 ;  /* 0x00000028272c9223 */ /* 0x004fce000000002c */
.L_x_185:
[----:B------:R-:W-:Y:S05]  /*89f0*/  BSYNC.RECONVERGENT B2 ;  /* 0x0000000000027941 */ /* 0x000fea0003800200 */
.L_x_184:
[----:B--23--:R-:W-:-:S04]  /*8a00*/  FMUL R39, R47, R52 ;  /* 0x000000342f277220 */ /* 0x00cfc80000400000 */
[----:B------:R-:W-:-:S04]  /*8a10*/  FMUL R38, R44, R39 ;  /* 0x000000272c267220 */ /* 0x000fc80000400000 */
[----:B------:R-:W-:-:S04]  /*8a20*/  FMUL R38, R31, R38 ;  /* 0x000000261f267220 */ /* 0x000fc80000400000 */
[----:B----4-:R-:W-:-:S07]  /*8a30*/  FFMA R35, R38, R26, R35 ;  /* 0x0000001a26237223 */ /* 0x010fce0000000023 */
.L_x_183:
[----:B------:R-:W-:Y:S05]  /*8a40*/  BSYNC.RECONVERGENT B0 ;  /* 0x0000000000007941 */ /* 0x000fea0003800200 */
.L_x_182:
        /* <DEDUP_REMOVED lines=8> */
.L_x_193:
[----:B------:R-:W-:-:S13]  /*8ad0*/  ISETP.NE.AND P1, PT, R34, RZ, PT ;  /* 0x000000ff2200720c */ /* 0x000fda0003f25270 */
[----:B------:R-:W-:Y:S05]  /*8ae0*/  @!P1 BREAK.RELIABLE B2 ;  /* 0x0000000000029942 */ /* 0x000fea0003800100 */
[----:B------:R-:W-:Y:S05]  /*8af0*/  @!P1 BRA `(.L_x_195) ;  /* 0x0000000400109947 */ /* 0x000fea0003800000 */
.L_x_194:
[----:B------:R-:W-:Y:S05]  /*8b00*/  BSYNC.RELIABLE B2 ;  /* 0x0000000000027941 */ /* 0x000fea0003800100 */
.L_x_192:
        /* <DEDUP_REMOVED lines=23> */
.L_x_197:
[----:B------:R-:W-:Y:S05]  /*8c80*/  BSYNC.RECONVERGENT B2 ;  /* 0x0000000000027941 */ /* 0x000fea0003800200 */
.L_x_196:
[----:B------:R-:W0:Y:S01]  /*8c90*/  LDCU.64 UR12, c[0x0][0x3a8] ;  /* 0x00007500ff0c77ac */ /* 0x000e220008000a00 */
[----:B------:R-:W-:Y:S01]  /*8ca0*/  I2FP.F32.S32 R38, R72 ;  /* 0x0000004800267245 */ /* 0x000fe20000201400 */
[----:B------:R-:W-:Y:S01]  /*8cb0*/  BSSY.RECONVERGENT B2, `(.L_x_198) ;  /* 0x0000013000027945 */ /* 0x000fe20003800200 */
[----:B------:R-:W-:Y:S01]  /*8cc0*/  HFMA2 R44, -RZ, RZ, 0, 0 ;  /* 0x00000000ff2c7431 */ /* 0x000fe200000001ff */
[----:B------:R-:W-:Y:S02]  /*8cd0*/  ISETP.GE.U32.AND P1, PT, R4, -0x2, PT ;  /* 0xfffffffe0400780c */ /* 0x000fe40003f26070 */
        /* <DEDUP_REMOVED lines=16> */
.L_x_199:
[----:B------:R-:W-:Y:S05]  /*8de0*/  BSYNC.RECONVERGENT B2 ;  /* 0x0000000000027941 */ /* 0x000fea0003800200 */
.L_x_198:
[----:B------:R-:W-:Y:S05]  /*8df0*/  @!P1 BRA `(.L_x_200) ;  /* 0x0000000000289947 */ /* 0x000fea0003800000 */
        /* <DEDUP_REMOVED lines=10> */
.L_x_200:
        /* <DEDUP_REMOVED lines=10> */
.L_x_195:
[----:B------:R-:W-:Y:S05]  /*8f40*/  BSYNC.RECONVERGENT B0 ;  /* 0x0000000000007941 */ /* 0x000fea0003800200 */
.L_x_191:
        /* <DEDUP_REMOVED lines=17> */
.L_x_162:
        /* <DEDUP_REMOVED lines=11> */
[----:B-----5:R-:W-:-:S05]  /*9110*/  @P1 FFMA R61, R34, R63, R61 ;  /* 0x0000003f223d1223 */ /* 0x020fca000000003d */
[----:B------:R-:W-:Y:S01]  /*9120*/  FSEL R45, R61, RZ, !P3 ;  /* 0x000000ff3d2d7208 */ /* 0x000fe20005800000 */
[----:B----4-:R-:W-:Y:S06]  /*9130*/  @!P0 BRA `(.L_x_202) ;  /* 0x0000000000308947 */ /* 0x010fec0003800000 */
[----:B------:R-:W4:Y:S01]  /*9140*/  LDC R42, c[0x3][R49+-0x14] ;  /* 0x00fffb00312a7b82 */ /* 0x000f220000000800 */
        /* <DEDUP_REMOVED lines=10> */
[----:B----4-:R-:W-:-:S07]  /*91f0*/  FFMA R45, R42, R34, R45 ;  /* 0x000000222a2d7223 */ /* 0x010fce000000002d */
.L_x_202:
[----:B------:R-:W-:Y:S05]  /*9200*/  BSYNC.RECONVERGENT B0 ;  /* 0x0000000000007941 */ /* 0x000fea0003800200 */
.L_x_201:
[----:B------:R-:W0:Y:S01]  /*9210*/  LDCU.64 UR12, c[0x0][0x3a8] ;  /* 0x00007500ff0c77ac */ /* 0x000e220008000a00 */
[----:B------:R-:W-:Y:S01]  /*9220*/  I2FP.F32.U32 R34, R72 ;  /* 0x0000004800227245 */ /* 0x000fe20000201000 */
[----:B------:R-:W-:Y:S01]  /*9230*/  BSSY.RECONVERGENT B0, `(.L_x_203) ;  /* 0x0000016000007945 */ /* 0x000fe20003800200 */
[----:B------:R-:W-:Y:S01]  /*9240*/  ISETP.NE.AND P1, PT, R72, UR11, PT ;  /* 0x0000000b48007c0c */ /* 0x000fe2000bf25270 */
[----:B------:R-:W-:Y:S01]  /*9250*/  IMAD.MOV.U32 R44, RZ, RZ, RZ ;  /* 0x000000ffff2c7224 */ /* 0x000fe200078e00ff */
        /* <DEDUP_REMOVED lines=19> */
.L_x_204:
[----:B------:R-:W-:Y:S05]  /*9390*/  BSYNC.RECONVERGENT B0 ;  /* 0x0000000000007941 */ /* 0x000fea0003800200 */
.L_x_203:
        /* <DEDUP_REMOVED lines=16> */
.L_x_206:
[----:B------:R-:W-:Y:S05]  /*94a0*/  BSYNC.RECONVERGENT B0 ;  /* 0x0000000000007941 */ /* 0x000fea0003800200 */
.L_x_205:
[----:B------:R-:W-:Y:S01]  /*94b0*/  BSSY.RECONVERGENT B2, `(.L_x_207) ;  /* 0x0000027000027945 */ /* 0x000fe20003800200 */
[----:B------:R-:W-:Y:S02]  /*94c0*/  HFMA2 R46, -RZ, RZ, 0, 0 ;  /* 0x00000000ff2e7431 */ /* 0x000fe400000001ff */
[----:B------:R-:W-:Y:S01]  /*94d0*/  @P0 FFMA R47, R56, R38, R47 ;  /* 0x00000026382f0223 */ /* 0x000fe2000000002f */
[----:B------:R-:W-:Y:S06]  /*94e0*/  @P2 BRA `(.L_x_208) ;  /* 0x00000000008c2947 */ /* 0x000fec0003800000 */
[----:B------:R-:W0:Y:S01]  /*94f0*/  MUFU.RCP64H R41, R37 ;  /* 0x0000002500297308 */ /* 0x000e220000001800 */
[----:B------:R-:W-:Y:S01]  /*9500*/  IMAD.MOV.U32 R40, RZ, RZ, 0x1 ;  /* 0x00000001ff287424 */ /* 0x000fe200078e00ff */
[C---:B------:R-:W-:Y:S01]  /*9510*/  FSETP.GT.AND P0, PT, R34.reuse, RZ, PT ;  /* 0x000000ff2200720b */ /* 0x040fe20003f04000 */
[----:B------:R-:W-:Y:S01]  /*9520*/  FADD R34, -|R34|, 2 ;  /* 0x4000000022227421 */ /* 0x000fe20000000300 */
[----:B------:R-:W-:Y:S01]  /*9530*/  MOV R42, 0x40080000 ;  /* 0x40080000002a7802 */ /* 0x000fe20000000f00 */
[----:B------:R-:W-:Y:S03]  /*9540*/  BSSY.RECONVERGENT B3, `(.L_x_209) ;  /* 0x000001a000037945 */ /* 0x000fe60003800200 */
[----:B------:R-:W-:Y:S01]  /*9550*/  FSETP.GT.AND P2, PT, R34, 1, PT ;  /* 0x3f8000002200780b */ /* 0x000fe20003f44000 */
[----:B0-----:R-:W-:-:S08]  /*9560*/  DFMA R38, -R36, R40, 1 ;  /* 0x3ff000002426742b */ /* 0x001fd00000000128 */
        /* <DEDUP_REMOVED lines=22> */
[----:B--23--:R-:W-:Y:S05]  /*96d0*/  CALL.REL.NOINC `($__internal_0_$__cuda_sm20_div_rn_f64_full) ;  /* 0x0000019800f87944 */ /* 0x00cfea0003c00000 */
.L_x_210:
[----:B------:R-:W-:Y:S05]  /*96e0*/  BSYNC.RECONVERGENT B3 ;  /* 0x0000000000037941 */ /* 0x000fea0003800200 */
.L_x_209:
[----:B------:R-:W0:Y:S02]  /*96f0*/  F2F.F64.F32 R38, R34 ;  /* 0x0000002200267310 */ /* 0x000e240000201800 */
[----:B0-----:R-:W-:-:S06]  /*9700*/  DMUL R38, R38, R70 ;  /* 0x0000004626267228 */ /* 0x001fcc0000000000 */
[----:B------:R0:W1:Y:S05]  /*9710*/  F2F.F32.F64 R46, R38 ;  /* 0x00000026002e7310 */ /* 0x00006a0000301000 */
.L_x_208:
[----:B------:R-:W-:Y:S05]  /*9720*/  BSYNC.RECONVERGENT B2 ;  /* 0x0000000000027941 */ /* 0x000fea0003800200 */
.L_x_207:
        /* <DEDUP_REMOVED lines=15> */
[----:B------:R-:W0:Y:S01]  /*9820*/  F2F.F64.F32 R40, R42 ;  /* 0x0000002a00287310 */ /* 0x000e220000201800 */
        /* <DEDUP_REMOVED lines=19> */
.L_x_161:
[----:B------:R-:W-:Y:S05]  /*9960*/  BSYNC.RECONVERGENT B1 ;  /* 0x0000000000017941 */ /* 0x000fea0003800200 */
.L_x_160:
[----:B------:R-:W-:Y:S05]  /*9970*/  WARPSYNC.ALL ;  /* 0x0000000000007948 */ /* 0x000fea0003800000 */
[----:B------:R-:W4:Y:S01]  /*9980*/  LDC.64 R38, c[0x0][0x398] ;  /* 0x0000e600ff267b82 */ /* 0x000f220000000a00 */
[----:B------:R-:W-:Y:S01]  /*9990*/  IMAD.MOV.U32 R42, RZ, RZ, 0x1 ;  /* 0x00000001ff2a7424 */ /* 0x000fe200078e00ff */
[----:B------:R-:W5:Y:S01]  /*99a0*/  LDCU UR5, c[0x0][0x3a0] ;  /* 0x00007400ff0577ac */ /* 0x000f620008000800 */
[----:B------:R-:W-:Y:S01]  /*99b0*/  I2FP.F32.S32 R57, R7 ;  /* 0x0000000700397245 */ /* 0x000fe20000201400 */
[----:B------:R-:W-:Y:S01]  /*99c0*/  BSSY.RECONVERGENT B1, `(.L_x_211) ;  /* 0x0000030000017945 */ /* 0x000fe20003800200 */
[----:B------:R-:W-:Y:S01]  /*99d0*/  FSETP.NEU.AND P3, PT, R29, RZ, PT ;  /* 0x000000ff1d00720b */ /* 0x000fe20003f6d000 */
[----:B------:R-:W0:Y:S03]  /*99e0*/  LDCU UR7, c[0x0][0x390] ;  /* 0x00007200ff0777ac */ /* 0x000e260008000800 */
[----:B------:R-:W-:Y:S01]  /*99f0*/  FSETP.NEU.OR P3, PT, R30, RZ, P3 ;  /* 0x000000ff1e00720b */ /* 0x000fe20001f6d400 */
[----:B------:R-:W1:Y:S01]  /*9a00*/  LDCU UR10, c[0x0][0x3b0] ;  /* 0x00007600ff0a77ac */ /* 0x000e620008000800 */
[----:B----4-:R-:W4:Y:S01]  /*9a10*/  F2F.F64.F32 R72, R39 ;  /* 0x0000002700487310 */ /* 0x010f220000201800 */
[----:B------:R-:W-:Y:S01]  /*9a20*/  FFMA R38, R57, R39, R38 ;  /* 0x0000002739267223 */ /* 0x000fe20000000026 */
[----:B0-----:R-:W-:-:S03]  /*9a30*/  ISETP.GT.AND P1, PT, R7, UR7, PT ;  /* 0x0000000707007c0c */ /* 0x001fc6000bf24270 */
[----:B------:R-:W-:-:S04]  /*9a40*/  FADD R38, R33, -R38 ;  /* 0x8000002621267221 */ /* 0x000fc80000000000 */
[----:B-----5:R-:W-:Y:S01]  /*9a50*/  FMUL R58, R38, UR5 ;  /* 0x00000005263a7c20 */ /* 0x020fe20008400000 */
[----:B------:R-:W-:Y:S01]  /*9a60*/  MOV R38, 0x40080000 ;  /* 0x4008000000267802 */ /* 0x000fe20000000f00 */
[----:B------:R-:W-:-:S03]  /*9a70*/  UIADD3 UR5, UPT, UPT, UR7, -0x1, URZ ;  /* 0xffffffff07057890 */ /* 0x000fc6000fffe0ff */
[----:B------:R-:W-:Y:S01]  /*9a80*/  FSETP.GT.AND P0, PT, R58, RZ, PT ;  /* 0x000000ff3a00720b */ /* 0x000fe20003f04000 */
[----:B----4-:R-:W0:Y:S03]  /*9a90*/  MUFU.RCP64H R43, R73 ;  /* 0x00000049002b7308 */ /* 0x010e260000001800 */
[----:B------:R-:W-:Y:S01]  /*9aa0*/  FSEL R39, -R38, 2.125, P0 ;  /* 0x4008000026277808 */ /* 0x000fe20000000100 */
[----:B------:R-:W-:Y:S01]  /*9ab0*/  IMAD.MOV.U32 R38, RZ, RZ, RZ ;  /* 0x000000ffff267224 */ /* 0x000fe200078e00ff */
[----:B------:R-:W-:Y:S02]  /*9ac0*/  ISETP.NE.AND P0, PT, R7, UR7, PT ;  /* 0x0000000707007c0c */ /* 0x000fe4000bf05270 */
[----:B------:R-:W-:Y:S02]  /*9ad0*/  FSETP.GEU.AND P5, PT, |R39|, 6.5827683646048100446e-37, PT ;  /* 0x036000002700780b */ /* 0x000fe40003fae200 */
[----:B------:R-:W-:Y:S01]  /*9ae0*/  ISETP.EQ.OR P0, PT, R7, UR5, !P0 ;  /* 0x0000000507007c0c */ /* 0x000fe2000c702670 */
[----:B0-----:R-:W-:-:S08]  /*9af0*/  DFMA R40, -R72, R42, 1 ;  /* 0x3ff000004828742b */ /* 0x001fd0000000012a */
[----:B------:R-:W-:-:S08]  /*9b00*/  DFMA R40, R40, R40, R40 ;  /* 0x000000282828722b */ /* 0x000fd00000000028 */
[----:B------:R-:W-:-:S08]  /*9b10*/  DFMA R40, R42, R40, R42 ;  /* 0x000000282a28722b */ /* 0x000fd0000000002a */
[----:B------:R-:W-:-:S08]  /*9b20*/  DFMA R42, -R72, R40, 1 ;  /* 0x3ff00000482a742b */ /* 0x000fd00000000128 */
[----:B------:R-:W-:-:S08]  /*9b30*/  DFMA R40, R40, R42, R40 ;  /* 0x0000002a2828722b */ /* 0x000fd00000000028 */
[----:B------:R-:W-:-:S08]  /*9b40*/  DMUL R56, R40, R38 ;  /* 0x0000002628387228 */ /* 0x000fd00000000000 */
[----:B------:R-:W-:-:S08]  /*9b50*/  DFMA R42, -R72, R56, R38 ;  /* 0x00000038482a722b */ /* 0x000fd00000000126 */
[----:B------:R-:W-:Y:S01]  /*9b60*/  DFMA R40, R40, R42, R56 ;  /* 0x0000002a2828722b */ /* 0x000fe20000000038 */
[----:B------:R-:W-:-:S04]  /*9b70*/  FADD R42, -|R58|, 2 ;  /* 0x400000003a2a7421 */ /* 0x000fc80000000300 */
[C---:B------:R-:W-:Y:S01]  /*9b80*/  FMUL R59, R42.reuse, R42 ;  /* 0x0000002a2a3b7220 */ /* 0x040fe20000400000 */
[----:B------:R-:W-:-:S04]  /*9b90*/  FSETP.GT.AND P4, PT, R42, 1, PT ;  /* 0x3f8000002a00780b */ /* 0x000fc80003f84000 */
[----:B------:R-:W-:Y:S01]  /*9ba0*/  FFMA R43, RZ, R73, R41 ;  /* 0x00000049ff2b7223 */ /* 0x000fe20000000029 */
[----:B------:R-:W-:Y:S01]  /*9bb0*/  FMUL R57, R42, R59 ;  /* 0x0000003b2a397220 */ /* 0x000fe20000400000 */
[----:B-1----:R-:W-:-:S03]  /*9bc0*/  FMUL R59, R59, UR10 ;  /* 0x0000000a3b3b7c20 */ /* 0x002fc60008400000 */
[----:B------:R-:W-:Y:S01]  /*9bd0*/  FSETP.GT.AND P2, PT, |R43|, 1.469367938527859385e-39, PT ;  /* 0x001000002b00780b */ /* 0x000fe20003f44200 */
[----:B------:R-:W-:Y:S01]  /*9be0*/  FADD R43, R42, -1 ;  /* 0xbf8000002a2b7421 */ /* 0x000fe20000000000 */
[----:B------:R-:W-:-:S03]  /*9bf0*/  FMUL R57, R57, UR10 ;  /* 0x0000000a39397c20 */ /* 0x000fc60008400000 */
[----:B------:R-:W-:-:S04]  /*9c00*/  FMUL R56, R43, R43 ;  /* 0x0000002b2b387220 */ /* 0x000fc80000400000 */
[----:B------:R-:W-:Y:S01]  /*9c10*/  FMUL.M4 R42, R43, R56 ;  /* 0x000000382b2a7220 */ /* 0x000fe20000600000 */
[----:B------:R-:W-:-:S04]  /*9c20*/  FMUL R56, R56, 4 ;  /* 0x4080000038387820 */ /* 0x000fc80000400000 */
[----:B------:R-:W-:Y:S01]  /*9c30*/  @P4 FFMA R59, -R56, UR10, R59 ;  /* 0x0000000a383b4c23 */ /* 0x000fe2000800013b */
[----:B------:R-:W-:Y:S01]  /*9c40*/  FFMA R56, -R42, UR10, R57 ;  /* 0x0000000a2a387c23 */ /* 0x000fe20008000139 */
[----:B------:R-:W-:Y:S06]  /*9c50*/  @P2 BRA P5, `(.L_x_212) ;  /* 0x0000000000182947 */ /* 0x000fec0002800000 */
[----:B------:R-:W-:Y:S01]  /*9c60*/  MOV R40, R72 ;  /* 0x0000004800287202 */ /* 0x000fe20000000f00 */
[----:B------:R-:W-:Y:S01]  /*9c70*/  IMAD.MOV.U32 R41, RZ, RZ, R73 ;  /* 0x000000ffff297224 */ /* 0x000fe200078e0049 */
[----:B------:R-:W-:-:S07]  /*9c80*/  MOV R68, 0x9ca0 ;  /* 0x00009ca000447802 */ /* 0x000fce0000000f00 */
[----:B--23--:R-:W-:Y:S05]  /*9c90*/  CALL.REL.NOINC `($__internal_0_$__cuda_sm20_div_rn_f64_full) ;  /* 0x0000019400887944 */ /* 0x00cfea0003c00000 */
[----:B------:R-:W-:Y:S01]  /*9ca0*/  MOV R40, R70 ;  /* 0x0000004600287202 */ /* 0x000fe20000000f00 */
[----:B------:R-:W-:-:S07]  /*9cb0*/  IMAD.MOV.U32 R41, RZ, RZ, R71 ;  /* 0x000000ffff297224 */ /* 0x000fce00078e0047 */
.L_x_212:
[----:B------:R-:W-:Y:S05]  /*9cc0*/  BSYNC.RECONVERGENT B1 ;  /* 0x0000000000017941 */ /* 0x000fea0003800200 */
.L_x_211:
[----:B------:R-:W0:Y:S01]  /*9cd0*/  MUFU.RCP64H R43, R73 ;  /* 0x00000049002b7308 */ /* 0x000e220000001800 */
[----:B------:R-:W-:Y:S01]  /*9ce0*/  HFMA2 R42, -RZ, RZ, 0, 5.9604644775390625e-08 ;  /* 0x00000001ff2a7431 */ /* 0x000fe200000001ff */
[----:B------:R-:W1:Y:S01]  /*9cf0*/  LDC.64 R38, c[0x0][0x398] ;  /* 0x0000e600ff267b82 */ /* 0x000e620000000a00 */
[----:B------:R-:W4:Y:S01]  /*9d00*/  LDCU UR5, c[0x0][0x3a0] ;  /* 0x00007400ff0577ac */ /* 0x000f220008000800 */
[----:B------:R-:W-:Y:S01]  /*9d10*/  I2FP.F32.U32 R61, R7 ;  /* 0x00000007003d7245 */ /* 0x000fe20000201000 */
[----:B------:R-:W-:Y:S02]  /*9d20*/  BSSY.RECONVERGENT B1, `(.L_x_213) ;  /* 0x0000025000017945 */ /* 0x000fe40003800200 */
[----:B0-----:R-:W-:-:S08]  /*9d30*/  DFMA R70, -R72, R42, 1 ;  /* 0x3ff000004846742b */ /* 0x001fd0000000012a */
[----:B------:R-:W-:Y:S01]  /*9d40*/  DFMA R70, R70, R70, R70 ;  /* 0x000000464646722b */ /* 0x000fe20000000046 */
[----:B-1----:R-:W-:Y:S02]  /*9d50*/  FFMA R38, R61, R39, R38 ;  /* 0x000000273d267223 */ /* 0x002fe40000000026 */
[----:B------:R-:W0:Y:S02]  /*9d60*/  F2F.F64.F32 R60, R59 ;  /* 0x0000003b003c7310 */ /* 0x000e240000201800 */
[----:B------:R-:W-:-:S03]  /*9d70*/  FADD R65, R33, -R38 ;  /* 0x8000002621417221 */ /* 0x000fc60000000000 */
[----:B------:R-:W-:Y:S01]  /*9d80*/  DFMA R70, R42, R70, R42 ;  /* 0x000000462a46722b */ /* 0x000fe2000000002a */
[----:B----4-:R-:W-:Y:S01]  /*9d90*/  FMUL R65, R65, UR5 ;  /* 0x0000000541417c20 */ /* 0x010fe20008400000 */
[----:B------:R-:W-:Y:S01]  /*9da0*/  IMAD.MOV.U32 R42, RZ, RZ, 0x40080000 ;  /* 0x40080000ff2a7424 */ /* 0x000fe200078e00ff */
[----:B------:R-:W1:Y:S03]  /*9db0*/  LDCU UR5, c[0x0][0x3b0] ;  /* 0x00007600ff0577ac */ /* 0x000e660008000800 */
[----:B------:R-:W-:Y:S02]  /*9dc0*/  FSETP.GT.AND P2, PT, R65, RZ, PT ;  /* 0x000000ff4100720b */ /* 0x000fe40003f44000 */
[----:B------:R-:W-:Y:S02]  /*9dd0*/  DFMA R38, -R72, R70, 1 ;  /* 0x3ff000004826742b */ /* 0x000fe40000000146 */
[----:B0-----:R-:W-:-:S06]  /*9de0*/  DMUL R40, R60, R40 ;  /* 0x000000283c287228 */ /* 0x001fcc0000000000 */
[----:B------:R-:W-:Y:S01]  /*9df0*/  DFMA R70, R70, R38, R70 ;  /* 0x000000264646722b */ /* 0x000fe20000000046 */
[----:B------:R0:W4:Y:S01]  /*9e00*/  F2F.F32.F64 R61, R40 ;  /* 0x00000028003d7310 */ /* 0x0001220000301000 */
[----:B------:R-:W-:Y:S02]  /*9e10*/  FSEL R39, -R42, 2.125, P2 ;  /* 0x400800002a277808 */ /* 0x000fe40001000100 */
[----:B------:R-:W-:Y:S02]  /*9e20*/  MOV R38, RZ ;  /* 0x000000ff00267202 */ /* 0x000fe40000000f00 */
[----:B------:R-:W-:-:S04]  /*9e30*/  FSETP.GEU.AND P5, PT, |R39|, 6.5827683646048100446e-37, PT ;  /* 0x036000002700780b */ /* 0x000fc80003fae200 */
[----:B------:R-:W-:-:S08]  /*9e40*/  DMUL R42, R70, R38 ;  /* 0x00000026462a7228 */ /* 0x000fd00000000000 */
[----:B------:R-:W-:-:S08]  /*9e50*/  DFMA R62, -R72, R42, R38 ;  /* 0x0000002a483e722b */ /* 0x000fd00000000126 */
[----:B------:R-:W-:Y:S01]  /*9e60*/  DFMA R70, R70, R62, R42 ;  /* 0x0000003e4646722b */ /* 0x000fe2000000002a */
[----:B------:R-:W-:-:S04]  /*9e70*/  FADD R42, -|R65|, 2 ;  /* 0x40000000412a7421 */ /* 0x000fc80000000300 */
[C---:B------:R-:W-:Y:S01]  /*9e80*/  FADD R60, R42.reuse, -1 ;  /* 0xbf8000002a3c7421 */ /* 0x040fe20000000000 */
[C---:B------:R-:W-:Y:S01]  /*9e90*/  FSETP.GT.AND P2, PT, R42.reuse, 1, PT ;  /* 0x3f8000002a00780b */ /* 0x040fe20003f44000 */
[----:B------:R-:W-:-:S03]  /*9ea0*/  FMUL R43, R42, R42 ;  /* 0x0000002a2a2b7220 */ /* 0x000fc60000400000 */
[----:B------:R-:W-:Y:S01]  /*9eb0*/  FFMA R62, RZ, R73, R71 ;  /* 0x00000049ff3e7223 */ /* 0x000fe20000000047 */
[----:B------:R-:W-:Y:S01]  /*9ec0*/  FMUL.M4 R59, R60, R60 ;  /* 0x0000003c3c3b7220 */ /* 0x000fe20000600000 */
[----:B-1----:R-:W-:Y:S01]  /*9ed0*/  FMUL R60, R43, UR5 ;  /* 0x000000052b3c7c20 */ /* 0x002fe20008400000 */
[----:B------:R-:W-:Y:S02]  /*9ee0*/  FMUL R42, R42, R43 ;  /* 0x0000002b2a2a7220 */ /* 0x000fe40000400000 */
[----:B------:R-:W-:Y:S02]  /*9ef0*/  FSETP.GT.AND P4, PT, |R62|, 1.469367938527859385e-39, PT ;  /* 0x001000003e00780b */ /* 0x000fe40003f84200 */
[----:B------:R-:W-:Y:S02]  /*9f00*/  FMUL R63, R42, UR5 ;  /* 0x000000052a3f7c20 */ /* 0x000fe40008400000 */
[----:B------:R-:W-:-:S09]  /*9f10*/  @P2 FFMA R60, -R59, UR5, R60 ;  /* 0x000000053b3c2c23 */ /* 0x000fd2000800013c */
[----:B0---4-:R-:W-:Y:S05]  /*9f20*/  @P4 BRA P5, `(.L_x_214) ;  /* 0x0000000000104947 */ /* 0x011fea0002800000 */
[----:B------:R-:W-:Y:S01]  /*9f30*/  IMAD.MOV.U32 R40, RZ, RZ, R72 ;  /* 0x000000ffff287224 */ /* 0x000fe200078e0048 */
[----:B------:R-:W-:Y:S02]  /*9f40*/  MOV R41, R73 ;  /* 0x0000004900297202 */ /* 0x000fe40000000f00 */
[----:B------:R-:W-:-:S07]  /*9f50*/  MOV R68, 0x9f70 ;  /* 0x00009f7000447802 */ /* 0x000fce0000000f00 */
[----:B--23--:R-:W-:Y:S05]  /*9f60*/  CALL.REL.NOINC `($__internal_0_$__cuda_sm20_div_rn_f64_full) ;  /* 0x0000019000d47944 */ /* 0x00cfea0003c00000 */
.L_x_214:
[----:B------:R-:W-:Y:S05]  /*9f70*/  BSYNC.RECONVERGENT B1 ;  /* 0x0000000000017941 */ /* 0x000fea0003800200 */
.L_x_213:
[----:B------:R-:W0:Y:S01]  /*9f80*/  LDCU UR7, c[0x0][0x394] ;  /* 0x00007280ff0777ac */ /* 0x000e220008000800 */
[----:B------:R-:W1:Y:S01]  /*9f90*/  F2F.F64.F32 R38, R60 ;  /* 0x0000003c00267310 */ /* 0x000e620000201800 */
[C---:B------:R-:W-:Y:S01]  /*9fa0*/  LOP3.LUT R40, R2.reuse, R7, RZ, 0xfc, !PT ;  /* 0x0000000702287212 */ /* 0x040fe200078efcff */
[----:B------:R-:W-:Y:S01]  /*9fb0*/  BSSY.RECONVERGENT B1, `(.L_x_215) ;  /* 0x0000213000017945 */ /* 0x000fe20003800200 */
[----:B------:R-:W-:Y:S02]  /*9fc0*/  UMOV UR5, 0x40 ;  /* 0x0000004000057882 */ /* 0x000fe40000000000 */
[----:B------:R-:W-:Y:S02]  /*9fd0*/  SHF.R.U32.HI R40, RZ, 0x1f, R40 ;  /* 0x0000001fff287819 */ /* 0x000fe40000011628 */
[----:B------:R-:W-:Y:S01]  /*9fe0*/  LEA R62, R7, UR5, 0x2 ;  /* 0x00000005073e7c11 */ /* 0x000fe2000f8e10ff */
[----:B-1----:R-:W-:Y:S01]  /*9ff0*/  DMUL R38, R38, R70 ;  /* 0x0000004626267228 */ /* 0x002fe20000000000 */
[----:B0-----:R-:W-:-:S04]  /*a000*/  ISETP.GT.OR P1, PT, R2, UR7, P1 ;  /* 0x0000000702007c0c */ /* 0x001fc80008f24670 */
[----:B------:R-:W-:Y:S01]  /*a010*/  ISETP.EQ.U32.OR P1, PT, R40, 0x1, P1 ;  /* 0x000000012800780c */ /* 0x000fe20000f22470 */
[----:B------:R0:W1:-:S12]  /*a020*/  F2F.F32.F64 R59, R38 ;  /* 0x00000026003b7310 */ /* 0x0000580000301000 */
[----:B0-----:R-:W-:Y:S05]  /*a030*/  @P1 BRA `(.L_x_216) ;  /* 0x0000002000281947 */ /* 0x001fea0003800000 */
[----:B------:R-:W0:Y:S01]  /*a040*/  LDCU UR5, c[0x0][0x390] ;  /* 0x00007200ff0577ac */ /* 0x000e220008000800 */
[----:B------:R-:W-:-:S04]  /*a050*/  ISETP.GE.AND P2, PT, R4, UR7, PT ;  /* 0x0000000704007c0c */ /* 0x000fc8000bf46270 */
[----:B------:R-:W-:Y:S01]  /*a060*/  ISETP.GT.AND P2, PT, R4, 0x2, !P2 ;  /* 0x000000020400780c */ /* 0x000fe20005744270 */
[----:B0-----:R-:W-:-:S06]  /*a070*/  UIADD3 UR5, UPT, UPT, UR5, -0x1, URZ ;  /* 0xffffffff05057890 */ /* 0x001fcc000fffe0ff */
[----:B------:R-:W-:-:S04]  /*a080*/  ISETP.GE.AND P1, PT, R7, UR5, PT ;  /* 0x0000000507007c0c */ /* 0x000fc8000bf26270 */
[----:B------:R-:W-:-:S13]  /*a090*/  ISETP.GT.AND P1, PT, R7, 0x1, !P1 ;  /* 0x000000010700780c */ /* 0x000fda0004f24270 */
        /* <DEDUP_REMOVED lines=8> */
[----:B------:R-:W-:-:S12]  /*a120*/  BSSY.RECONVERGENT B3, `(.L_x_222) ;  /* 0x000001b000037945 */ /* 0x000fd80003800200 */
[----:B------:R-:W-:Y:S05]  /*a130*/  @P1 BRA `(.L_x_223) ;  /* 0x0000000000341947 */ /* 0x000fea0003800000 */
[----:B------:R-:W0:Y:S01]  /*a140*/  LDC R45, c[0x3][R62] ;  /* 0x00c000003e2d7b82 */ /* 0x000e220000000800 */
[C---:B------:R-:W-:Y:S01]  /*a150*/  FADD R38, -|R23|.reuse, 2 ;  /* 0x4000000017267421 */ /* 0x040fe20000000300 */
[C---:B------:R-:W-:Y:S01]  /*a160*/  FADD R39, -|R58|.reuse, 2 ;  /* 0x400000003a277421 */ /* 0x040fe20000000300 */
[----:B------:R-:W-:Y:S02]  /*a170*/  FSETP.GEU.AND P4, PT, |R23|, 2, PT ;  /* 0x400000001700780b */ /* 0x000fe40003f8e200 */
[----:B------:R-:W-:Y:S02]  /*a180*/  FSETP.GEU.AND P1, PT, |R58|, 2, PT ;  /* 0x400000003a00780b */ /* 0x000fe40003f2e200 */
[----:B------:R-:W-:Y:S02]  /*a190*/  FSETP.GT.AND P2, PT, R38, 1, PT ;  /* 0x3f8000002600780b */ /* 0x000fe40003f44000 */
[----:B------:R-:W-:Y:S02]  /*a1a0*/  FSETP.GT.AND P5, PT, R39, 1, PT ;  /* 0x3f8000002700780b */ /* 0x000fe40003fa4000 */
[----:B------:R-:W-:-:S02]  /*a1b0*/  FSEL R39, R21, R16, !P2 ;  /* 0x0000001015277208 */ /* 0x000fc40005000000 */
[----:B------:R-:W-:Y:S02]  /*a1c0*/  FSEL R38, R57, R56, !P5 ;  /* 0x0000003839267208 */ /* 0x000fe40006800000 */
[----:B------:R-:W-:Y:S02]  /*a1d0*/  FSEL R39, R39, RZ, !P4 ;  /* 0x000000ff27277208 */ /* 0x000fe40006000000 */
[----:B------:R-:W-:-:S05]  /*a1e0*/  FSEL R38, R38, RZ, !P1 ;  /* 0x000000ff26267208 */ /* 0x000fca0004800000 */
[----:B0-----:R-:W-:Y:S01]  /*a1f0*/  FFMA R45, R39, R45, R38 ;  /* 0x0000002d272d7223 */ /* 0x001fe20000000026 */
[----:B------:R-:W-:Y:S06]  /*a200*/  BRA `(.L_x_224) ;  /* 0x0000000000307947 */ /* 0x000fec0003800000 */
.L_x_223:
[----:B------:R-:W0:Y:S01]  /*a210*/  @P0 LDC R38, c[0x3][R49+0x10] ;  /* 0x00c0040031260b82 */ /* 0x000e220000000800 */
[----:B------:R-:W-:Y:S01]  /*a220*/  FADD R39, -|R58|, 2 ;  /* 0x400000003a277421 */ /* 0x000fe20000000300 */
[----:B------:R-:W-:Y:S01]  /*a230*/  @P0 FADD R40, -|R22|, 2 ;  /* 0x4000000016280421 */ /* 0x000fe20000000300 */
[----:B------:R-:W-:-:S03]  /*a240*/  FSETP.GEU.AND P1, PT, |R58|, 2, PT ;  /* 0x400000003a00780b */ /* 0x000fc60003f2e200 */
[----:B------:R-:W-:Y:S02]  /*a250*/  FSETP.GT.AND P2, PT, R39, 1, PT ;  /* 0x3f8000002700780b */ /* 0x000fe40003f44000 */
[----:B------:R-:W-:Y:S02]  /*a260*/  @P0 FSETP.GT.AND P4, PT, R40, 1, PT ;  /* 0x3f8000002800080b */ /* 0x000fe40003f84000 */
[----:B------:R-:W-:Y:S02]  /*a270*/  FSEL R39, R57, R56, !P2 ;  /* 0x0000003839277208 */ /* 0x000fe40005000000 */
[----:B------:R-:W-:Y:S02]  /*a280*/  @P0 FSETP.GEU.AND P2, PT, |R22|, 2, PT ;  /* 0x400000001600080b */ /* 0x000fe40003f4e200 */
[----:B------:R-:W-:Y:S02]  /*a290*/  @P0 FSEL R40, R18, R15, !P4 ;  /* 0x0000000f12280208 */ /* 0x000fe40006000000 */
[----:B------:R-:W-:-:S02]  /*a2a0*/  FSEL R45, R39, RZ, !P1 ;  /* 0x000000ff272d7208 */ /* 0x000fc40004800000 */
[----:B------:R-:W-:-:S05]  /*a2b0*/  @P0 FSEL R40, R40, RZ, !P2 ;  /* 0x000000ff28280208 */ /* 0x000fca0005000000 */
[----:B0-----:R-:W-:-:S07]  /*a2c0*/  @P0 FFMA R45, R40, R38, R45 ;  /* 0x00000026282d0223 */ /* 0x001fce000000002d */
.L_x_224:
[----:B------:R-:W-:Y:S05]  /*a2d0*/  BSYNC.RECONVERGENT B3 ;  /* 0x0000000000037941 */ /* 0x000fea0003800200 */
.L_x_222:
[----:B------:R-:W0:Y:S01]  /*a2e0*/  LDC R39, c[0x0][0x3a4] ;  /* 0x0000e900ff277b82 */ /* 0x000e220000000800 */
        /* <DEDUP_REMOVED lines=21> */
.L_x_226:
[----:B------:R-:W-:Y:S05]  /*a440*/  BSYNC.RECONVERGENT B3 ;  /* 0x0000000000037941 */ /* 0x000fea0003800200 */
.L_x_225:
        /* <DEDUP_REMOVED lines=11> */
.L_x_227:
[----:B------:R-:W-:-:S04]  /*a500*/  ISETP.NE.AND P1, PT, R2, UR7, PT ;  /* 0x0000000702007c0c */ /* 0x000fc8000bf25270 */
        /* <DEDUP_REMOVED lines=8> */
.L_x_221:
[----:B------:R-:W-:Y:S05]  /*a590*/  BSYNC.RECONVERGENT B2 ;  /* 0x0000000000027941 */ /* 0x000fea0003800200 */
.L_x_220:
[----:B------:R-:W0:Y:S02]  /*a5a0*/  LDC R38, c[0x3][R50+0x14] ;  /* 0x00c0050032267b82 */ /* 0x000e240000000800 */
[----:B0-----:R-:W-:-:S04]  /*a5b0*/  FMUL R39, R45, R38 ;  /* 0x000000262d277220 */ /* 0x001fc80000400000 */
[----:B------:R-:W-:-:S04]  /*a5c0*/  FMUL R39, R44, R39 ;  /* 0x000000272c277220 */ /* 0x000fc80000400000 */
[----:B------:R-:W-:-:S07]  /*a5d0*/  FFMA R35, R0, R39, R35 ;  /* 0x0000002700237223 */ /* 0x000fce0000000023 */
.L_x_219:
[----:B------:R-:W-:Y:S05]  /*a5e0*/  BSYNC.RECONVERGENT B0 ;  /* 0x0000000000007941 */ /* 0x000fea0003800200 */
.L_x_218:
[----:B------:R-:W-:Y:S01]  /*a5f0*/  FSETP.NEU.AND P1, PT, R31, RZ, PT ;  /* 0x000000ff1f00720b */ /* 0x000fe20003f2d000 */
[----:B------:R-:W-:Y:S03]  /*a600*/  BSSY.RECONVERGENT B2, `(.L_x_228) ;  /* 0x000006d000027945 */ /* 0x000fe60003800200 */
[----:B------:R-:W-:-:S13]  /*a610*/  FSETP.EQ.AND P2, PT, R32, RZ, !P1 ;  /* 0x000000ff2000720b */ /* 0x000fda0004f42000 */
[----:B--23--:R0:W2:Y:S01]  /*a620*/  @!P2 LDC R52, c[0x3][R50+0x18] ;  /* 0x00c006003234ab82 */ /* 0x00c0a20000000800 */
[----:B------:R-:W-:-:S13]  /*a630*/  FSETP.NEU.AND P2, PT, R32, RZ, PT ;  /* 0x000000ff2000720b */ /* 0x000fda0003f4d000 */
[----:B0-----:R-:W-:Y:S05]  /*a640*/  @!P2 BRA `(.L_x_229) ;  /* 0x0000000400a0a947 */ /* 0x001fea0003800000 */
        /* <DEDUP_REMOVED lines=19> */
.L_x_233:
        /* <DEDUP_REMOVED lines=12> */
.L_x_234:
[----:B------:R-:W-:Y:S05]  /*a840*/  BSYNC.RECONVERGENT B0 ;  /* 0x0000000000007941 */ /* 0x000fea0003800200 */
.L_x_232:
[----:B------:R-:W0:Y:S01]  /*a850*/  LDC R39, c[0x0][0x3a4] ;  /* 0x0000e900ff277b82 */ /* 0x000e220000000800 */
[----:B------:R-:W0:Y:S01]  /*a860*/  LDCU.64 UR10, c[0x0][0x3a8] ;  /* 0x00007500ff0a77ac */ /* 0x000e220008000a00 */
[----:B------:R-:W-:Y:S01]  /*a870*/  I2FP.F32.S32 R38, R2 ;  /* 0x0000000200267245 */ /* 0x000fe20000201400 */
[----:B------:R-:W-:Y:S01]  /*a880*/  BSSY.RECONVERGENT B4, `(.L_x_235) ;  /* 0x000002b000047945 */ /* 0x000fe20003800200 */
[----:B------:R-:W-:-:S03]  /*a890*/  HFMA2 R46, -RZ, RZ, 0, 0 ;  /* 0x00000000ff2e7431 */ /* 0x000fc600000001ff */
[----:B0-----:R-:W-:-:S04]  /*a8a0*/  FFMA R38, R38, UR10, R39 ;  /* 0x0000000a26267c23 */ /* 0x001fc80008000027 */
[----:B------:R-:W-:-:S04]  /*a8b0*/  FADD R38, R27, -R38 ;  /* 0x800000261b267221 */ /* 0x000fc80000000000 */
[----:B------:R-:W-:-:S05]  /*a8c0*/  FMUL R60, R38, UR11 ;  /* 0x0000000b263c7c20 */ /* 0x000fca0008400000 */
[----:B------:R-:W-:-:S13]  /*a8d0*/  FSETP.GEU.AND P2, PT, |R60|, 2, PT ;  /* 0x400000003c00780b */ /* 0x000fda0003f4e200 */
[----:B------:R-:W-:Y:S05]  /*a8e0*/  @P2 BRA `(.L_x_236) ;  /* 0x0000000000902947 */ /* 0x000fea0003800000 */
[----:B------:R-:W0:Y:S01]  /*a8f0*/  MUFU.RCP64H R41, R37 ;  /* 0x0000002500297308 */ /* 0x000e220000001800 */
[----:B------:R-:W-:Y:S01]  /*a900*/  IMAD.MOV.U32 R40, RZ, RZ, 0x1 ;  /* 0x00000001ff287424 */ /* 0x000fe200078e00ff */
[C---:B------:R-:W-:Y:S01]  /*a910*/  FSETP.GT.AND P2, PT, R60.reuse, RZ, PT ;  /* 0x000000ff3c00720b */ /* 0x040fe20003f44000 */
[----:B------:R-:W3:Y:S01]  /*a920*/  LDCU UR5, c[0x0][0x3b0] ;  /* 0x00007600ff0577ac */ /* 0x000ee20008000800 */
[----:B------:R-:W-:Y:S01]  /*a930*/  FADD R60, -|R60|, 2 ;  /* 0x400000003c3c7421 */ /* 0x000fe20000000300 */
[----:B------:R-:W-:Y:S02]  /*a940*/  BSSY.RECONVERGENT B5, `(.L_x_237) ;  /* 0x000001b000057945 */ /* 0x000fe40003800200 */
[----:B0-----:R-:W-:-:S08]  /*a950*/  DFMA R38, -R36, R40, 1 ;  /* 0x3ff000002426742b */ /* 0x001fd00000000128 */
[----:B------:R-:W-:-:S08]  /*a960*/  DFMA R38, R38, R38, R38 ;  /* 0x000000262626722b */ /* 0x000fd00000000026 */
[----:B------:R-:W-:Y:S01]  /*a970*/  DFMA R38, R40, R38, R40 ;  /* 0x000000262826722b */ /* 0x000fe20000000028 */
[----:B------:R-:W-:-:S07]  /*a980*/  MOV R40, 0x40080000 ;  /* 0x4008000000287802 */ /* 0x000fce0000000f00 */
[----:B------:R-:W-:-:S08]  /*a990*/  DFMA R66, -R36, R38, 1 ;  /* 0x3ff000002442742b */ /* 0x000fd00000000126 */
[----:B------:R-:W-:Y:S01]  /*a9a0*/  DFMA R66, R38, R66, R38 ;  /* 0x000000422642722b */ /* 0x000fe20000000026 */
[----:B------:R-:W-:Y:S01]  /*a9b0*/  FSEL R39, -R40, 2.125, P2 ;  /* 0x4008000028277808 */ /* 0x000fe20001000100 */
[----:B------:R-:W-:Y:S01]  /*a9c0*/  IMAD.MOV.U32 R38, RZ, RZ, RZ ;  /* 0x000000ffff267224 */ /* 0x000fe200078e00ff */
[----:B------:R-:W-:Y:S02]  /*a9d0*/  FSETP.GT.AND P2, PT, R60, 1, PT ;  /* 0x3f8000003c00780b */ /* 0x000fe40003f44000 */
[----:B------:R-:W-:-:S03]  /*a9e0*/  FSETP.GEU.AND P5, PT, |R39|, 6.5827683646048100446e-37, PT ;  /* 0x036000002700780b */ /* 0x000fc60003fae200 */
[----:B------:R-:W-:-:S08]  /*a9f0*/  DMUL R42, R66, R38 ;  /* 0x00000026422a7228 */ /* 0x000fd00000000000 */
[----:B------:R-:W-:-:S08]  /*aa00*/  DFMA R40, -R36, R42, R38 ;  /* 0x0000002a2428722b */ /* 0x000fd00000000126 */
[----:B------:R-:W-:Y:S01]  /*aa10*/  DFMA R70, R66, R40, R42 ;  /* 0x000000284246722b */ /* 0x000fe2000000002a */
[C---:B------:R-:W-:Y:S01]  /*aa20*/  FADD R40, R60.reuse, -1 ;  /* 0xbf8000003c287421 */ /* 0x040fe20000000000 */
[----:B------:R-:W-:-:S03]  /*aa30*/  FMUL R60, R60, R60 ;  /* 0x0000003c3c3c7220 */ /* 0x000fc60000400000 */
[----:B------:R-:W-:Y:S01]  /*aa40*/  FMUL R40, R40, R40 ;  /* 0x0000002828287220 */ /* 0x000fe20000400000 */
[----:B---3--:R-:W-:-:S04]  /*aa50*/  FMUL R60, R60, UR5 ;  /* 0x000000053c3c7c20 */ /* 0x008fc80008400000 */
[----:B------:R-:W-:-:S05]  /*aa60*/  FFMA R41, RZ, R37, R71 ;  /* 0x00000025ff297223 */ /* 0x000fca0000000047 */
[----:B------:R-:W-:Y:S01]  /*aa70*/  FSETP.GT.AND P4, PT, |R41|, 1.469367938527859385e-39, PT ;  /* 0x001000002900780b */ /* 0x000fe20003f84200 */
[----:B------:R-:W-:-:S04]  /*aa80*/  FMUL R41, R40, -4 ;  /* 0xc080000028297820 */ /* 0x000fc80000400000 */
[----:B------:R-:W-:-:S08]  /*aa90*/  @P2 FFMA R60, R41, UR5, R60 ;  /* 0x00000005293c2c23 */ /* 0x000fd0000800003c */
[----:B------:R-:W-:Y:S05]  /*aaa0*/  @P4 BRA P5, `(.L_x_238) ;  /* 0x0000000000104947 */ /* 0x000fea0002800000 */
[----:B------:R-:W-:Y:S01]  /*aab0*/  MOV R40, R36 ;  /* 0x0000002400287202 */ /* 0x000fe20000000f00 */
[----:B------:R-:W-:Y:S01]  /*aac0*/  IMAD.MOV.U32 R41, RZ, RZ, R37 ;  /* 0x000000ffff297224 */ /* 0x000fe200078e0025 */
[----:B------:R-:W-:-:S07]  /*aad0*/  MOV R68, 0xaaf0 ;  /* 0x0000aaf000447802 */ /* 0x000fce0000000f00 */
[----:B-12---:R-:W-:Y:S05]  /*aae0*/  CALL.REL.NOINC `($__internal_0_$__cuda_sm20_div_rn_f64_full) ;  /* 0x0000018400f47944 */ /* 0x006fea0003c00000 */
.L_x_238:
[----:B------:R-:W-:Y:S05]  /*aaf0*/  BSYNC.RECONVERGENT B5 ;  /* 0x0000000000057941 */ /* 0x000fea0003800200 */
.L_x_237:
[----:B------:R-:W0:Y:S02]  /*ab00*/  F2F.F64.F32 R38, R60 ;  /* 0x0000003c00267310 */ /* 0x000e240000201800 */
[----:B0-----:R-:W-:-:S06]  /*ab10*/  DMUL R38, R38, R70 ;  /* 0x0000004626267228 */ /* 0x001fcc0000000000 */
[----:B------:R0:W3:Y:S05]  /*ab20*/  F2F.F32.F64 R46, R38 ;  /* 0x00000026002e7310 */ /* 0x0000ea0000301000 */
.L_x_236:
[----:B------:R-:W-:Y:S05]  /*ab30*/  BSYNC.RECONVERGENT B4 ;  /* 0x0000000000047941 */ /* 0x000fea0003800200 */
.L_x_235:
[----:B------:R-:W-:-:S13]  /*ab40*/  ISETP.GT.U32.AND P2, PT, R2, 0x1, PT ;  /* 0x000000010200780c */ /* 0x000fda0003f44070 */
[----:B0-----:R-:W-:Y:S02]  /*ab50*/  @!P2 MOV R39, 0x40 ;  /* 0x000000400027a802 */ /* 0x001fe40000000f00 */
[----:B------:R-:W-:-:S03]  /*ab60*/  @!P2 FSETP.GEU.AND P4, PT, |R25|, 2, PT ;  /* 0x400000001900a80b */ /* 0x000fc60003f8e200 */
[----:B------:R-:W-:Y:S01]  /*ab70*/  @!P2 IMAD R38, R2, 0x4, R39 ;  /* 0x000000040226a824 */ /* 0x000fe200078e0227 */
[----:B------:R-:W-:-:S05]  /*ab80*/  @!P2 FSEL R39, R13, RZ, !P4 ;  /* 0x000000ff0d27a208 */ /* 0x000fca0006000000 */
[----:B------:R-:W3:Y:S02]  /*ab90*/  @!P2 LDC R38, c[0x3][R38] ;  /* 0x00c000002626ab82 */ /* 0x000ee40000000800 */
[----:B---3--:R-:W-:Y:S01]  /*aba0*/  @!P2 FFMA R46, R39, R38, R46 ;  /* 0x00000026272ea223 */ /* 0x008fe2000000002e */
[----:B------:R-:W-:Y:S06]  /*abb0*/  @!P2 BRA `(.L_x_231) ;  /* 0x00000000001ca947 */ /* 0x000fec0003800000 */
[----:B------:R-:W0:Y:S02]  /*abc0*/  LDCU UR5, c[0x0][0x394] ;  /* 0x00007280ff0577ac */ /* 0x000e240008000800 */
[----:B0-----:R-:W-:-:S04]  /*abd0*/  ISETP.NE.AND P2, PT, R2, UR5, PT ;  /* 0x0000000502007c0c */ /* 0x001fc8000bf45270 */
[----:B------:R-:W-:-:S13]  /*abe0*/  ISETP.NE.AND P2, PT, R4, UR5, P2 ;  /* 0x0000000504007c0c */ /* 0x000fda0009745270 */
[----:B------:R-:W0:Y:S01]  /*abf0*/  @!P2 LDC R38, c[0x3][R48+0x2c] ;  /* 0x00c00b003026ab82 */ /* 0x000e220000000800 */
[----:B------:R-:W-:-:S04]  /*ac00*/  @!P2 FSETP.GEU.AND P4, PT, |R24|, 2, PT ;  /* 0x400000001800a80b */ /* 0x000fc80003f8e200 */
[----:B------:R-:W-:-:S05]  /*ac10*/  @!P2 FSEL R39, R12, RZ, !P4 ;  /* 0x000000ff0c27a208 */ /* 0x000fca0006000000 */
[----:B0-----:R-:W-:-:S07]  /*ac20*/  @!P2 FFMA R46, R39, R38, R46 ;  /* 0x00000026272ea223 */ /* 0x001fce000000002e */
.L_x_231:
[----:B------:R-:W-:Y:S05]  /*ac30*/  BSYNC.RECONVERGENT B3 ;  /* 0x0000000000037941 */ /* 0x000fea0003800200 */
.L_x_230:
[----:B--2---:R-:W-:Y:S01]  /*ac40*/  FMUL R41, R45, R52 ;  /* 0x000000342d297220 */ /* 0x004fe20000400000 */
[----:B------:R-:W-:Y:S03]  /*ac50*/  F2F.F64.F32 R38, R35 ;  /* 0x0000002300267310 */ /* 0x000fe60000201800 */
[----:B------:R-:W-:-:S04]  /*ac60*/  FMUL R41, R46, R41 ;  /* 0x000000292e297220 */ /* 0x000fc80000400000 */
[----:B------:R-:W-:Y:S02]  /*ac70*/  FMUL R60, R32, R41 ;  /* 0x00000029203c7220 */ /* 0x000fe40000400000 */
[----:B------:R-:W-:Y:S08]  /*ac80*/  F2F.F64.F32 R40, R26 ;  /* 0x0000001a00287310 */ /* 0x000ff00000201800 */
[----:B------:R-:W0:Y:S02]  /*ac90*/  F2F.F64.F32 R42, R60 ;  /* 0x0000003c002a7310 */ /* 0x000e240000201800 */
[----:B0-----:R-:W-:-:S08]  /*aca0*/  DMUL R42, R42, -1000 ;  /* 0xc08f40002a2a7828 */ /* 0x001fd00000000000 */
[----:B------:R-:W-:-:S06]  /*acb0*/  DFMA R38, R40, R42, R38 ;  /* 0x0000002a2826722b */ /* 0x000fcc0000000026 */
[----:B------:R0:W3:Y:S05]  /*acc0*/  F2F.F32.F64 R35, R38 ;  /* 0x0000002600237310 */ /* 0x0000ea0000301000 */
.L_x_229:
[----:B------:R-:W-:Y:S05]  /*acd0*/  BSYNC.RECONVERGENT B2 ;  /* 0x0000000000027941 */ /* 0x000fea0003800200 */
.L_x_228:
[----:B------:R-:W-:Y:S04]  /*ace0*/  BSSY.RECONVERGENT B0, `(.L_x_239) ;  /* 0x0000046000007945 */ /* 0x000fe80003800200 */
[----:B------:R-:W-:Y:S05]  /*acf0*/  @!P1 BRA `(.L_x_240) ;  /* 0x0000000400109947 */ /* 0x000fea0003800000 */
[----:B------:R-:W-:Y:S01]  /*ad00*/  ISETP.NE.AND P1, PT, R34, RZ, PT ;  /* 0x000000ff2200720c */ /* 0x000fe20003f25270 */
[----:B------:R-:W-:-:S12]  /*ad10*/  BSSY.RECONVERGENT B2, `(.L_x_241) ;  /* 0x000003e000027945 */ /* 0x000fd80003800200 */
        /* <DEDUP_REMOVED lines=17> */
.L_x_244:
[----:B------:R-:W-:Y:S05]  /*ae30*/  BSYNC.RECONVERGENT B3 ;  /* 0x0000000000037941 */ /* 0x000fea0003800200 */
.L_x_243:
        /* <DEDUP_REMOVED lines=21> */
.L_x_246:
[----:B------:R-:W-:Y:S05]  /*af90*/  BSYNC.RECONVERGENT B3 ;  /* 0x0000000000037941 */ /* 0x000fea0003800200 */
.L_x_245:
        /* <DEDUP_REMOVED lines=11> */
.L_x_247:
        /* <DEDUP_REMOVED lines=10> */
.L_x_242:
[----:B------:R-:W-:Y:S05]  /*b0f0*/  BSYNC.RECONVERGENT B2 ;  /* 0x0000000000027941 */ /* 0x000fea0003800200 */
.L_x_241:
[----:B0-2---:R-:W-:-:S04]  /*b100*/  FMUL R39, R47, R52 ;  /* 0x000000342f277220 */ /* 0x005fc80000400000 */
[----:B------:R-:W-:-:S04]  /*b110*/  FMUL R38, R44, R39 ;  /* 0x000000272c267220 */ /* 0x000fc80000400000 */
[----:B------:R-:W-:-:S04]  /*b120*/  FMUL R38, R31, R38 ;  /* 0x000000261f267220 */ /* 0x000fc80000400000 */
[----:B---3--:R-:W-:-:S07]  /*b130*/  FFMA R35, R38, R26, R35 ;  /* 0x0000001a26237223 */ /* 0x008fce0000000023 */
.L_x_240:
[----:B------:R-:W-:Y:S05]  /*b140*/  BSYNC.RECONVERGENT B0 ;  /* 0x0000000000007941 */ /* 0x000fea0003800200 */
.L_x_239:
        /* <DEDUP_REMOVED lines=8> */
.L_x_250:
[----:B------:R-:W-:-:S13]  /*b1d0*/  ISETP.NE.AND P1, PT, R34, RZ, PT ;  /* 0x000000ff2200720c */ /* 0x000fda0003f25270 */
[----:B------:R-:W-:Y:S05]  /*b1e0*/  @!P1 BREAK.RELIABLE B2 ;  /* 0x0000000000029942 */ /* 0x000fea0003800100 */
[----:B------:R-:W-:Y:S05]  /*b1f0*/  @!P1 BRA `(.L_x_252) ;  /* 0x0000000400289947 */ /* 0x000fea0003800000 */
.L_x_251:
[----:B------:R-:W-:Y:S05]  /*b200*/  BSYNC.RELIABLE B2 ;  /* 0x0000000000027941 */ /* 0x000fea0003800100 */
.L_x_249:
[----:B------:R-:W-:Y:S01]  /*b210*/  ISETP.GT.U32.AND P1, PT, R7, 0x1, PT ;  /* 0x000000010700780c */ /* 0x000fe20003f24070 */
[----:B------:R-:W-:-:S12]  /*b220*/  BSSY.RECONVERGENT B2, `(.L_x_253) ;  /* 0x000001b000027945 */ /* 0x000fd80003800200 */
[----:B------:R-:W-:Y:S05]  /*b230*/  @P1 BRA `(.L_x_254) ;  /* 0x0000000000341947 */ /* 0x000fea0003800000 */
[----:B------:R-:W4:Y:S01]  /*b240*/  LDC R45, c[0x3][R62+-0x20] ;  /* 0x00fff8003e2d7b82 */ /* 0x000f220000000800 */
[C---:B0-----:R-:W-:Y:S01]  /*b250*/  FADD R38, -|R23|.reuse, 2 ;  /* 0x4000000017267421 */ /* 0x041fe20000000300 */
        /* <DEDUP_REMOVED lines=9> */
[----:B----4-:R-:W-:Y:S01]  /*b2f0*/  FFMA R45, R38, R45, R39 ;  /* 0x0000002d262d7223 */ /* 0x010fe20000000027 */
[----:B------:R-:W-:Y:S06]  /*b300*/  BRA `(.L_x_255) ;  /* 0x0000000000307947 */ /* 0x000fec0003800000 */
.L_x_254:
[----:B0-----:R-:W0:Y:S01]  /*b310*/  @P0 LDC R38, c[0x3][R49+-0x10] ;  /* 0x00fffc0031260b82 */ /* 0x001e220000000800 */
        /* <DEDUP_REMOVED lines=11> */
.L_x_255:
[----:B------:R-:W-:Y:S05]  /*b3d0*/  BSYNC.RECONVERGENT B2 ;  /* 0x0000000000027941 */ /* 0x000fea0003800200 */
.L_x_253:
        /* <DEDUP_REMOVED lines=22> */
.L_x_257:
[----:B------:R-:W-:Y:S05]  /*b540*/  BSYNC.RECONVERGENT B2 ;  /* 0x0000000000027941 */ /* 0x000fea0003800200 */
.L_x_256:
        /* <DEDUP_REMOVED lines=11> */
.L_x_258:
        /* <DEDUP_REMOVED lines=10> */
.L_x_252:
[----:B------:R-:W-:Y:S05]  /*b6a0*/  BSYNC.RECONVERGENT B0 ;  /* 0x0000000000007941 */ /* 0x000fea0003800200 */
.L_x_248:
[----:B------:R-:W-:Y:S02]  /*b6b0*/  FSETP.NEU.AND P1, PT, R30, RZ, PT ;  /* 0x000000ff1e00720b */ /* 0x000fe40003f2d000 */
[----:B------:R-:W-:Y:S02]  /*b6c0*/  FSETP.NEU.AND P2, PT, R29, RZ, PT ;  /* 0x000000ff1d00720b */ /* 0x000fe40003f4d000 */
[----:B------:R-:W-:-:S09]  /*b6d0*/  FSETP.NEU.AND P4, PT, R28, RZ, PT ;  /* 0x000000ff1c00720b */ /* 0x000fd20003f8d000 */
[----:B0-----:R-:W0:Y:S08]  /*b6e0*/  @P1 LDC R38, c[0x3][R50+0x1c] ;  /* 0x00c0070032261b82 */ /* 0x001e300000000800 */
[----:B------:R-:W4:Y:S01]  /*b6f0*/  @P2 LDC R40, c[0x3][R50+0x20] ;  /* 0x00c0080032282b82 */ /* 0x000f220000000800 */
[----:B0-----:R-:W-:-:S04]  /*b700*/  @P1 FMUL R39, R45, R38 ;  /* 0x000000262d271220 */ /* 0x001fc80000400000 */
[----:B------:R-:W-:Y:S01]  /*b710*/  @P1 FMUL R39, R44, R39 ;  /* 0x000000272c271220 */ /* 0x000fe20000400000 */
[----:B----4-:R-:W-:-:S03]  /*b720*/  @P2 FMUL R41, R45, R40 ;  /* 0x000000282d292220 */ /* 0x010fc60000400000 */
[----:B---3--:R-:W-:Y:S01]  /*b730*/  @P1 FFMA R35, R30, R39, R35 ;  /* 0x000000271e231223 */ /* 0x008fe20000000023 */
[----:B------:R-:W-:-:S04]  /*b740*/  @P2 FMUL R38, R44, R41 ;  /* 0x000000292c262220 */ /* 0x000fc80000400000 */
[----:B------:R-:W-:Y:S01]  /*b750*/  @P2 FFMA R35, R29, R38, R35 ;  /* 0x000000261d232223 */ /* 0x000fe20000000023 */
[----:B------:R-:W-:Y:S06]  /*b760*/  @!P4 BRA `(.L_x_216) ;  /* 0x00000008005cc947 */ /* 0x000fec0003800000 */
[----:B------:R-:W0:Y:S02]  /*b770*/  LDC R38, c[0x3][R50+0x24] ;  /* 0x00c0090032267b82 */ /* 0x000e240000000800 */
[----:B0-----:R-:W-:-:S04]  /*b780*/  FMUL R39, R45, R38 ;  /* 0x000000262d277220 */ /* 0x001fc80000400000 */
[----:B------:R-:W-:-:S04]  /*b790*/  FMUL R39, R44, R39 ;  /* 0x000000272c277220 */ /* 0x000fc80000400000 */
[----:B------:R-:W-:Y:S01]  /*b7a0*/  FFMA R35, R28, R39, R35 ;  /* 0x000000271c237223 */ /* 0x000fe20000000023 */
[----:B------:R-:W-:Y:S06]  /*b7b0*/  BRA `(.L_x_216) ;  /* 0x0000000800487947 */ /* 0x000fec0003800000 */
.L_x_217:
[----:B------:R0:W4:Y:S01]  /*b7c0*/  @P0 LDC R38, c[0x3][R49+0x10] ;  /* 0x00c0040031260b82 */ /* 0x0001220000000800 */
        /* <DEDUP_REMOVED lines=26> */
.L_x_260:
[----:B------:R-:W-:Y:S05]  /*b970*/  BSYNC.RECONVERGENT B0 ;  /* 0x0000000000007941 */ /* 0x000fea0003800200 */
.L_x_259:
[----:B------:R-:W0:Y:S01]  /*b980*/  LDCU.64 UR10, c[0x0][0x3a8] ;  /* 0x00007500ff0a77ac */ /* 0x000e220008000a00 */
[----:B------:R-:W-:Y:S01]  /*b990*/  I2FP.F32.U32 R34, R2 ;  /* 0x0000000200227245 */ /* 0x000fe20000201000 */
[----:B------:R-:W-:Y:S01]  /*b9a0*/  BSSY.RECONVERGENT B0, `(.L_x_261) ;  /* 0x0000015000007945 */ /* 0x000fe20003800200 */
[----:B------:R-:W-:Y:S01]  /*b9b0*/  @P0 FSETP.GEU.AND P5, PT, |R10|, 2, PT ;  /* 0x400000000a00080b */ /* 0x000fe20003fae200 */
[----:B------:R-:W-:Y:S01]  /*b9c0*/  HFMA2 R44, -RZ, RZ, 0, 0 ;  /* 0x00000000ff2c7431 */ /* 0x000fe200000001ff */
[----:B------:R-:W-:Y:S02]  /*b9d0*/  ISETP.NE.AND P4, PT, R2, UR7, PT ;  /* 0x0000000702007c0c */ /* 0x000fe4000bf85270 */
        /* <DEDUP_REMOVED lines=17> */
.L_x_262:
[----:B------:R-:W-:Y:S05]  /*baf0*/  BSYNC.RECONVERGENT B0 ;  /* 0x0000000000007941 */ /* 0x000fea0003800200 */
.L_x_261:
[----:B------:R-:W-:Y:S04]  /*bb00*/  BSSY.RECONVERGENT B0, `(.L_x_263) ;  /* 0x0000010000007945 */ /* 0x000fe80003800200 */
[----:B------:R-:W-:Y:S05]  /*bb10*/  @P4 BRA `(.L_x_264) ;  /* 0x0000000000384947 */ /* 0x000fea0003800000 */
[----:B------:R-:W-:Y:S01]  /*bb20*/  FADD R39, -|R9|, 2 ;  /* 0x4000000009277421 */ /* 0x000fe20000000300 */
[----:B------:R-:W0:Y:S03]  /*bb30*/  LDCU UR5, c[0x3][0x2c] ;  /* 0x00c00580ff0577ac */ /* 0x000e260008000800 */
[C---:B------:R-:W-:Y:S01]  /*bb40*/  FADD R40, R39.reuse, -1 ;  /* 0xbf80000027287421 */ /* 0x040fe20000000000 */
[C---:B------:R-:W-:Y:S01]  /*bb50*/  FSETP.GT.AND P1, PT, R39.reuse, 1, PT ;  /* 0x3f8000002700780b */ /* 0x040fe20003f24000 */
[C---:B------:R-:W-:Y:S02]  /*bb60*/  FMUL R42, R39.reuse, R39 ;  /* 0x00000027272a7220 */ /* 0x040fe40000400000 */
[----:B------:R-:W-:Y:S02]  /*bb70*/  FMUL R41, R40, R40 ;  /* 0x0000002828297220 */ /* 0x000fe40000400000 */
[----:B------:R-:W-:-:S02]  /*bb80*/  FMUL R42, R39, R42 ;  /* 0x0000002a272a7220 */ /* 0x000fc40000400000 */
[----:B------:R-:W-:Y:S02]  /*bb90*/  FMUL R41, R40, R41 ;  /* 0x0000002928297220 */ /* 0x000fe40000400000 */
[----:B------:R-:W-:Y:S02]  /*bba0*/  FMUL R39, R42, R69 ;  /* 0x000000452a277220 */ /* 0x000fe40000400000 */
[----:B------:R-:W-:-:S04]  /*bbb0*/  FMUL R40, R41, -4 ;  /* 0xc080000029287820 */ /* 0x000fc80000400000 */
[----:B------:R-:W-:Y:S01]  /*bbc0*/  @P1 FFMA R39, R40, R69, R39 ;  /* 0x0000004528271223 */ /* 0x000fe20000000027 */
[----:B------:R-:W-:-:S04]  /*bbd0*/  FSETP.GEU.AND P1, PT, |R9|, 2, PT ;  /* 0x400000000900780b */ /* 0x000fc80003f2e200 */
[----:B------:R-:W-:-:S05]  /*bbe0*/  FSEL R39, R39, RZ, !P1 ;  /* 0x000000ff27277208 */ /* 0x000fca0004800000 */
[----:B0-----:R-:W-:-:S07]  /*bbf0*/  FFMA R44, R39, UR5, R44 ;  /* 0x00000005272c7c23 */ /* 0x001fce000800002c */
.L_x_264:
[----:B------:R-:W-:Y:S05]  /*bc00*/  BSYNC.RECONVERGENT B0 ;  /* 0x0000000000007941 */ /* 0x000fea0003800200 */
.L_x_263:
[----:B------:R-:W-:Y:S01]  /*bc10*/  BSSY.RECONVERGENT B2, `(.L_x_265) ;  /* 0x0000027000027945 */ /* 0x000fe20003800200 */
[----:B------:R-:W-:Y:S02]  /*bc20*/  IMAD.MOV.U32 R46, RZ, RZ, RZ ;  /* 0x000000ffff2e7224 */ /* 0x000fe400078e00ff */
[----:B------:R-:W-:Y:S01]  /*bc30*/  @P0 FFMA R47, R60, R38, R47 ;  /* 0x000000263c2f0223 */ /* 0x000fe2000000002f */
[----:B------:R-:W-:Y:S06]  /*bc40*/  @P2 BRA `(.L_x_266) ;  /* 0x00000000008c2947 */ /* 0x000fec0003800000 */
[----:B------:R-:W0:Y:S01]  /*bc50*/  MUFU.RCP64H R41, R37 ;  /* 0x0000002500297308 */ /* 0x000e220000001800 */
[----:B------:R-:W-:Y:S01]  /*bc60*/  MOV R40, 0x1 ;  /* 0x0000000100287802 */ /* 0x000fe20000000f00 */
[----:B------:R-:W-:Y:S01]  /*bc70*/  BSSY.RECONVERGENT B3, `(.L_x_267) ;  /* 0x000001d000037945 */ /* 0x000fe20003800200 */
[C---:B------:R-:W-:Y:S01]  /*bc80*/  FSETP.GT.AND P1, PT, R34.reuse, RZ, PT ;  /* 0x000000ff2200720b */ /* 0x040fe20003f24000 */
[----:B------:R-:W-:-:S03]  /*bc90*/  FADD R34, -|R34|, 2 ;  /* 0x4000000022227421 */ /* 0x000fc60000000300 */
[----:B0-----:R-:W-:-:S08]  /*bca0*/  DFMA R38, -R36, R40, 1 ;  /* 0x3ff000002426742b */ /* 0x001fd00000000128 */
[----:B------:R-:W-:-:S08]  /*bcb0*/  DFMA R38, R38, R38, R38 ;  /* 0x000000262626722b */ /* 0x000fd00000000026 */
[----:B------:R-:W-:Y:S01]  /*bcc0*/  DFMA R38, R40, R38, R40 ;  /* 0x000000262826722b */ /* 0x000fe20000000028 */
[----:B------:R-:W-:-:S07]  /*bcd0*/  IMAD.MOV.U32 R40, RZ, RZ, 0x40080000 ;  /* 0x40080000ff287424 */ /* 0x000fce00078e00ff */
[----:B------:R-:W-:-:S08]  /*bce0*/  DFMA R66, -R36, R38, 1 ;  /* 0x3ff000002442742b */ /* 0x000fd00000000126 */
[----:B------:R-:W-:Y:S01]  /*bcf0*/  DFMA R66, R38, R66, R38 ;  /* 0x000000422642722b */ /* 0x000fe20000000026 */
[----:B------:R-:W-:Y:S02]  /*bd00*/  FSEL R39, -R40, 2.125, P1 ;  /* 0x4008000028277808 */ /* 0x000fe40000800100 */
[----:B------:R-:W-:Y:S02]  /*bd10*/  MOV R38, RZ ;  /* 0x000000ff00267202 */ /* 0x000fe40000000f00 */
[----:B------:R-:W-:Y:S02]  /*bd20*/  FSETP.GEU.AND P4, PT, |R39|, 6.5827683646048100446e-37, PT ;  /* 0x036000002700780b */ /* 0x000fe40003f8e200 */
[----:B------:R-:W-:Y:S02]  /*bd30*/  FSETP.GT.AND P1, PT, R34, 1, PT ;  /* 0x3f8000002200780b */ /* 0x000fe40003f24000 */
[----:B------:R-:W-:-:S08]  /*bd40*/  DMUL R42, R66, R38 ;  /* 0x00000026422a7228 */ /* 0x000fd00000000000 */
[----:B------:R-:W-:-:S08]  /*bd50*/  DFMA R40, -R36, R42, R38 ;  /* 0x0000002a2428722b */ /* 0x000fd00000000126 */
[----:B------:R-:W-:Y:S01]  /*bd60*/  DFMA R70, R66, R40, R42 ;  /* 0x000000284246722b */ /* 0x000fe2000000002a */
[C---:B------:R-:W-:Y:S01]  /*bd70*/  FADD R40, R34.reuse, -1 ;  /* 0xbf80000022287421 */ /* 0x040fe20000000000 */
[----:B------:R-:W-:-:S03]  /*bd80*/  FMUL R34, R34, R34 ;  /* 0x0000002222227220 */ /* 0x000fc60000400000 */
[----:B------:R-:W-:Y:S01]  /*bd90*/  FMUL R40, R40, R40 ;  /* 0x0000002828287220 */ /* 0x000fe20000400000 */
[----:B------:R-:W-:-:S04]  /*bda0*/  FMUL R34, R34, R69 ;  /* 0x0000004522227220 */ /* 0x000fc80000400000 */
[----:B------:R-:W-:-:S05]  /*bdb0*/  FFMA R41, RZ, R37, R71 ;  /* 0x00000025ff297223 */ /* 0x000fca0000000047 */
[----:B------:R-:W-:Y:S01]  /*bdc0*/  FSETP.GT.AND P2, PT, |R41|, 1.469367938527859385e-39, PT ;  /* 0x001000002900780b */ /* 0x000fe20003f44200 */
[----:B------:R-:W-:-:S04]  /*bdd0*/  FMUL R41, R40, -4 ;  /* 0xc080000028297820 */ /* 0x000fc80000400000 */
[----:B------:R-:W-:-:S08]  /*bde0*/  @P1 FFMA R34, R41, R69, R34 ;  /* 0x0000004529221223 */ /* 0x000fd00000000022 */
[----:B------:R-:W-:Y:S05]  /*bdf0*/  @P2 BRA P4, `(.L_x_268) ;  /* 0x0000000000102947 */ /* 0x000fea0002000000 */
[----:B------:R-:W-:Y:S01]  /*be00*/  IMAD.MOV.U32 R40, RZ, RZ, R36 ;  /* 0x000000ffff287224 */ /* 0x000fe200078e0024 */
[----:B------:R-:W-:Y:S02]  /*be10*/  MOV R41, R37 ;  /* 0x0000002500297202 */ /* 0x000fe40000000f00 */
[----:B------:R-:W-:-:S07]  /*be20*/  MOV R68, 0xbe40 ;  /* 0x0000be4000447802 */ /* 0x000fce0000000f00 */
[----:B--23--:R-:W-:Y:S05]  /*be30*/  CALL.REL.NOINC `($__internal_0_$__cuda_sm20_div_rn_f64_full) ;  /* 0x0000017400207944 */ /* 0x00cfea0003c00000 */
.L_x_268:
[----:B------:R-:W-:Y:S05]  /*be40*/  BSYNC.RECONVERGENT B3 ;  /* 0x0000000000037941 */ /* 0x000fea0003800200 */
.L_x_267:
[----:B------:R-:W0:Y:S02]  /*be50*/  F2F.F64.F32 R38, R34 ;  /* 0x0000002200267310 */ /* 0x000e240000201800 */
[----:B0-----:R-:W-:-:S06]  /*be60*/  DMUL R38, R38, R70 ;  /* 0x0000004626267228 */ /* 0x001fcc0000000000 */
[----:B------:R0:W1:Y:S05]  /*be70*/  F2F.F32.F64 R46, R38 ;  /* 0x00000026002e7310 */ /* 0x00006a0000301000 */
.L_x_266:
[----:B------:R-:W-:Y:S05]  /*be80*/  BSYNC.RECONVERGENT B2 ;  /* 0x0000000000027941 */ /* 0x000fea0003800200 */
.L_x_265:
[----:B------:R-:W4:Y:S01]  /*be90*/  LDC R42, c[0x3][R50+0x18] ;  /* 0x00c00600322a7b82 */ /* 0x000f220000000800 */
[----:B------:R-:W5:Y:S01]  /*bea0*/  LDCU UR5, c[0x0][0x394] ;  /* 0x00007280ff0577ac */ /* 0x000f620008000800 */
[----:B------:R-:W-:Y:S01]  /*beb0*/  FSETP.GEU.AND P2, PT, |R9|, 2, PT ;  /* 0x400000000900780b */ /* 0x000fe20003f4e200 */
[----:B------:R-:W1:Y:S03]  /*bec0*/  LDCU UR10, c[0x3][0x4c] ;  /* 0x00c00980ff0a77ac */ /* 0x000e660008000800 */
[----:B0-----:R-:W-:Y:S02]  /*bed0*/  FSEL R39, R3, RZ, !P2 ;  /* 0x000000ff03277208 */ /* 0x001fe40005000000 */
[----:B------:R-:W0:Y:S08]  /*bee0*/  LDC R34, c[0x3][R50+0x14] ;  /* 0x00c0050032227b82 */ /* 0x000e300000000800 */
[----:B------:R-:W2:Y:S01]  /*bef0*/  LDC R60, c[0x3][R50+0x1c] ;  /* 0x00c00700323c7b82 */ /* 0x000ea20000000800 */
[----:B-----5:R-:W-:-:S07]  /*bf00*/  ISETP.NE.AND P1, PT, R2, UR5, PT ;  /* 0x0000000502007c0c */ /* 0x020fce000bf25270 */
[----:B------:R-:W5:Y:S06]  /*bf10*/  LDC R64, c[0x3][R50+0x20] ;  /* 0x00c0080032407b82 */ /* 0x000f6c0000000800 */
[----:B-1----:R-:W-:Y:S02]  /*bf20*/  @!P1 FFMA R46, R39, UR10, R46 ;  /* 0x0000000a272e9c23 */ /* 0x002fe4000800002e */
[----:B------:R-:W1:Y:S01]  /*bf30*/  LDC R66, c[0x3][R50+0x24] ;  /* 0x00c0090032427b82 */ /* 0x000e620000000800 */
[----:B------:R-:W-:Y:S01]  /*bf40*/  F2F.F64.F32 R38, R26 ;  /* 0x0000001a00267310 */ /* 0x000fe20000201800 */
[----:B----4-:R-:W-:-:S04]  /*bf50*/  FMUL R41, R45, R42 ;  /* 0x0000002a2d297220 */ /* 0x010fc80000400000 */
[----:B------:R-:W-:Y:S01]  /*bf60*/  FMUL R41, R46, R41 ;  /* 0x000000292e297220 */ /* 0x000fe20000400000 */
[----:B0-----:R-:W-:-:S03]  /*bf70*/  FMUL R67, R45, R34 ;  /* 0x000000222d437220 */ /* 0x001fc60000400000 */
[----:B------:R-:W-:Y:S01]  /*bf80*/  FMUL R43, R32, R41 ;  /* 0x00000029202b7220 */ /* 0x000fe20000400000 */
[----:B------:R-:W-:-:S03]  /*bf90*/  FMUL R67, R44, R67 ;  /* 0x000000432c437220 */ /* 0x000fc60000400000 */
[----:B------:R5:W0:Y:S01]  /*bfa0*/  F2F.F64.F32 R40, R43 ;  /* 0x0000002b00287310 */ /* 0x000a220000201800 */
[----:B------:R-:W-:-:S07]  /*bfb0*/  FFMA R67, R0, R67, R35 ;  /* 0x0000004300437223 */ /* 0x000fce0000000023 */
[----:B------:R-:W4:Y:S01]  /*bfc0*/  F2F.F64.F32 R34, R67 ;  /* 0x0000004300227310 */ /* 0x000f220000201800 */
[----:B-----5:R-:W-:Y:S01]  /*bfd0*/  FMUL R43, R45, R64 ;  /* 0x000000402d2b7220 */ /* 0x020fe20000400000 */
[----:B0-----:R-:W-:-:S03]  /*bfe0*/  DMUL R40, R40, -1000 ;  /* 0xc08f400028287828 */ /* 0x001fc60000000000 */
[----:B------:R-:W-:-:S05]  /*bff0*/  FMUL R43, R44, R43 ;  /* 0x0000002b2c2b7220 */ /* 0x000fca0000400000 */
[----:B----4-:R-:W-:Y:S01]  /*c000*/  DFMA R34, R38, R40, R34 ;  /* 0x000000282622722b */ /* 0x010fe20000000022 */
[----:B------:R-:W-:Y:S01]  /*c010*/  FMUL R39, R47, R42 ;  /* 0x0000002a2f277220 */ /* 0x000fe20000400000 */
[----:B--2---:R-:W-:-:S03]  /*c020*/  FMUL R41, R45, R60 ;  /* 0x0000003c2d297220 */ /* 0x004fc60000400000 */
[----:B------:R-:W-:-:S05]  /*c030*/  FMUL R38, R44, R39 ;  /* 0x000000272c267220 */ /* 0x000fca0000400000 */
[----:B------:R0:W2:Y:S01]  /*c040*/  F2F.F32.F64 R35, R34 ;  /* 0x0000002200237310 */ /* 0x0000a20000301000 */
[----:B------:R-:W-:Y:S01]  /*c050*/  FMUL R38, R31, R38 ;  /* 0x000000261f267220 */ /* 0x000fe20000400000 */
[----:B0-----:R-:W-:-:S03]  /*c060*/  IMAD.MOV.U32 R34, RZ, RZ, RZ ;  /* 0x000000ffff227224 */ /* 0x001fc600078e00ff */
[----:B--2---:R-:W-:Y:S01]  /*c070*/  FFMA R39, R38, R26, R35 ;  /* 0x0000001a26277223 */ /* 0x004fe20000000023 */
[----:B------:R-:W-:Y:S01]  /*c080*/  FMUL R38, R44, R41 ;  /* 0x000000292c267220 */ /* 0x000fe20000400000 */
[----:B-1----:R-:W-:-:S03]  /*c090*/  FMUL R41, R45, R66 ;  /* 0x000000422d297220 */ /* 0x002fc60000400000 */
[----:B------:R-:W-:Y:S01]  /*c0a0*/  FFMA R38, R30, R38, R39 ;  /* 0x000000261e267223 */ /* 0x000fe20000000027 */
[----:B------:R-:W-:-:S03]  /*c0b0*/  FMUL R41, R44, R41 ;  /* 0x000000292c297220 */ /* 0x000fc60000400000 */
[----:B------:R-:W-:-:S04]  /*c0c0*/  FFMA R35, R29, R43, R38 ;  /* 0x0000002b1d237223 */ /* 0x000fc80000000026 */
[----:B------:R-:W-:-:S07]  /*c0d0*/  FFMA R35, R28, R41, R35 ;  /* 0x000000291c237223 */ /* 0x000fce0000000023 */
.L_x_216:
[----:B------:R-:W-:Y:S05]  /*c0e0*/  BSYNC.RECONVERGENT B1 ;  /* 0x0000000000017941 */ /* 0x000fea0003800200 */
.L_x_215:
[----:B------:R-:W-:Y:S05]  /*c0f0*/  WARPSYNC.ALL ;  /* 0x0000000000007948 */ /* 0x000fea0003800000 */
[----:B------:R-:W0:Y:S01]  /*c100*/  LDCU.64 UR10, c[0x0][0x390] ;  /* 0x00007200ff0a77ac */ /* 0x000e220008000a00 */
[----:B------:R-:W-:Y:S01]  /*c110*/  LOP3.LUT R38, R4, R7, RZ, 0xfc, !PT ;  /* 0x0000000704267212 */ /* 0x000fe200078efcff */
[----:B------:R-:W-:Y:S03]  /*c120*/  BSSY.RECONVERGENT B1, `(.L_x_269) ;  /* 0x000020f000017945 */ /* 0x000fe60003800200 */
[----:B------:R-:W-:-:S02]  /*c130*/  SHF.R.U32.HI R38, RZ, 0x1f, R38 ;  /* 0x0000001fff267819 */ /* 0x000fc40000011626 */
[----:B0-----:R-:W-:-:S04]  /*c140*/  ISETP.GT.AND P1, PT, R7, UR10, PT ;  /* 0x0000000a07007c0c */ /* 0x001fc8000bf24270 */
[----:B------:R-:W-:-:S04]  /*c150*/  ISETP.GT.OR P1, PT, R4, UR11, P1 ;  /* 0x0000000b04007c0c */ /* 0x000fc80008f24670 */
[----:B------:R-:W-:-:S13]  /*c160*/  ISETP.EQ.U32.OR P1, PT, R38, 0x1, P1 ;  /* 0x000000012600780c */ /* 0x000fda0000f22470 */
[----:B------:R-:W-:Y:S05]  /*c170*/  @P1 BRA `(.L_x_270) ;  /* 0x0000002000241947 */ /* 0x000fea0003800000 */
[----:B------:R-:W-:Y:S01]  /*c180*/  UIADD3 UR5, UPT, UPT, UR10, -0x1, URZ ;  /* 0xffffffff0a057890 */ /* 0x000fe2000fffe0ff */
[C---:B------:R-:W-:Y:S02]  /*c190*/  VIMNMX R38, PT, PT, R7.reuse, R4, PT ;  /* 0x0000000407267248 */ /* 0x040fe40003fe0100 */
[----:B------:R-:W-:Y:S02]  /*c1a0*/  ISETP.GE.AND P1, PT, R4, UR6, PT ;  /* 0x0000000604007c0c */ /* 0x000fe4000bf26270 */
[----:B------:R-:W-:Y:S02]  /*c1b0*/  ISETP.GT.AND P2, PT, R38, 0x1, PT ;  /* 0x000000012600780c */ /* 0x000fe40003f44270 */
[----:B------:R-:W-:-:S13]  /*c1c0*/  ISETP.LT.AND P1, PT, R7, UR5, !P1 ;  /* 0x0000000507007c0c */ /* 0x000fda000cf21270 */
        /* <DEDUP_REMOVED lines=23> */
.L_x_277:
        /* <DEDUP_REMOVED lines=12> */
.L_x_278:
[----:B------:R-:W-:Y:S05]  /*c400*/  BSYNC.RECONVERGENT B3 ;  /* 0x0000000000037941 */ /* 0x000fea0003800200 */
.L_x_276:
[----:B------:R-:W0:Y:S01]  /*c410*/  LDC R39, c[0x0][0x3a4] ;  /* 0x0000e900ff277b82 */ /* 0x000e220000000800 */
        /* <DEDUP_REMOVED lines=21> */
.L_x_280:
[----:B------:R-:W-:Y:S05]  /*c570*/  BSYNC.RECONVERGENT B3 ;  /* 0x0000000000037941 */ /* 0x000fea0003800200 */
.L_x_279:
        /* <DEDUP_REMOVED lines=11> */
.L_x_281:
        /* <DEDUP_REMOVED lines=9> */
.L_x_275:
[----:B------:R-:W-:Y:S05]  /*c6c0*/  BSYNC.RECONVERGENT B2 ;  /* 0x0000000000027941 */ /* 0x000fea0003800200 */
.L_x_274:
[----:B------:R-:W0:Y:S02]  /*c6d0*/  LDC R38, c[0x3][R51+0x14] ;  /* 0x00c0050033267b82 */ /* 0x000e240000000800 */
[----:B0-----:R-:W-:-:S04]  /*c6e0*/  FMUL R39, R45, R38 ;  /* 0x000000262d277220 */ /* 0x001fc80000400000 */
[----:B------:R-:W-:-:S04]  /*c6f0*/  FMUL R39, R44, R39 ;  /* 0x000000272c277220 */ /* 0x000fc80000400000 */
[----:B------:R-:W-:-:S07]  /*c700*/  FFMA R35, R0, R39, R35 ;  /* 0x0000002700237223 */ /* 0x000fce0000000023 */
.L_x_273:
[----:B------:R-:W-:Y:S05]  /*c710*/  BSYNC.RECONVERGENT B0 ;  /* 0x0000000000007941 */ /* 0x000fea0003800200 */
.L_x_272:
        /* <DEDUP_REMOVED lines=25> */
.L_x_287:
        /* <DEDUP_REMOVED lines=12> */
.L_x_288:
[----:B------:R-:W-:Y:S05]  /*c970*/  BSYNC.RECONVERGENT B0 ;  /* 0x0000000000007941 */ /* 0x000fea0003800200 */
.L_x_286:
[----:B------:R-:W0:Y:S01]  /*c980*/  LDC R39, c[0x0][0x3a4] ;  /* 0x0000e900ff277b82 */ /* 0x000e220000000800 */
        /* <DEDUP_REMOVED lines=10> */
[----:B------:R-:W-:Y:S01]  /*ca30*/  HFMA2 R40, -RZ, RZ, 0, 5.9604644775390625e-08 ;  /* 0x00000001ff287431 */ /* 0x000fe200000001ff */
[C---:B------:R-:W-:Y:S01]  /*ca40*/  FSETP.GT.AND P2, PT, R60.reuse, RZ, PT ;  /* 0x000000ff3c00720b */ /* 0x040fe20003f44000 */
[----:B------:R-:W3:Y:S01]  /*ca50*/  LDCU UR5, c[0x0][0x3b0] ;  /* 0x00007600ff0577ac */ /* 0x000ee20008000800 */
[----:B------:R-:W-:Y:S01]  /*ca60*/  FADD R60, -|R60|, 2 ;  /* 0x400000003c3c7421 */ /* 0x000fe20000000300 */
[----:B------:R-:W-:Y:S02]  /*ca70*/  BSSY.RECONVERGENT B5, `(.L_x_291) ;  /* 0x000001b000057945 */ /* 0x000fe40003800200 */
        /* <DEDUP_REMOVED lines=8> */
[----:B------:R-:W-:Y:S02]  /*cb00*/  FSETP.GT.AND P2, PT, R60, 1, PT ;  /* 0x3f8000003c00780b */ /* 0x000fe40003f44000 */
[----:B------:R-:W-:Y:S02]  /*cb10*/  FSETP.GEU.AND P5, PT, |R39|, 6.5827683646048100446e-37, PT ;  /* 0x036000002700780b */ /* 0x000fe40003fae200 */
        /* <DEDUP_REMOVED lines=12> */
[----:B------:R-:W-:Y:S01]  /*cbe0*/  IMAD.MOV.U32 R40, RZ, RZ, R36 ;  /* 0x000000ffff287224 */ /* 0x000fe200078e0024 */
[----:B------:R-:W-:Y:S02]  /*cbf0*/  MOV R41, R37 ;  /* 0x0000002500297202 */ /* 0x000fe40000000f00 */
[----:B------:R-:W-:-:S07]  /*cc00*/  MOV R68, 0xcc20 ;  /* 0x0000cc2000447802 */ /* 0x000fce0000000f00 */
[----:B-12---:R-:W-:Y:S05]  /*cc10*/  CALL.REL.NOINC `($__internal_0_$__cuda_sm20_div_rn_f64_full) ;  /* 0x0000016400a87944 */ /* 0x006fea0003c00000 */
.L_x_292:
[----:B------:R-:W-:Y:S05]  /*cc20*/  BSYNC.RECONVERGENT B5 ;  /* 0x0000000000057941 */ /* 0x000fea0003800200 */
.L_x_291:
[----:B------:R-:W0:Y:S02]  /*cc30*/  F2F.F64.F32 R38, R60 ;  /* 0x0000003c00267310 */ /* 0x000e240000201800 */
[----:B0-----:R-:W-:-:S06]  /*cc40*/  DMUL R38, R38, R70 ;  /* 0x0000004626267228 */ /* 0x001fcc0000000000 */
[----:B------:R0:W3:Y:S05]  /*cc50*/  F2F.F32.F64 R46, R38 ;  /* 0x00000026002e7310 */ /* 0x0000ea0000301000 */
.L_x_290:
[----:B------:R-:W-:Y:S05]  /*cc60*/  BSYNC.RECONVERGENT B4 ;  /* 0x0000000000047941 */ /* 0x000fea0003800200 */
.L_x_289:
[----:B------:R-:W-:-:S13]  /*cc70*/  ISETP.GT.U32.AND P2, PT, R4, 0x1, PT ;  /* 0x000000010400780c */ /* 0x000fda0003f44070 */
[----:B0-----:R-:W-:Y:S01]  /*cc80*/  @!P2 IMAD.MOV.U32 R39, RZ, RZ, 0x40 ;  /* 0x00000040ff27a424 */ /* 0x001fe200078e00ff */
[----:B------:R-:W-:-:S04]  /*cc90*/  @!P2 FSETP.GEU.AND P4, PT, |R25|, 2, PT ;  /* 0x400000001900a80b */ /* 0x000fc80003f8e200 */
[----:B------:R-:W-:Y:S02]  /*cca0*/  @!P2 LEA R38, R4, R39, 0x2 ;  /* 0x000000270426a211 */ /* 0x000fe400078e10ff */
[----:B------:R-:W-:-:S04]  /*ccb0*/  @!P2 FSEL R39, R13, RZ, !P4 ;  /* 0x000000ff0d27a208 */ /* 0x000fc80006000000 */
        /* <DEDUP_REMOVED lines=10> */
.L_x_285:
[----:B------:R-:W-:Y:S05]  /*cd60*/  BSYNC.RECONVERGENT B3 ;  /* 0x0000000000037941 */ /* 0x000fea0003800200 */
.L_x_284:
        /* <DEDUP_REMOVED lines=9> */
.L_x_283:
[----:B------:R-:W-:Y:S05]  /*ce00*/  BSYNC.RECONVERGENT B2 ;  /* 0x0000000000027941 */ /* 0x000fea0003800200 */
.L_x_282:
        /* <DEDUP_REMOVED lines=21> */
.L_x_298:
[----:B------:R-:W-:Y:S05]  /*cf60*/  BSYNC.RECONVERGENT B3 ;  /* 0x0000000000037941 */ /* 0x000fea0003800200 */
.L_x_297:
        /* <DEDUP_REMOVED lines=21> */
.L_x_300:
[----:B------:R-:W-:Y:S05]  /*d0c0*/  BSYNC.RECONVERGENT B3 ;  /* 0x0000000000037941 */ /* 0x000fea0003800200 */
.L_x_299:
        /* <DEDUP_REMOVED lines=11> */
.L_x_301:
        /* <DEDUP_REMOVED lines=10> */
.L_x_296:
[----:B------:R-:W-:Y:S05]  /*d220*/  BSYNC.RECONVERGENT B2 ;  /* 0x0000000000027941 */ /* 0x000fea0003800200 */
.L_x_295:
[----:B0-2---:R-:W-:-:S04]  /*d230*/  FMUL R39, R47, R52 ;  /* 0x000000342f277220 */ /* 0x005fc80000400000 */
[----:B------:R-:W-:-:S04]  /*d240*/  FMUL R38, R44, R39 ;  /* 0x000000272c267220 */ /* 0x000fc80000400000 */
[----:B------:R-:W-:-:S04]  /*d250*/  FMUL R38, R31, R38 ;  /* 0x000000261f267220 */ /* 0x000fc80000400000 */
[----:B---3--:R-:W-:-:S07]  /*d260*/  FFMA R35, R38, R26, R35 ;  /* 0x0000001a26237223 */ /* 0x008fce0000000023 */
.L_x_294:
[----:B------:R-:W-:Y:S05]  /*d270*/  BSYNC.RECONVERGENT B0 ;  /* 0x0000000000007941 */ /* 0x000fea0003800200 */
.L_x_293:
        /* <DEDUP_REMOVED lines=8> */
.L_x_304:
[----:B------:R-:W-:-:S13]  /*d300*/  ISETP.NE.AND P1, PT, R34, RZ, PT ;  /* 0x000000ff2200720c */ /* 0x000fda0003f25270 */
[----:B------:R-:W-:Y:S05]  /*d310*/  @!P1 BREAK.RELIABLE B2 ;  /* 0x0000000000029942 */ /* 0x000fea0003800100 */
[----:B------:R-:W-:Y:S05]  /*d320*/  @!P1 BRA `(.L_x_306) ;  /* 0x0000000400289947 */ /* 0x000fea0003800000 */
.L_x_305:
[----:B------:R-:W-:Y:S05]  /*d330*/  BSYNC.RELIABLE B2 ;  /* 0x0000000000027941 */ /* 0x000fea0003800100 */
.L_x_303:
        /* <DEDUP_REMOVED lines=16> */
.L_x_308:
[----:B------:R-:W4:Y:S01]  /*d440*/  @P0 LDC R40, c[0x3][R49+-0x10] ;  /* 0x00fffc0031280b82 */ /* 0x000f220000000800 */
[----:B0-----:R-:W-:Y:S01]  /*d450*/  FADD R38, -|R58|, 2 ;  /* 0x400000003a267421 */ /* 0x001fe20000000300 */
        /* <DEDUP_REMOVED lines=9> */
[----:B----4-:R-:W-:-:S07]  /*d4f0*/  @P0 FFMA R45, R38, R40, R45 ;  /* 0x00000028262d0223 */ /* 0x010fce000000002d */
.L_x_309:
[----:B------:R-:W-:Y:S05]  /*d500*/  BSYNC.RECONVERGENT B2 ;  /* 0x0000000000027941 */ /* 0x000fea0003800200 */
.L_x_307:
        /* <DEDUP_REMOVED lines=22> */
.L_x_311:
[----:B------:R-:W-:Y:S05]  /*d670*/  BSYNC.RECONVERGENT B2 ;  /* 0x0000000000027941 */ /* 0x000fea0003800200 */
.L_x_310:
        /* <DEDUP_REMOVED lines=11> */
.L_x_312:
        /* <DEDUP_REMOVED lines=10> */
.L_x_306:
[----:B------:R-:W-:Y:S05]  /*d7d0*/  BSYNC.RECONVERGENT B0 ;  /* 0x0000000000007941 */ /* 0x000fea0003800200 */
.L_x_302:
        /* <DEDUP_REMOVED lines=17> */
.L_x_271:
        /* <DEDUP_REMOVED lines=27> */
.L_x_314:
[----:B------:R-:W-:Y:S05]  /*daa0*/  BSYNC.RECONVERGENT B0 ;  /* 0x0000000000007941 */ /* 0x000fea0003800200 */
.L_x_313:
[----:B------:R-:W0:Y:S01]  /*dab0*/  LDCU.64 UR12, c[0x0][0x3a8] ;  /* 0x00007500ff0c77ac */ /* 0x000e220008000a00 */
[----:B------:R-:W-:Y:S01]  /*dac0*/  I2FP.F32.U32 R34, R4 ;  /* 0x0000000400227245 */ /* 0x000fe20000201000 */
[----:B------:R-:W-:Y:S01]  /*dad0*/  BSSY.RECONVERGENT B0, `(.L_x_315) ;  /* 0x0000015000007945 */ /* 0x000fe20003800200 */
[----:B------:R-:W-:Y:S01]  /*dae0*/  @P0 FSETP.GEU.AND P5, PT, |R10|, 2, PT ;  /* 0x400000000a00080b */ /* 0x000fe20003fae200 */
[----:B------:R-:W-:Y:S01]  /*daf0*/  IMAD.MOV.U32 R44, RZ, RZ, RZ ;  /* 0x000000ffff2c7224 */ /* 0x000fe200078e00ff */
        /* <DEDUP_REMOVED lines=18> */
.L_x_316:
[----:B------:R-:W-:Y:S05]  /*dc20*/  BSYNC.RECONVERGENT B0 ;  /* 0x0000000000007941 */ /* 0x000fea0003800200 */
.L_x_315:
        /* <DEDUP_REMOVED lines=16> */
.L_x_318:
[----:B------:R-:W-:Y:S05]  /*dd30*/  BSYNC.RECONVERGENT B0 ;  /* 0x0000000000007941 */ /* 0x000fea0003800200 */
.L_x_317:
        /* <DEDUP_REMOVED lines=8> */
[----:B------:R-:W-:Y:S03]  /*ddc0*/  BSSY.RECONVERGENT B3, `(.L_x_321) ;  /* 0x000001b000037945 */ /* 0x000fe60003800200 */
        /* <DEDUP_REMOVED lines=22> */
[----:B------:R-:W-:Y:S01]  /*df30*/  MOV R40, R36 ;  /* 0x0000002400287202 */ /* 0x000fe20000000f00 */
[----:B------:R-:W-:Y:S01]  /*df40*/  IMAD.MOV.U32 R41, RZ, RZ, R37 ;  /* 0x000000ffff297224 */ /* 0x000fe200078e0025 */
[----:B------:R-:W-:-:S07]  /*df50*/  MOV R68, 0xdf70 ;  /* 0x0000df7000447802 */ /* 0x000fce0000000f00 */
[----:B--23--:R-:W-:Y:S05]  /*df60*/  CALL.REL.NOINC `($__internal_0_$__cuda_sm20_div_rn_f64_full) ;  /* 0x0000015000d47944 */ /* 0x00cfea0003c00000 */
.L_x_322:
[----:B------:R-:W-:Y:S05]  /*df70*/  BSYNC.RECONVERGENT B3 ;  /* 0x0000000000037941 */ /* 0x000fea0003800200 */
.L_x_321:
[----:B------:R-:W0:Y:S02]  /*df80*/  F2F.F64.F32 R38, R34 ;  /* 0x0000002200267310 */ /* 0x000e240000201800 */
[----:B0-----:R-:W-:-:S06]  /*df90*/  DMUL R38, R38, R70 ;  /* 0x0000004626267228 */ /* 0x001fcc0000000000 */
[----:B------:R0:W1:Y:S05]  /*dfa0*/  F2F.F32.F64 R46, R38 ;  /* 0x00000026002e7310 */ /* 0x00006a0000301000 */
.L_x_320:
[----:B------:R-:W-:Y:S05]  /*dfb0*/  BSYNC.RECONVERGENT B2 ;  /* 0x0000000000027941 */ /* 0x000fea0003800200 */
.L_x_319:
        /* <DEDUP_REMOVED lines=29> */
[----:B0-----:R-:W-:-:S03]  /*e190*/  MOV R34, RZ ;  /* 0x000000ff00227202 */ /* 0x001fc60000000f00 */
[----:B--2---:R-:W-:Y:S01]  /*e1a0*/  FFMA R39, R38, R26, R35 ;  /* 0x0000001a26277223 */ /* 0x004fe20000000023 */
[----:B------:R-:W-:Y:S01]  /*e1b0*/  FMUL R38, R44, R41 ;  /* 0x000000292c267220 */ /* 0x000fe20000400000 */
[----:B-1----:R-:W-:-:S03]  /*e1c0*/  FMUL R41, R45, R66 ;  /* 0x000000422d297220 */ /* 0x002fc60000400000 */
[----:B------:R-:W-:Y:S01]  /*e1d0*/  FFMA R38, R30, R38, R39 ;  /* 0x000000261e267223 */ /* 0x000fe20000000027 */
[----:B------:R-:W-:-:S03]  /*e1e0*/  FMUL R41, R44, R41 ;  /* 0x000000292c297220 */ /* 0x000fc60000400000 */
[----:B------:R-:W-:-:S04]  /*e1f0*/  FFMA R35, R29, R43, R38 ;  /* 0x0000002b1d237223 */ /* 0x000fc80000000026 */
[----:B------:R-:W-:-:S07]  /*e200*/  FFMA R35, R28, R41, R35 ;  /* 0x000000291c237223 */ /* 0x000fce0000000023 */
.L_x_270:
[----:B------:R-:W-:Y:S05]  /*e210*/  BSYNC.RECONVERGENT B1 ;  /* 0x0000000000017941 */ /* 0x000fea0003800200 */
.L_x_269:
[----:B------:R-:W-:Y:S05]  /*e220*/  WARPSYNC.ALL ;  /* 0x0000000000007948 */ /* 0x000fea0003800000 */
[----:B------:R-:W0:Y:S01]  /*e230*/  LDCU.64 UR10, c[0x0][0x390] ;  /* 0x00007200ff0a77ac */ /* 0x000e220008000a00 */
[----:B------:R-:W-:Y:S01]  /*e240*/  VIADD R60, R4, 0x1 ;  /* 0x00000001043c7836 */ /* 0x000fe20000000000 */
[----:B------:R-:W-:Y:S04]  /*e250*/  BSSY.RECONVERGENT B1, `(.L_x_323) ;  /* 0x000020f000017945 */ /* 0x000fe80003800200 */
[----:B------:R-:W-:-:S04]  /*e260*/  LOP3.LUT R38, R60, R7, RZ, 0xfc, !PT ;  /* 0x000000073c267212 */ /* 0x000fc800078efcff */
[----:B------:R-:W-:Y:S02]  /*e270*/  SHF.R.U32.HI R38, RZ, 0x1f, R38 ;  /* 0x0000001fff267819 */ /* 0x000fe40000011626 */
[----:B0-----:R-:W-:-:S04]  /*e280*/  ISETP.GE.AND P1, PT, R4, UR11, PT ;  /* 0x0000000b04007c0c */ /* 0x001fc8000bf26270 */
[----:B------:R-:W-:-:S04]  /*e290*/  ISETP.EQ.U32.OR P1, PT, R38, 0x1, P1 ;  /* 0x000000012600780c */ /* 0x000fc80000f22470 */
[----:B------:R-:W-:-:S13]  /*e2a0*/  ISETP.GT.OR P1, PT, R7, UR10, P1 ;  /* 0x0000000a07007c0c */ /* 0x000fda0008f24670 */
[----:B------:R-:W-:Y:S05]  /*e2b0*/  @P1 BRA `(.L_x_324) ;  /* 0x0000002000201947 */ /* 0x000fea0003800000 */
[----:B------:R-:W-:Y:S01]  /*e2c0*/  ISETP.GT.AND P1, PT, R4, RZ, PT ;  /* 0x000000ff0400720c */ /* 0x000fe20003f24270 */
[----:B------:R-:W-:Y:S01]  /*e2d0*/  UIADD3 UR5, UPT, UPT, UR10, -0x1, URZ ;  /* 0xffffffff0a057890 */ /* 0x000fe2000fffe0ff */
        /* <DEDUP_REMOVED lines=26> */
.L_x_331:
        /* <DEDUP_REMOVED lines=12> */
.L_x_332:
[----:B------:R-:W-:Y:S05]  /*e540*/  BSYNC.RECONVERGENT B3 ;  /* 0x0000000000037941 */ /* 0x000fea0003800200 */
.L_x_330:
        /* <DEDUP_REMOVED lines=22> */
.L_x_334:
[----:B------:R-:W-:Y:S05]  /*e6b0*/  BSYNC.RECONVERGENT B3 ;  /* 0x0000000000037941 */ /* 0x000fea0003800200 */
.L_x_333:
        /* <DEDUP_REMOVED lines=11> */
.L_x_335:
        /* <DEDUP_REMOVED lines=9> */
.L_x_329:
[----:B------:R-:W-:Y:S05]  /*e800*/  BSYNC.RECONVERGENT B2 ;  /* 0x0000000000027941 */ /* 0x000fea0003800200 */
.L_x_328:
[----:B------:R-:W0:Y:S02]  /*e810*/  LDC R38, c[0x3][R54+0x14] ;  /* 0x00c0050036267b82 */ /* 0x000e240000000800 */
[----:B0-----:R-:W-:-:S04]  /*e820*/  FMUL R39, R45, R38 ;  /* 0x000000262d277220 */ /* 0x001fc80000400000 */
[----:B------:R-:W-:-:S04]  /*e830*/  FMUL R39, R44, R39 ;  /* 0x000000272c277220 */ /* 0x000fc80000400000 */
[----:B------:R-:W-:-:S07]  /*e840*/  FFMA R35, R0, R39, R35 ;  /* 0x0000002700237223 */ /* 0x000fce0000000023 */
.L_x_327:
[----:B------:R-:W-:Y:S05]  /*e850*/  BSYNC.RECONVERGENT B0 ;  /* 0x0000000000007941 */ /* 0x000fea0003800200 */
.L_x_326:
        /* <DEDUP_REMOVED lines=25> */
.L_x_341:
        /* <DEDUP_REMOVED lines=12> */
.L_x_342:
[----:B------:R-:W-:Y:S05]  /*eab0*/  BSYNC.RECONVERGENT B0 ;  /* 0x0000000000007941 */ /* 0x000fea0003800200 */
.L_x_340:
        /* <DEDUP_REMOVED lines=42> */
.L_x_346:
[----:B------:R-:W-:Y:S05]  /*ed60*/  BSYNC.RECONVERGENT B5 ;  /* 0x0000000000057941 */ /* 0x000fea0003800200 */
.L_x_345:
[----:B------:R-:W0:Y:S02]  /*ed70*/  F2F.F64.F32 R72, R72 ;  /* 0x0000004800487310 */ /* 0x000e240000201800 */
[----:B0-----:R-:W-:-:S06]  /*ed80*/  DMUL R70, R72, R70 ;  /* 0x0000004648467228 */ /* 0x001fcc0000000000 */
[----:B------:R0:W3:Y:S05]  /*ed90*/  F2F.F32.F64 R46, R70 ;  /* 0x00000046002e7310 */ /* 0x0000ea0000301000 */
.L_x_344:
[----:B------:R-:W-:Y:S05]  /*eda0*/  BSYNC.RECONVERGENT B4 ;  /* 0x0000000000047941 */ /* 0x000fea0003800200 */
.L_x_343:
[----:B------:R-:W-:-:S13]  /*edb0*/  ISETP.GT.U32.AND P2, PT, R60, 0x1, PT ;  /* 0x000000013c00780c */ /* 0x000fda0003f44070 */
[----:B------:R-:W-:Y:S01]  /*edc0*/  @!P2 IMAD.MOV.U32 R39, RZ, RZ, 0x40 ;  /* 0x00000040ff27a424 */ /* 0x000fe200078e00ff */
[----:B------:R-:W-:-:S04]  /*edd0*/  @!P2 FSETP.GEU.AND P4, PT, |R25|, 2, PT ;  /* 0x400000001900a80b */ /* 0x000fc80003f8e200 */
[----:B------:R-:W-:Y:S02]  /*ede0*/  @!P2 LEA R38, R60, R39, 0x2 ;  /* 0x000000273c26a211 */ /* 0x000fe400078e10ff */
[----:B------:R-:W-:-:S04]  /*edf0*/  @!P2 FSEL R39, R13, RZ, !P4 ;  /* 0x000000ff0d27a208 */ /* 0x000fc80006000000 */
[----:B------:R-:W3:Y:S02]  /*ee00*/  @!P2 LDC R38, c[0x3][R38] ;  /* 0x00c000002626ab82 */ /* 0x000ee40000000800 */
[----:B---3--:R-:W-:Y:S01]  /*ee10*/  @!P2 FFMA R46, R39, R38, R46 ;  /* 0x00000026272ea223 */ /* 0x008fe2000000002e */
[----:B------:R-:W-:Y:S06]  /*ee20*/  @!P2 BRA `(.L_x_339) ;  /* 0x00000000001ca947 */ /* 0x000fec0003800000 */
[----:B------:R-:W3:Y:S02]  /*ee30*/  LDCU UR5, c[0x0][0x394] ;  /* 0x00007280ff0577ac */ /* 0x000ee40008000800 */
[----:B---3--:R-:W-:-:S04]  /*ee40*/  ISETP.NE.AND P2, PT, R60, UR5, PT ;  /* 0x000000053c007c0c */ /* 0x008fc8000bf45270 */
[----:B------:R-:W-:-:S13]  /*ee50*/  ISETP.NE.AND P2, PT, R60, UR6, P2 ;  /* 0x000000063c007c0c */ /* 0x000fda0009745270 */
[----:B------:R-:W3:Y:S01]  /*ee60*/  @!P2 LDC R38, c[0x3][R48+0x34] ;  /* 0x00c00d003026ab82 */ /* 0x000ee20000000800 */
[----:B------:R-:W-:-:S04]  /*ee70*/  @!P2 FSETP.GEU.AND P4, PT, |R24|, 2, PT ;  /* 0x400000001800a80b */ /* 0x000fc80003f8e200 */
[----:B------:R-:W-:-:S05]  /*ee80*/  @!P2 FSEL R39, R12, RZ, !P4 ;  /* 0x000000ff0c27a208 */ /* 0x000fca0006000000 */
[----:B---3--:R-:W-:-:S07]  /*ee90*/  @!P2 FFMA R46, R39, R38, R46 ;  /* 0x00000026272ea223 */ /* 0x008fce000000002e */
.L_x_339:
[----:B------:R-:W-:Y:S05]  /*eea0*/  BSYNC.RECONVERGENT B3 ;  /* 0x0000000000037941 */ /* 0x000fea0003800200 */
.L_x_338:
[----:B--2---:R-:W-:Y:S01]  /*eeb0*/  FMUL R41, R45, R52 ;  /* 0x000000342d297220 */ /* 0x004fe20000400000 */
        /* <DEDUP_REMOVED lines=8> */
.L_x_337:
[----:B------:R-:W-:Y:S05]  /*ef40*/  BSYNC.RECONVERGENT B2 ;  /* 0x0000000000027941 */ /* 0x000fea0003800200 */
.L_x_336:
        /* <DEDUP_REMOVED lines=8> */
[----:B---3--:R-:W3:Y:S01]  /*efd0*/  @!P1 LDC R38, c[0x3][R62] ;  /* 0x00c000003e269b82 */ /* 0x008ee20000000800 */
[----:B------:R-:W-:-:S02]  /*efe0*/  @!P1 FSETP.GEU.AND P2, PT, |R23|, 2, PT ;  /* 0x400000001700980b */ /* 0x000fc40003f4e200 */
[----:B------:R-:W-:Y:S02]  /*eff0*/  @!P1 FSETP.GEU.AND P4, PT, |R58|, 2, PT ;  /* 0x400000003a00980b */ /* 0x000fe40003f8e200 */
[----:B------:R-:W-:Y:S02]  /*f000*/  @!P1 FSEL R47, R11, RZ, !P2 ;  /* 0x000000ff0b2f9208 */ /* 0x000fe40005000000 */
[----:B------:R-:W-:-:S05]  /*f010*/  @!P1 FSEL R40, R61, RZ, !P4 ;  /* 0x000000ff3d289208 */ /* 0x000fca0006000000 */
[----:B---3--:R-:W-:Y:S01]  /*f020*/  @!P1 FFMA R47, R47, R38, R40 ;  /* 0x000000262f2f9223 */ /* 0x008fe20000000028 */
[----:B0-----:R-:W-:Y:S06]  /*f030*/  @!P1 BRA `(.L_x_352) ;  /* 0x0000000000189947 */ /* 0x001fec0003800000 */
[----:B------:R-:W0:Y:S01]  /*f040*/  @P0 LDC R39, c[0x3][R49+0x10] ;  /* 0x00c0040031270b82 */ /* 0x000e220000000800 */
[----:B------:R-:W-:Y:S02]  /*f050*/  FSETP.GEU.AND P1, PT, |R58|, 2, PT ;  /* 0x400000003a00780b */ /* 0x000fe40003f2e200 */
[----:B------:R-:W-:Y:S02]  /*f060*/  @P0 FSETP.GEU.AND P2, PT, |R22|, 2, PT ;  /* 0x400000001600080b */ /* 0x000fe40003f4e200 */
[----:B------:R-:W-:Y:S02]  /*f070*/  FSEL R47, R61, RZ, !P1 ;  /* 0x000000ff3d2f7208 */ /* 0x000fe40004800000 */
[----:B------:R-:W-:-:S05]  /*f080*/  @P0 FSEL R38, R8, RZ, !P2 ;  /* 0x000000ff08260208 */ /* 0x000fca0005000000 */
[----:B0-----:R-:W-:-:S07]  /*f090*/  @P0 FFMA R47, R38, R39, R47 ;  /* 0x00000027262f0223 */ /* 0x001fce000000002f */
.L_x_352:
[----:B------:R-:W-:Y:S05]  /*f0a0*/  BSYNC.RECONVERGENT B3 ;  /* 0x0000000000037941 */ /* 0x000fea0003800200 */
.L_x_351:
        /* <DEDUP_REMOVED lines=21> */
.L_x_354:
[----:B------:R-:W-:Y:S05]  /*f200*/  BSYNC.RECONVERGENT B3 ;  /* 0x0000000000037941 */ /* 0x000fea0003800200 */
.L_x_353:
        /* <DEDUP_REMOVED lines=11> */
.L_x_355:
        /* <DEDUP_REMOVED lines=10> */
.L_x_350:
[----:B------:R-:W-:Y:S05]  /*f360*/  BSYNC.RECONVERGENT B2 ;  /* 0x0000000000027941 */ /* 0x000fea0003800200 */
.L_x_349:
[----:B--23--:R-:W-:-:S04]  /*f370*/  FMUL R39, R47, R52 ;  /* 0x000000342f277220 */ /* 0x00cfc80000400000 */
[----:B------:R-:W-:-:S04]  /*f380*/  FMUL R38, R44, R39 ;  /* 0x000000272c267220 */ /* 0x000fc80000400000 */
[----:B------:R-:W-:-:S04]  /*f390*/  FMUL R38, R31, R38 ;  /* 0x000000261f267220 */ /* 0x000fc80000400000 */
[----:B----4-:R-:W-:-:S07]  /*f3a0*/  FFMA R35, R38, R26, R35 ;  /* 0x0000001a26237223 */ /* 0x010fce0000000023 */
.L_x_348:
[----:B------:R-:W-:Y:S05]  /*f3b0*/  BSYNC.RECONVERGENT B0 ;  /* 0x0000000000007941 */ /* 0x000fea0003800200 */
.L_x_347:
        /* <DEDUP_REMOVED lines=8> */
.L_x_358:
[----:B------:R-:W-:-:S13]  /*f440*/  ISETP.NE.AND P1, PT, R34, RZ, PT ;  /* 0x000000ff2200720c */ /* 0x000fda0003f25270 */
[----:B------:R-:W-:Y:S05]  /*f450*/  @!P1 BREAK.RELIABLE B2 ;  /* 0x0000000000029942 */ /* 0x000fea0003800100 */
[----:B------:R-:W-:Y:S05]  /*f460*/  @!P1 BRA `(.L_x_360) ;  /* 0x0000000400289947 */ /* 0x000fea0003800000 */
.L_x_359:
[----:B------:R-:W-:Y:S05]  /*f470*/  BSYNC.RELIABLE B2 ;  /* 0x0000000000027941 */ /* 0x000fea0003800100 */
.L_x_357:
[----:B------:R-:W-:Y:S01]  /*f480*/  ISETP.GT.U32.AND P1, PT, R7, 0x1, PT ;  /* 0x000000010700780c */ /* 0x000fe20003f24070 */
[----:B------:R-:W-:-:S12]  /*f490*/  BSSY.RECONVERGENT B2, `(.L_x_361) ;  /* 0x000001b000027945 */ /* 0x000fd80003800200 */
[----:B------:R-:W-:Y:S05]  /*f4a0*/  @P1 BRA `(.L_x_362) ;  /* 0x0000000000341947 */ /* 0x000fea0003800000 */
[----:B------:R-:W5:Y:S01]  /*f4b0*/  LDC R45, c[0x3][R62+-0x20] ;  /* 0x00fff8003e2d7b82 */ /* 0x000f620000000800 */
[C---:B---3--:R-:W-:Y:S01]  /*f4c0*/  FADD R38, -|R23|.reuse, 2 ;  /* 0x4000000017267421 */ /* 0x048fe20000000300 */
        /* <DEDUP_REMOVED lines=9> */
[----:B-----5:R-:W-:Y:S01]  /*f560*/  FFMA R45, R38, R45, R39 ;  /* 0x0000002d262d7223 */ /* 0x020fe20000000027 */
[----:B------:R-:W-:Y:S06]  /*f570*/  BRA `(.L_x_363) ;  /* 0x0000000000307947 */ /* 0x000fec0003800000 */
.L_x_362:
[----:B------:R-:W5:Y:S01]  /*f580*/  @P0 LDC R40, c[0x3][R49+-0x10] ;  /* 0x00fffc0031280b82 */ /* 0x000f620000000800 */
[----:B---3--:R-:W-:Y:S01]  /*f590*/  FADD R38, -|R58|, 2 ;  /* 0x400000003a267421 */ /* 0x008fe20000000300 */
        /* <DEDUP_REMOVED lines=9> */
[----:B-----5:R-:W-:-:S07]  /*f630*/  @P0 FFMA R45, R38, R40, R45 ;  /* 0x00000028262d0223 */ /* 0x020fce000000002d */
.L_x_363:
[----:B------:R-:W-:Y:S05]  /*f640*/  BSYNC.RECONVERGENT B2 ;  /* 0x0000000000027941 */ /* 0x000fea0003800200 */
.L_x_361:
[----:B------:R-:W3:Y:S01]  /*f650*/  LDC R39, c[0x0][0x3a4] ;  /* 0x0000e900ff277b82 */ /* 0x000ee20000000800 */
        /* <DEDUP_REMOVED lines=21> */
.L_x_365:
[----:B------:R-:W-:Y:S05]  /*f7b0*/  BSYNC.RECONVERGENT B2 ;  /* 0x0000000000027941 */ /* 0x000fea0003800200 */
.L_x_364:
[----:B------:R-:W-:Y:S05]  /*f7c0*/  @P2 BRA `(.L_x_366) ;  /* 0x0000000000282947 */ /* 0x000fea0003800000 */
[----:B------:R-:W-:Y:S01]  /*f7d0*/  UMOV UR5, 0x20 ;  /* 0x0000002000057882 */ /* 0x000fe20000000000 */
[C---:B------:R-:W-:Y:S01]  /*f7e0*/  FADD R38, -|R25|.reuse, 2 ;  /* 0x4000000019267421 */ /* 0x040fe20000000300 */
[----:B------:R-:W-:Y:S02]  /*f7f0*/  LEA R60, R60, UR5, 0x2 ;  /* 0x000000053c3c7c11 */ /* 0x000fe4000f8e10ff */
[----:B------:R-:W-:Y:S02]  /*f800*/  FSETP.GEU.AND P2, PT, |R25|, 2, PT ;  /* 0x400000001900780b */ /* 0x000fe40003f4e200 */
[----:B------:R-:W-:Y:S02]  /*f810*/  FSETP.GT.AND P1, PT, R38, 1, PT ;  /* 0x3f8000002600780b */ /* 0x000fe40003f24000 */
[----:B------:R-:W3:Y:S02]  /*f820*/  LDC R60, c[0x3][R60] ;  /* 0x00c000003c3c7b82 */ /* 0x000ee40000000800 */
[----:B------:R-:W-:-:S04]  /*f830*/  FSEL R38, R20, R17, !P1 ;  /* 0x0000001114267208 */ /* 0x000fc80004800000 */
[----:B------:R-:W-:-:S05]  /*f840*/  FSEL R39, R38, RZ, !P2 ;  /* 0x000000ff26277208 */ /* 0x000fca0005000000 */
[----:B---3--:R-:W-:Y:S01]  /*f850*/  FFMA R44, R39, R60, R44 ;  /* 0x0000003c272c7223 */ /* 0x008fe2000000002c */
[----:B------:R-:W-:Y:S06]  /*f860*/  BRA `(.L_x_360) ;  /* 0x0000000000287947 */ /* 0x000fec0003800000 */
.L_x_366:
[----:B------:R-:W3:Y:S02]  /*f870*/  LDCU UR5, c[0x0][0x394] ;  /* 0x00007280ff0577ac */ /* 0x000ee40008000800 */
[----:B---3--:R-:W-:-:S04]  /*f880*/  ISETP.NE.AND P1, PT, R60, UR5, PT ;  /* 0x000000053c007c0c */ /* 0x008fc8000bf25270 */
        /* <DEDUP_REMOVED lines=8> */
.L_x_360:
[----:B------:R-:W-:Y:S05]  /*f910*/  BSYNC.RECONVERGENT B0 ;  /* 0x0000000000007941 */ /* 0x000fea0003800200 */
.L_x_356:
[----:B------:R-:W-:Y:S02]  /*f920*/  FSETP.NEU.AND P1, PT, R30, RZ, PT ;  /* 0x000000ff1e00720b */ /* 0x000fe40003f2d000 */
[----:B------:R-:W-:Y:S02]  /*f930*/  FSETP.NEU.AND P2, PT, R29, RZ, PT ;  /* 0x000000ff1d00720b */ /* 0x000fe40003f4d000 */
[----:B------:R-:W-:-:S09]  /*f940*/  FSETP.NEU.AND P4, PT, R28, RZ, PT ;  /* 0x000000ff1c00720b */ /* 0x000fd20003f8d000 */
[----:B---3--:R-:W3:Y:S08]  /*f950*/  @P1 LDC R38, c[0x3][R54+0x1c] ;  /* 0x00c0070036261b82 */ /* 0x008ef00000000800 */
[----:B------:R-:W5:Y:S01]  /*f960*/  @P2 LDC R40, c[0x3][R54+0x20] ;  /* 0x00c0080036282b82 */ /* 0x000f620000000800 */
[----:B---3--:R-:W-:-:S04]  /*f970*/  @P1 FMUL R39, R45, R38 ;  /* 0x000000262d271220 */ /* 0x008fc80000400000 */
[----:B------:R-:W-:Y:S01]  /*f980*/  @P1 FMUL R39, R44, R39 ;  /* 0x000000272c271220 */ /* 0x000fe20000400000 */
[----:B-----5:R-:W-:-:S03]  /*f990*/  @P2 FMUL R41, R45, R40 ;  /* 0x000000282d292220 */ /* 0x020fc60000400000 */
[----:B----4-:R-:W-:Y:S01]  /*f9a0*/  @P1 FFMA R35, R30, R39, R35 ;  /* 0x000000271e231223 */ /* 0x010fe20000000023 */
[----:B------:R-:W-:-:S04]  /*f9b0*/  @P2 FMUL R38, R44, R41 ;  /* 0x000000292c262220 */ /* 0x000fc80000400000 */
[----:B------:R-:W-:Y:S01]  /*f9c0*/  @P2 FFMA R35, R29, R38, R35 ;  /* 0x000000261d232223 */ /* 0x000fe20000000023 */
[----:B------:R-:W-:Y:S06]  /*f9d0*/  @!P4 BRA `(.L_x_324) ;  /* 0x000000080058c947 */ /* 0x000fec0003800000 */
[----:B------:R-:W3:Y:S02]  /*f9e0*/  LDC R38, c[0x3][R54+0x24] ;  /* 0x00c0090036267b82 */ /* 0x000ee40000000800 */
[----:B---3--:R-:W-:-:S04]  /*f9f0*/  FMUL R39, R45, R38 ;  /* 0x000000262d277220 */ /* 0x008fc80000400000 */
[----:B------:R-:W-:-:S04]  /*fa00*/  FMUL R39, R44, R39 ;  /* 0x000000272c277220 */ /* 0x000fc80000400000 */
[----:B------:R-:W-:Y:S01]  /*fa10*/  FFMA R35, R28, R39, R35 ;  /* 0x000000271c237223 */ /* 0x000fe20000000023 */
[----:B------:R-:W-:Y:S06]  /*fa20*/  BRA `(.L_x_324) ;  /* 0x0000000800447947 */ /* 0x000fec0003800000 */
.L_x_325:
        /* <DEDUP_REMOVED lines=27> */
.L_x_368:
[----:B------:R-:W-:Y:S05]  /*fbe0*/  BSYNC.RECONVERGENT B0 ;  /* 0x0000000000007941 */ /* 0x000fea0003800200 */
.L_x_367:
        /* <DEDUP_REMOVED lines=24> */
.L_x_370:
[----:B------:R-:W-:Y:S05]  /*fd70*/  BSYNC.RECONVERGENT B0 ;  /* 0x0000000000007941 */ /* 0x000fea0003800200 */
.L_x_369:
        /* <DEDUP_REMOVED lines=16> */
.L_x_372:
[----:B------:R-:W-:Y:S05]  /*fe80*/  BSYNC.RECONVERGENT B0 ;  /* 0x0000000000007941 */ /* 0x000fea0003800200 */
.L_x_371:
        /* <DEDUP_REMOVED lines=35> */
.L_x_376:
[----:B------:R-:W-:Y:S05]  /*100c0*/  BSYNC.RECONVERGENT B3 ;  /* 0x0000000000037941 */ /* 0x000fea0003800200 */
.L_x_375:
[----:B------:R-:W0:Y:S02]  /*100d0*/  F2F.F64.F32 R38, R34 ;  /* 0x0000002200267310 */ /* 0x000e240000201800 */
[----:B0-----:R-:W-:-:S06]  /*100e0*/  DMUL R38, R38, R70 ;  /* 0x0000004626267228 */ /* 0x001fcc0000000000 */
[----:B------:R0:W1:Y:S05]  /*100f0*/  F2F.F32.F64 R46, R38 ;  /* 0x00000026002e7310 */ /* 0x00006a0000301000 */
.L_x_374:
[----:B------:R-:W-:Y:S05]  /*10100*/  BSYNC.RECONVERGENT B2 ;  /* 0x0000000000027941 */ /* 0x000fea0003800200 */
.L_x_373:
[----:B------:R-:W4:Y:S01]  /*10110*/  LDC R42, c[0x3][R54+0x18] ;  /* 0x00c00600362a7b82 */ /* 0x000f220000000800 */
[----:B------:R-:W-:-:S04]  /*10120*/  @P1 FSETP.GEU.AND P2, PT, |R9|, 2, PT ;  /* 0x400000000900180b */ /* 0x000fc80003f4e200 */
[----:B0-----:R-:W-:-:S03]  /*10130*/  @P1 FSEL R39, R3, RZ, !P2 ;  /* 0x000000ff03271208 */ /* 0x001fc60005000000 */
[----:B------:R-:W1:Y:S08]  /*10140*/  @P1 LDC R34, c[0x3][R53+0x50] ;  /* 0x00c0140035221b82 */ /* 0x000e700000000800 */
        /* <DEDUP_REMOVED lines=31> */
.L_x_324:
[----:B------:R-:W-:Y:S05]  /*10340*/  BSYNC.RECONVERGENT B1 ;  /* 0x0000000000017941 */ /* 0x000fea0003800200 */
.L_x_323:
[----:B------:R-:W-:Y:S05]  /*10350*/  WARPSYNC.ALL ;  /* 0x0000000000007948 */ /* 0x000fea0003800000 */
[----:B------:R-:W4:Y:S01]  /*10360*/  LDCU.64 UR10, c[0x0][0x390] ;  /* 0x00007200ff0a77ac */ /* 0x000f220008000a00 */
[----:B------:R-:W-:Y:S01]  /*10370*/  VIADD R60, R4, 0x2 ;  /* 0x00000002043c7836 */ /* 0x000fe20000000000 */
[----:B------:R-:W-:Y:S04]  /*10380*/  BSSY.RECONVERGENT B1, `(.L_x_377) ;  /* 0x00001fc000017945 */ /* 0x000fe80003800200 */
[----:B------:R-:W-:-:S04]  /*10390*/  LOP3.LUT R38, R60, R7, RZ, 0xfc, !PT ;  /* 0x000000073c267212 */ /* 0x000fc800078efcff */
[----:B------:R-:W-:Y:S02]  /*103a0*/  SHF.R.U32.HI R38, RZ, 0x1f, R38 ;  /* 0x0000001fff267819 */ /* 0x000fe40000011626 */
[----:B----4-:R-:W-:-:S04]  /*103b0*/  ISETP.GT.AND P1, PT, R7, UR10, PT ;  /* 0x0000000a07007c0c */ /* 0x010fc8000bf24270 */
[----:B------:R-:W-:-:S04]  /*103c0*/  ISETP.GT.OR P1, PT, R60, UR11, P1 ;  /* 0x0000000b3c007c0c */ /* 0x000fc80008f24670 */
[----:B------:R-:W-:-:S13]  /*103d0*/  ISETP.EQ.U32.OR P1, PT, R38, 0x1, P1 ;  /* 0x000000012600780c */ /* 0x000fda0000f22470 */
[----:B------:R-:W-:Y:S05]  /*103e0*/  @P1 BRA `(.L_x_378) ;  /* 0x0000001c00d41947 */ /* 0x000fea0003800000 */
[----:B------:R-:W-:Y:S01]  /*103f0*/  ISETP.GT.AND P1, PT, R4, -0x1, PT ;  /* 0xffffffff0400780c */ /* 0x000fe20003f24270 */
        /* <DEDUP_REMOVED lines=35> */
.L_x_385:
[----:B------:R-:W-:Y:S05]  /*10630*/  BSYNC.RECONVERGENT B3 ;  /* 0x0000000000037941 */ /* 0x000fea0003800200 */
.L_x_384:
        /* <DEDUP_REMOVED lines=21> */
.L_x_387:
[----:B------:R-:W-:Y:S05]  /*10790*/  BSYNC.RECONVERGENT B3 ;  /* 0x0000000000037941 */ /* 0x000fea0003800200 */
.L_x_386:
[----:B------:R-:W-:Y:S05]  /*107a0*/  @!P2 BRA `(.L_x_388) ;  /* 0x000000000028a947 */ /* 0x000fea0003800000 */
[----:B------:R-:W-:Y:S01]  /*107b0*/  UMOV UR5, 0x20 ;  /* 0x0000002000057882 */ /* 0x000fe20000000000 */
[C---:B------:R-:W-:Y:S01]  /*107c0*/  FADD R38, -|R25|.reuse, 2 ;  /* 0x4000000019267421 */ /* 0x040fe20000000300 */
[----:B------:R-:W-:Y:S02]  /*107d0*/  LEA R40, R60, UR5, 0x2 ;  /* 0x000000053c287c11 */ /* 0x000fe4000f8e10ff */
[----:B------:R-:W-:Y:S02]  /*107e0*/  FSETP.GEU.AND P2, PT, |R25|, 2, PT ;  /* 0x400000001900780b */ /* 0x000fe40003f4e200 */
[----:B------:R-:W-:Y:S02]  /*107f0*/  FSETP.GT.AND P1, PT, R38, 1, PT ;  /* 0x3f8000002600780b */ /* 0x000fe40003f24000 */
[----:B------:R-:W4:Y:S02]  /*10800*/  LDC R40, c[0x3][R40] ;  /* 0x00c0000028287b82 */ /* 0x000f240000000800 */
[----:B------:R-:W-:-:S04]  /*10810*/  FSEL R38, R20, R17, !P1 ;  /* 0x0000001114267208 */ /* 0x000fc80004800000 */
[----:B------:R-:W-:-:S05]  /*10820*/  FSEL R39, R38, RZ, !P2 ;  /* 0x000000ff26277208 */ /* 0x000fca0005000000 */
[----:B----4-:R-:W-:Y:S01]  /*10830*/  FFMA R44, R39, R40, R44 ;  /* 0x00000028272c7223 */ /* 0x010fe2000000002c */
[----:B------:R-:W-:Y:S06]  /*10840*/  BRA `(.L_x_383) ;  /* 0x0000000000247947 */ /* 0x000fec0003800000 */
.L_x_388:
        /* <DEDUP_REMOVED lines=9> */
.L_x_383:
[----:B------:R-:W-:Y:S05]  /*108e0*/  BSYNC.RECONVERGENT B2 ;  /* 0x0000000000027941 */ /* 0x000fea0003800200 */
.L_x_382:
[----:B------:R-:W4:Y:S02]  /*108f0*/  LDC R38, c[0x3][R55+0x14] ;  /* 0x00c0050037267b82 */ /* 0x000f240000000800 */
[----:B----4-:R-:W-:-:S04]  /*10900*/  FMUL R39, R45, R38 ;  /* 0x000000262d277220 */ /* 0x010fc80000400000 */
[----:B------:R-:W-:-:S04]  /*10910*/  FMUL R39, R44, R39 ;  /* 0x000000272c277220 */ /* 0x000fc80000400000 */
[----:B------:R-:W-:-:S07]  /*10920*/  FFMA R35, R0, R39, R35 ;  /* 0x0000002700237223 */ /* 0x000fce0000000023 */
.L_x_381:
[----:B------:R-:W-:Y:S05]  /*10930*/  BSYNC.RECONVERGENT B0 ;  /* 0x0000000000007941 */ /* 0x000fea0003800200 */
.L_x_380:
        /* <DEDUP_REMOVED lines=33> */
.L_x_394:
[----:B------:R-:W-:Y:S05]  /*10b50*/  BSYNC.RECONVERGENT B0 ;  /* 0x0000000000007941 */ /* 0x000fea0003800200 */
.L_x_393:
[----:B------:R-:W2:Y:S01]  /*10b60*/  LDCU.64 UR12, c[0x0][0x3a8] ;  /* 0x00007500ff0c77ac */ /* 0x000ea20008000a00 */
[----:B------:R-:W-:Y:S01]  /*10b70*/  I2FP.F32.S32 R38, R60 ;  /* 0x0000003c00267245 */ /* 0x000fe20000201400 */
[----:B------:R-:W-:Y:S01]  /*10b80*/  BSSY.RECONVERGENT B4, `(.L_x_395) ;  /* 0x000002b000047945 */ /* 0x000fe20003800200 */
[----:B------:R-:W-:-:S03]  /*10b90*/  IMAD.MOV.U32 R46, RZ, RZ, RZ ;  /* 0x000000ffff2e7224 */ /* 0x000fc600078e00ff */
[----:B--2---:R-:W-:-:S04]  /*10ba0*/  FFMA R38, R38, UR12, R41 ;  /* 0x0000000c26267c23 */ /* 0x004fc80008000029 */
[----:B------:R-:W-:-:S04]  /*10bb0*/  FADD R38, R27, -R38 ;  /* 0x800000261b267221 */ /* 0x000fc80000000000 */
[----:B-1----:R-:W-:-:S05]  /*10bc0*/  FMUL R59, R38, UR13 ;  /* 0x0000000d263b7c20 */ /* 0x002fca0008400000 */
[----:B------:R-:W-:-:S13]  /*10bd0*/  FSETP.GEU.AND P2, PT, |R59|, 2, PT ;  /* 0x400000003b00780b */ /* 0x000fda0003f4e200 */
[----:B------:R-:W-:Y:S05]  /*10be0*/  @P2 BRA `(.L_x_396) ;  /* 0x0000000000902947 */ /* 0x000fea0003800000 */
[----:B------:R-:W1:Y:S01]  /*10bf0*/  MUFU.RCP64H R41, R37 ;  /* 0x0000002500297308 */ /* 0x000e620000001800 */
[----:B------:R-:W-:Y:S01]  /*10c00*/  HFMA2 R40, -RZ, RZ, 0, 5.9604644775390625e-08 ;  /* 0x00000001ff287431 */ /* 0x000fe200000001ff */
[C---:B------:R-:W-:Y:S01]  /*10c10*/  FSETP.GT.AND P2, PT, R59.reuse, RZ, PT ;  /* 0x000000ff3b00720b */ /* 0x040fe20003f44000 */
[----:B------:R-:W2:Y:S01]  /*10c20*/  LDCU UR5, c[0x0][0x3b0] ;  /* 0x00007600ff0577ac */ /* 0x000ea20008000800 */
[----:B------:R-:W-:Y:S01]  /*10c30*/  FADD R59, -|R59|, 2 ;  /* 0x400000003b3b7421 */ /* 0x000fe20000000300 */
[----:B------:R-:W-:Y:S02]  /*10c40*/  BSSY.RECONVERGENT B5, `(.L_x_397) ;  /* 0x000001b000057945 */ /* 0x000fe40003800200 */
[----:B-1----:R-:W-:-:S08]  /*10c50*/  DFMA R38, -R36, R40, 1 ;  /* 0x3ff000002426742b */ /* 0x002fd00000000128 */
        /* <DEDUP_REMOVED lines=11> */
[----:B0-----:R-:W-:Y:S01]  /*10d10*/  DFMA R70, R64, R40, R42 ;  /* 0x000000284046722b */ /* 0x001fe2000000002a */
[C---:B------:R-:W-:Y:S01]  /*10d20*/  FADD R40, R59.reuse, -1 ;  /* 0xbf8000003b287421 */ /* 0x040fe20000000000 */
[----:B------:R-:W-:-:S03]  /*10d30*/  FMUL R59, R59, R59 ;  /* 0x0000003b3b3b7220 */ /* 0x000fc60000400000 */
[----:B------:R-:W-:Y:S01]  /*10d40*/  FMUL R40, R40, R40 ;  /* 0x0000002828287220 */ /* 0x000fe20000400000 */
[----:B--2---:R-:W-:-:S04]  /*10d50*/  FMUL R59, R59, UR5 ;  /* 0x000000053b3b7c20 */ /* 0x004fc80008400000 */
        /* <DEDUP_REMOVED lines=8> */
[----:B---3--:R-:W-:Y:S05]  /*10de0*/  CALL.REL.NOINC `($__internal_0_$__cuda_sm20_div_rn_f64_full) ;  /* 0x0000012400347944 */ /* 0x008fea0003c00000 */
.L_x_398:
[----:B------:R-:W-:Y:S05]  /*10df0*/  BSYNC.RECONVERGENT B5 ;  /* 0x0000000000057941 */ /* 0x000fea0003800200 */
.L_x_397:
[----:B------:R-:W0:Y:S02]  /*10e00*/  F2F.F64.F32 R38, R59 ;  /* 0x0000003b00267310 */ /* 0x000e240000201800 */
[----:B0-----:R-:W-:-:S06]  /*10e10*/  DMUL R38, R38, R70 ;  /* 0x0000004626267228 */ /* 0x001fcc0000000000 */
[----:B------:R1:W2:Y:S05]  /*10e20*/  F2F.F32.F64 R46, R38 ;  /* 0x00000026002e7310 */ /* 0x0002aa0000301000 */
.L_x_396:
[----:B------:R-:W-:Y:S05]  /*10e30*/  BSYNC.RECONVERGENT B4 ;  /* 0x0000000000047941 */ /* 0x000fea0003800200 */
.L_x_395:
[----:B------:R-:W-:-:S13]  /*10e40*/  ISETP.GE.U32.AND P2, PT, R4, -0x2, PT ;  /* 0xfffffffe0400780c */ /* 0x000fda0003f46070 */
[----:B-1----:R-:W-:Y:S01]  /*10e50*/  @P2 IMAD.MOV.U32 R39, RZ, RZ, 0x40 ;  /* 0x00000040ff272424 */ /* 0x002fe200078e00ff */
[----:B------:R-:W-:-:S04]  /*10e60*/  @P2 FSETP.GEU.AND P4, PT, |R25|, 2, PT ;  /* 0x400000001900280b */ /* 0x000fc80003f8e200 */
[----:B------:R-:W-:Y:S02]  /*10e70*/  @P2 LEA R38, R60, R39, 0x2 ;  /* 0x000000273c262211 */ /* 0x000fe400078e10ff */
[----:B------:R-:W-:-:S04]  /*10e80*/  @P2 FSEL R39, R13, RZ, !P4 ;  /* 0x000000ff0d272208 */ /* 0x000fc80006000000 */
[----:B------:R-:W2:Y:S02]  /*10e90*/  @P2 LDC R38, c[0x3][R38] ;  /* 0x00c0000026262b82 */ /* 0x000ea40000000800 */
[----:B--2---:R-:W-:Y:S01]  /*10ea0*/  @P2 FFMA R46, R39, R38, R46 ;  /* 0x00000026272e2223 */ /* 0x004fe2000000002e */
[----:B------:R-:W-:Y:S06]  /*10eb0*/  @P2 BRA `(.L_x_392) ;  /* 0x00000000001c2947 */ /* 0x000fec0003800000 */
[----:B------:R-:W1:Y:S02]  /*10ec0*/  LDCU UR5, c[0x0][0x394] ;  /* 0x00007280ff0577ac */ /* 0x000e640008000800 */
[----:B-1----:R-:W-:-:S04]  /*10ed0*/  ISETP.NE.AND P2, PT, R60, UR5, PT ;  /* 0x000000053c007c0c */ /* 0x002fc8000bf45270 */
[----:B------:R-:W-:-:S13]  /*10ee0*/  ISETP.NE.AND P2, PT, R60, UR6, P2 ;  /* 0x000000063c007c0c */ /* 0x000fda0009745270 */
[----:B------:R-:W1:Y:S01]  /*10ef0*/  @!P2 LDC R38, c[0x3][R48+0x38] ;  /* 0x00c00e003026ab82 */ /* 0x000e620000000800 */
[----:B------:R-:W-:-:S04]  /*10f00*/  @!P2 FSETP.GEU.AND P4, PT, |R24|, 2, PT ;  /* 0x400000001800a80b */ /* 0x000fc80003f8e200 */
[----:B------:R-:W-:-:S05]  /*10f10*/  @!P2 FSEL R39, R12, RZ, !P4 ;  /* 0x000000ff0c27a208 */ /* 0x000fca0006000000 */
[----:B-1----:R-:W-:-:S07]  /*10f20*/  @!P2 FFMA R46, R39, R38, R46 ;  /* 0x00000026272ea223 */ /* 0x002fce000000002e */
.L_x_392:
[----:B------:R-:W-:Y:S05]  /*10f30*/  BSYNC.RECONVERGENT B3 ;  /* 0x0000000000037941 */ /* 0x000fea0003800200 */
.L_x_391:
[----:B---3--:R-:W-:Y:S01]  /*10f40*/  FMUL R41, R45, R52 ;  /* 0x000000342d297220 */ /* 0x008fe20000400000 */
[----:B------:R-:W-:Y:S03]  /*10f50*/  F2F.F64.F32 R38, R35 ;  /* 0x0000002300267310 */ /* 0x000fe60000201800 */
[----:B------:R-:W-:-:S04]  /*10f60*/  FMUL R41, R46, R41 ;  /* 0x000000292e297220 */ /* 0x000fc80000400000 */
[----:B-1----:R-:W-:Y:S02]  /*10f70*/  FMUL R59, R32, R41 ;  /* 0x00000029203b7220 */ /* 0x002fe40000400000 */
[----:B------:R-:W-:Y:S08]  /*10f80*/  F2F.F64.F32 R40, R26 ;  /* 0x0000001a00287310 */ /* 0x000ff00000201800 */
[----:B------:R-:W1:Y:S02]  /*10f90*/  F2F.F64.F32 R42, R59 ;  /* 0x0000003b002a7310 */ /* 0x000e640000201800 */
[----:B-1----:R-:W-:-:S08]  /*10fa0*/  DMUL R42, R42, -1000 ;  /* 0xc08f40002a2a7828 */ /* 0x002fd00000000000 */
[----:B------:R-:W-:-:S06]  /*10fb0*/  DFMA R38, R40, R42, R38 ;  /* 0x0000002a2826722b */ /* 0x000fcc0000000026 */
[----:B------:R2:W4:Y:S05]  /*10fc0*/  F2F.F32.F64 R35, R38 ;  /* 0x0000002600237310 */ /* 0x00052a0000301000 */
.L_x_390:
[----:B------:R-:W-:Y:S05]  /*10fd0*/  BSYNC.RECONVERGENT B2 ;  /* 0x0000000000027941 */ /* 0x000fea0003800200 */
.L_x_389:
[----:B------:R-:W-:Y:S04]  /*10fe0*/  BSSY.RECONVERGENT B0, `(.L_x_399) ;  /* 0x0000044000007945 */ /* 0x000fe80003800200 */
[----:B------:R-:W-:Y:S05]  /*10ff0*/  @!P1 BRA `(.L_x_400) ;  /* 0x0000000400089947 */ /* 0x000fea0003800000 */
[----:B------:R-:W-:Y:S01]  /*11000*/  ISETP.NE.AND P1, PT, R34, RZ, PT ;  /* 0x000000ff2200720c */ /* 0x000fe20003f25270 */
[----:B------:R-:W-:-:S12]  /*11010*/  BSSY.RECONVERGENT B2, `(.L_x_401) ;  /* 0x000003c000027945 */ /* 0x000fd80003800200 */
[----:B------:R-:W-:Y:S05]  /*11020*/  @!P1 BRA `(.L_x_402) ;  /* 0x0000000000e89947 */ /* 0x000fea0003800000 */
[----:B------:R-:W-:Y:S01]  /*11030*/  ISETP.GT.U32.AND P2, PT, R7, 0x1, PT ;  /* 0x000000010700780c */ /* 0x000fe20003f44070 */
[----:B------:R-:W0:Y:S01]  /*11040*/  LDC R41, c[0x0][0x3a4] ;  /* 0x0000e900ff297b82 */ /* 0x000e220000000800 */
[----:B------:R-:W-:Y:S01]  /*11050*/  FSETP.GEU.AND P1, PT, |R58|, 2, PT ;  /* 0x400000003a00780b */ /* 0x000fe20003f2e200 */
[----:B------:R-:W-:Y:S03]  /*11060*/  BSSY.RECONVERGENT B3, `(.L_x_403) ;  /* 0x000000b000037945 */ /* 0x000fe60003800200 */
[----:B------:R-:W-:-:S07]  /*11070*/  FSEL R47, R61, RZ, !P1 ;  /* 0x000000ff3d2f7208 */ /* 0x000fce0004800000 */
[----:B--2---:R-:W2:Y:S01]  /*11080*/  @!P2 LDC R39, c[0x3][R62] ;  /* 0x00c000003e27ab82 */ /* 0x004ea20000000800 */
[----:B------:R-:W-:-:S04]  /*11090*/  @!P2 FSETP.GEU.AND P4, PT, |R23|, 2, PT ;  /* 0x400000001700a80b */ /* 0x000fc80003f8e200 */
[----:B------:R-:W-:-:S05]  /*110a0*/  @!P2 FSEL R38, R11, RZ, !P4 ;  /* 0x000000ff0b26a208 */ /* 0x000fca0006000000 */
[----:B--2---:R-:W-:Y:S01]  /*110b0*/  @!P2 FFMA R47, R38, R39, R47 ;  /* 0x00000027262fa223 */ /* 0x004fe2000000002f */
[----:B0-----:R-:W-:Y:S06]  /*110c0*/  @!P2 BRA `(.L_x_404) ;  /* 0x000000000010a947 */ /* 0x001fec0003800000 */
[----:B------:R-:W0:Y:S01]  /*110d0*/  @P0 LDC R39, c[0x3][R49+0x10] ;  /* 0x00c0040031270b82 */ /* 0x000e220000000800 */
[----:B------:R-:W-:-:S04]  /*110e0*/  @P0 FSETP.GEU.AND P1, PT, |R22|, 2, PT ;  /* 0x400000001600080b */ /* 0x000fc80003f2e200 */
[----:B------:R-:W-:-:S05]  /*110f0*/  @P0 FSEL R38, R8, RZ, !P1 ;  /* 0x000000ff08260208 */ /* 0x000fca0004800000 */
[----:B0-----:R-:W-:-:S07]  /*11100*/  @P0 FFMA R47, R38, R39, R47 ;  /* 0x00000027262f0223 */ /* 0x001fce000000002f */
.L_x_404:
[----:B------:R-:W-:Y:S05]  /*11110*/  BSYNC.RECONVERGENT B3 ;  /* 0x0000000000037941 */ /* 0x000fea0003800200 */
.L_x_403:
[----:B------:R-:W0:Y:S01]  /*11120*/  LDCU.64 UR12, c[0x0][0x3a8] ;  /* 0x00007500ff0c77ac */ /* 0x000e220008000a00 */
[----:B------:R-:W-:Y:S01]  /*11130*/  I2FP.F32.S32 R38, R60 ;  /* 0x0000003c00267245 */ /* 0x000fe20000201400 */
[----:B------:R-:W-:Y:S01]  /*11140*/  BSSY.RECONVERGENT B3, `(.L_x_405) ;  /* 0x0000013000037945 */ /* 0x000fe20003800200 */
[----:B------:R-:W-:Y:S01]  /*11150*/  ISETP.GE.U32.AND P2, PT, R4, -0x2, PT ;  /* 0xfffffffe0400780c */ /* 0x000fe20003f46070 */
        /* <DEDUP_REMOVED lines=17> */
.L_x_406:
[----:B------:R-:W-:Y:S05]  /*11270*/  BSYNC.RECONVERGENT B3 ;  /* 0x0000000000037941 */ /* 0x000fea0003800200 */
.L_x_405:
        /* <DEDUP_REMOVED lines=11> */
.L_x_407:
        /* <DEDUP_REMOVED lines=10> */
.L_x_402:
[----:B------:R-:W-:Y:S05]  /*113d0*/  BSYNC.RECONVERGENT B2 ;  /* 0x0000000000027941 */ /* 0x000fea0003800200 */
.L_x_401:
[----:B--23--:R-:W-:-:S04]  /*113e0*/  FMUL R39, R47, R52 ;  /* 0x000000342f277220 */ /* 0x00cfc80000400000 */
[----:B------:R-:W-:-:S04]  /*113f0*/  FMUL R38, R44, R39 ;  /* 0x000000272c267220 */ /* 0x000fc80000400000 */
[----:B------:R-:W-:-:S04]  /*11400*/  FMUL R38, R31, R38 ;  /* 0x000000261f267220 */ /* 0x000fc80000400000 */
[----:B----4-:R-:W-:-:S07]  /*11410*/  FFMA R35, R38, R26, R35 ;  /* 0x0000001a26237223 */ /* 0x010fce0000000023 */
.L_x_400:
[----:B------:R-:W-:Y:S05]  /*11420*/  BSYNC.RECONVERGENT B0 ;  /* 0x0000000000007941 */ /* 0x000fea0003800200 */
.L_x_399:
        /* <DEDUP_REMOVED lines=8> */
.L_x_410:
[----:B------:R-:W-:-:S13]  /*114b0*/  ISETP.NE.AND P1, PT, R34, RZ, PT ;  /* 0x000000ff2200720c */ /* 0x000fda0003f25270 */
[----:B------:R-:W-:Y:S05]  /*114c0*/  @!P1 BREAK.RELIABLE B2 ;  /* 0x0000000000029942 */ /* 0x000fea0003800100 */
[----:B------:R-:W-:Y:S05]  /*114d0*/  @!P1 BRA `(.L_x_412) ;  /* 0x0000000400109947 */ /* 0x000fea0003800000 */
.L_x_411:
[----:B------:R-:W-:Y:S05]  /*114e0*/  BSYNC.RELIABLE B2 ;  /* 0x0000000000027941 */ /* 0x000fea0003800100 */
.L_x_409:
        /* <DEDUP_REMOVED lines=23> */
.L_x_414:
[----:B------:R-:W-:Y:S05]  /*11660*/  BSYNC.RECONVERGENT B2 ;  /* 0x0000000000027941 */ /* 0x000fea0003800200 */
.L_x_413:
        /* <DEDUP_REMOVED lines=21> */
.L_x_416:
[----:B------:R-:W-:Y:S05]  /*117c0*/  BSYNC.RECONVERGENT B2 ;  /* 0x0000000000027941 */ /* 0x000fea0003800200 */
.L_x_415:
        /* <DEDUP_REMOVED lines=11> */
.L_x_417:
        /* <DEDUP_REMOVED lines=10> */
.L_x_412:
[----:B------:R-:W-:Y:S05]  /*11920*/  BSYNC.RECONVERGENT B0 ;  /* 0x0000000000007941 */ /* 0x000fea0003800200 */
.L_x_408:
        /* <DEDUP_REMOVED lines=17> */
.L_x_379:
        /* <DEDUP_REMOVED lines=26> */
.L_x_419:
[----:B------:R-:W-:Y:S05]  /*11be0*/  BSYNC.RECONVERGENT B0 ;  /* 0x0000000000007941 */ /* 0x000fea0003800200 */
.L_x_418:
        /* <DEDUP_REMOVED lines=24> */
.L_x_421:
[----:B------:R-:W-:Y:S05]  /*11d70*/  BSYNC.RECONVERGENT B0 ;  /* 0x0000000000007941 */ /* 0x000fea0003800200 */
.L_x_420:
        /* <DEDUP_REMOVED lines=16> */
.L_x_423:
[----:B------:R-:W-:Y:S05]  /*11e80*/  BSYNC.RECONVERGENT B0 ;  /* 0x0000000000007941 */ /* 0x000fea0003800200 */
.L_x_422:
        /* <DEDUP_REMOVED lines=9> */
[----:B------:R-:W-:Y:S02]  /*11f20*/  BSSY.RECONVERGENT B3, `(.L_x_426) ;  /* 0x000001a000037945 */ /* 0x000fe40003800200 */
[----:B0-----:R-:W-:-:S08]  /*11f30*/  DFMA R38, -R36, R40, 1 ;  /* 0x3ff000002426742b */ /* 0x001fd00000000128 */
[----:B------:R-:W-:-:S08]  /*11f40*/  DFMA R38, R38, R38, R38 ;  /* 0x000000262626722b */ /* 0x000fd00000000026 */
[----:B------:R-:W-:-:S08]  /*11f50*/  DFMA R38, R40, R38, R40 ;  /* 0x000000262826722b */ /* 0x000fd00000000028 */
[----:B------:R-:W-:-:S08]  /*11f60*/  DFMA R56, -R36, R38, 1 ;  /* 0x3ff000002438742b */ /* 0x000fd00000000126 */
[----:B------:R-:W-:Y:S01]  /*11f70*/  DFMA R56, R38, R56, R38 ;  /* 0x000000382638722b */ /* 0x000fe20000000026 */
[----:B------:R-:W-:Y:S01]  /*11f80*/  FSEL R39, -R34, 2.125, P0 ;  /* 0x4008000022277808 */ /* 0x000fe20000000100 */
[----:B------:R-:W-:Y:S01]  /*11f90*/  IMAD.MOV.U32 R38, RZ, RZ, RZ ;  /* 0x000000ffff267224 */ /* 0x000fe200078e00ff */
[C---:B------:R-:W-:Y:S01]  /*11fa0*/  FSETP.GT.AND P0, PT, R58.reuse, 1, PT ;  /* 0x3f8000003a00780b */ /* 0x040fe20003f04000 */
[----:B------:R-:W-:Y:S01]  /*11fb0*/  FMUL R34, R58, R58 ;  /* 0x0000003a3a227220 */ /* 0x000fe20000400000 */
[----:B------:R-:W-:-:S03]  /*11fc0*/  FSETP.GEU.AND P3, PT, |R39|, 6.5827683646048100446e-37, PT ;  /* 0x036000002700780b */ /* 0x000fc60003f6e200 */
[----:B------:R-:W-:Y:S01]  /*11fd0*/  DMUL R42, R56, R38 ;  /* 0x00000026382a7228 */ /* 0x000fe20000000000 */
[----:B------:R-:W-:-:S07]  /*11fe0*/  FMUL R34, R34, R61 ;  /* 0x0000003d22227220 */ /* 0x000fce0000400000 */
[----:B------:R-:W-:-:S08]  /*11ff0*/  DFMA R40, -R36, R42, R38 ;  /* 0x0000002a2428722b */ /* 0x000fd00000000126 */
[----:B------:R-:W-:Y:S01]  /*12000*/  DFMA R70, R56, R40, R42 ;  /* 0x000000283846722b */ /* 0x000fe2000000002a */
[----:B------:R-:W-:-:S04]  /*12010*/  FADD R40, R58, -1 ;  /* 0xbf8000003a287421 */ /* 0x000fc80000000000 */
[----:B------:R-:W-:-:S05]  /*12020*/  FMUL R40, R40, R40 ;  /* 0x0000002828287220 */ /* 0x000fca0000400000 */
        /* <DEDUP_REMOVED lines=9> */
.L_x_427:
[----:B------:R-:W-:Y:S05]  /*120c0*/  BSYNC.RECONVERGENT B3 ;  /* 0x0000000000037941 */ /* 0x000fea0003800200 */
.L_x_426:
[----:B------:R-:W0:Y:S02]  /*120d0*/  F2F.F64.F32 R38, R34 ;  /* 0x0000002200267310 */ /* 0x000e240000201800 */
[----:B0-----:R-:W-:-:S06]  /*120e0*/  DMUL R38, R38, R70 ;  /* 0x0000004626267228 */ /* 0x001fcc0000000000 */
[----:B------:R0:W1:Y:S05]  /*120f0*/  F2F.F32.F64 R46, R38 ;  /* 0x00000026002e7310 */ /* 0x00006a0000301000 */
.L_x_425:
[----:B------:R-:W-:Y:S05]  /*12100*/  BSYNC.RECONVERGENT B2 ;  /* 0x0000000000027941 */ /* 0x000fea0003800200 */
.L_x_424:
        /* <DEDUP_REMOVED lines=35> */
.L_x_378:
[----:B------:R-:W-:Y:S05]  /*12340*/  BSYNC.RECONVERGENT B1 ;  /* 0x0000000000017941 */ /* 0x000fea0003800200 */
.L_x_377:
[----:B------:R-:W-:Y:S05]  /*12350*/  WARPSYNC.ALL ;  /* 0x0000000000007948 */ /* 0x000fea0003800000 */
[----:B------:R-:W4:Y:S01]  /*12360*/  LDC.64 R38, c[0x0][0x398] ;  /* 0x0000e600ff267b82 */ /* 0x000f220000000a00 */
[----:B------:R-:W-:Y:S01]  /*12370*/  IMAD.MOV.U32 R42, RZ, RZ, 0x1 ;  /* 0x00000001ff2a7424 */ /* 0x000fe200078e00ff */
[----:B------:R-:W5:Y:S01]  /*12380*/  LDCU UR5, c[0x0][0x3a0] ;  /* 0x00007400ff0577ac */ /* 0x000f620008000800 */
[----:B------:R-:W-:Y:S01]  /*12390*/  IADD3 R57, PT, PT, R7, 0x1, RZ ;  /* 0x0000000107397810 */ /* 0x000fe20007ffe0ff */
[----:B------:R-:W-:Y:S01]  /*123a0*/  BSSY.RECONVERGENT B1, `(.L_x_428) ;  /* 0x0000032000017945 */ /* 0x000fe20003800200 */
[----:B------:R-:W-:-:S02]  /*123b0*/  FSETP.NEU.AND P3, PT, R29, RZ, PT ;  /* 0x000000ff1d00720b */ /* 0x000fc40003f6d000 */
[----:B-1----:R-:W-:Y:S02]  /*123c0*/  I2FP.F32.S32 R59, R57 ;  /* 0x00000039003b7245 */ /* 0x002fe40000201400 */
[----:B------:R-:W-:Y:S01]  /*123d0*/  FSETP.NEU.OR P3, PT, R30, RZ, P3 ;  /* 0x000000ff1e00720b */ /* 0x000fe20001f6d400 */
[----:B----4-:R-:W1:Y:S02]  /*123e0*/  F2F.F64.F32 R76, R39 ;  /* 0x00000027004c7310 */ /* 0x010e640000201800 */
[----:B------:R-:W-:-:S04]  /*123f0*/  FFMA R38, R59, R39, R38 ;  /* 0x000000273b267223 */ /* 0x000fc80000000026 */
[----:B------:R-:W-:-:S04]  /*12400*/  FADD R56, R33, -R38 ;  /* 0x8000002621387221 */ /* 0x000fc80000000000 */
[----:B-----5:R-:W-:Y:S01]  /*12410*/  FMUL R56, R56, UR5 ;  /* 0x0000000538387c20 */ /* 0x020fe20008400000 */
[----:B------:R-:W4:Y:S04]  /*12420*/  LDCU UR5, c[0x0][0x3b0] ;  /* 0x00007600ff0577ac */ /* 0x000f280008000800 */
[----:B------:R-:W-:Y:S01]  /*12430*/  FSETP.GT.AND P0, PT, R56, RZ, PT ;  /* 0x000000ff3800720b */ /* 0x000fe20003f04000 */
[----:B-1----:R-:W1:Y:S02]  /*12440*/  MUFU.RCP64H R43, R77 ;  /* 0x0000004d002b7308 */ /* 0x002e640000001800 */
[----:B-1----:R-:W-:-:S08]  /*12450*/  DFMA R40, -R76, R42, 1 ;  /* 0x3ff000004c28742b */ /* 0x002fd0000000012a */
[----:B------:R-:W-:-:S08]  /*12460*/  DFMA R40, R40, R40, R40 ;  /* 0x000000282828722b */ /* 0x000fd00000000028 */
[----:B------:R-:W-:Y:S01]  /*12470*/  DFMA R40, R42, R40, R42 ;  /* 0x000000282a28722b */ /* 0x000fe2000000002a */
[----:B------:R-:W-:-:S05]  /*12480*/  IMAD.MOV.U32 R42, RZ, RZ, 0x40080000 ;  /* 0x40080000ff2a7424 */ /* 0x000fca00078e00ff */
[----:B------:R-:W-:Y:S02]  /*12490*/  FSEL R43, -R42, 2.125, P0 ;  /* 0x400800002a2b7808 */ /* 0x000fe40000000100 */
[----:B------:R-:W-:Y:S01]  /*124a0*/  DFMA R38, -R76, R40, 1 ;  /* 0x3ff000004c26742b */ /* 0x000fe20000000128 */
[----:B------:R-:W-:Y:S02]  /*124b0*/  MOV R42, RZ ;  /* 0x000000ff002a7202 */ /* 0x000fe40000000f00 */
[----:B------:R-:W-:-:S05]  /*124c0*/  FSETP.GEU.AND P5, PT, |R43|, 6.5827683646048100446e-37, PT ;  /* 0x036000002b00780b */ /* 0x000fca0003fae200 */
[----:B------:R-:W-:Y:S02]  /*124d0*/  DFMA R40, R40, R38, R40 ;  /* 0x000000262828722b */ /* 0x000fe40000000028 */
[----:B------:R-:W1:Y:S06]  /*124e0*/  LDC.64 R38, c[0x0][0x390] ;  /* 0x0000e400ff267b82 */ /* 0x000e6c0000000a00 */
[----:B------:R-:W-:-:S08]  /*124f0*/  DMUL R60, R40, R42 ;  /* 0x0000002a283c7228 */ /* 0x000fd00000000000 */
[----:B------:R-:W-:-:S08]  /*12500*/  DFMA R58, -R76, R60, R42 ;  /* 0x0000003c4c3a722b */ /* 0x000fd0000000012a */
[----:B------:R-:W-:Y:S01]  /*12510*/  DFMA R40, R40, R58, R60 ;  /* 0x0000003a2828722b */ /* 0x000fe2000000003c */
[----:B-1----:R-:W-:Y:S01]  /*12520*/  ISETP.NE.AND P0, PT, R57, R38, PT ;  /* 0x000000263900720c */ /* 0x002fe20003f05270 */
[----:B------:R-:W-:Y:S01]  /*12530*/  VIADD R60, R38, 0xffffffff ;  /* 0xffffffff263c7836 */ /* 0x000fe20000000000 */
[----:B------:R-:W-:-:S04]  /*12540*/  ISETP.GT.AND P1, PT, R2, R39, PT ;  /* 0x000000270200720c */ /* 0x000fc80003f24270 */
[----:B------:R-:W-:-:S03]  /*12550*/  ISETP.EQ.OR P0, PT, R57, R60, !P0 ;  /* 0x0000003c3900720c */ /* 0x000fc60004702670 */
[----:B------:R-:W-:-:S05]  /*12560*/  FFMA R58, RZ, R77, R41 ;  /* 0x0000004dff3a7223 */ /* 0x000fca0000000029 */
[----:B------:R-:W-:Y:S01]  /*12570*/  FSETP.GT.AND P2, PT, |R58|, 1.469367938527859385e-39, PT ;  /* 0x001000003a00780b */ /* 0x000fe20003f44200 */
[----:B------:R-:W-:-:S04]  /*12580*/  FADD R58, -|R56|, 2 ;  /* 0x40000000383a7421 */ /* 0x000fc80000000300 */
[C---:B------:R-:W-:Y:S01]  /*12590*/  FADD R38, R58.reuse, -1 ;  /* 0xbf8000003a267421 */ /* 0x040fe20000000000 */
[C---:B------:R-:W-:Y:S01]  /*125a0*/  FSETP.GT.AND P4, PT, R58.reuse, 1, PT ;  /* 0x3f8000003a00780b */ /* 0x040fe20003f84000 */
[----:B------:R-:W-:Y:S02]  /*125b0*/  FMUL R61, R58, R58 ;  /* 0x0000003a3a3d7220 */ /* 0x000fe40000400000 */
[----:B------:R-:W-:Y:S02]  /*125c0*/  FMUL R39, R38, R38 ;  /* 0x0000002626277220 */ /* 0x000fe40000400000 */
[----:B------:R-:W-:Y:S01]  /*125d0*/  FMUL R59, R58, R61 ;  /* 0x0000003d3a3b7220 */ /* 0x000fe20000400000 */
[----:B----4-:R-:W-:Y:S01]  /*125e0*/  FMUL R61, R61, UR5 ;  /* 0x000000053d3d7c20 */ /* 0x010fe20008400000 */
[----:B------:R-:W-:Y:S01]  /*125f0*/  FMUL.M4 R58, R38, R39 ;  /* 0x00000027263a7220 */ /* 0x000fe20000600000 */
[----:B------:R-:W-:Y:S01]  /*12600*/  FMUL R38, R39, 4 ;  /* 0x4080000027267820 */ /* 0x000fe20000400000 */
[----:B------:R-:W-:-:S04]  /*12610*/  FMUL R59, R59, UR5 ;  /* 0x000000053b3b7c20 */ /* 0x000fc80008400000 */
[----:B------:R-:W-:Y:S01]  /*12620*/  @P4 FFMA R61, -R38, UR5, R61 ;  /* 0x00000005263d4c23 */ /* 0x000fe2000800013d */
[----:B------:R-:W-:Y:S01]  /*12630*/  FFMA R58, -R58, UR5, R59 ;  /* 0x000000053a3a7c23 */ /* 0x000fe2000800013b */
[----:B------:R-:W-:Y:S06]  /*12640*/  @P2 BRA P5, `(.L_x_429) ;  /* 0x00000000001c2947 */ /* 0x000fec0002800000 */
[----:B------:R-:W-:Y:S01]  /*12650*/  MOV R39, R43 ;  /* 0x0000002b00277202 */ /* 0x000fe20000000f00 */
[----:B------:R-:W-:Y:S01]  /*12660*/  IMAD.MOV.U32 R40, RZ, RZ, R76 ;  /* 0x000000ffff287224 */ /* 0x000fe200078e004c */
[----:B------:R-:W-:Y:S02]  /*12670*/  MOV R41, R77 ;  /* 0x0000004d00297202 */ /* 0x000fe40000000f00 */
[----:B------:R-:W-:-:S07]  /*12680*/  MOV R68, 0x126a0 ;  /* 0x000126a000447802 */ /* 0x000fce0000000f00 */
[----:B0-23--:R-:W-:Y:S05]  /*12690*/  CALL.REL.NOINC `($__internal_0_$__cuda_sm20_div_rn_f64_full) ;  /* 0x0000010c00087944 */ /* 0x00dfea0003c00000 */
[----:B------:R-:W-:Y:S01]  /*126a0*/  IMAD.MOV.U32 R40, RZ, RZ, R70 ;  /* 0x000000ffff287224 */ /* 0x000fe200078e0046 */
[----:B------:R-:W-:-:S07]  /*126b0*/  MOV R41, R71 ;  /* 0x0000004700297202 */ /* 0x000fce0000000f00 */
.L_x_429:
[----:B------:R-:W-:Y:S05]  /*126c0*/  BSYNC.RECONVERGENT B1 ;  /* 0x0000000000017941 */ /* 0x000fea0003800200 */
.L_x_428:
[----:B------:R-:W0:Y:S01]  /*126d0*/  MUFU.RCP64H R43, R77 ;  /* 0x0000004d002b7308 */ /* 0x000e220000001800 */
[----:B------:R-:W1:Y:S01]  /*126e0*/  LDC.64 R38, c[0x0][0x398] ;  /* 0x0000e600ff267b82 */ /* 0x000e620000000a00 */
[----:B------:R-:W-:Y:S01]  /*126f0*/  IMAD.MOV.U32 R42, RZ, RZ, 0x1 ;  /* 0x00000001ff2a7424 */ /* 0x000fe200078e00ff */
[----:B------:R-:W4:Y:S01]  /*12700*/  LDCU UR5, c[0x0][0x3a0] ;  /* 0x00007400ff0577ac */ /* 0x000f220008000800 */
[----:B------:R-:W-:Y:S01]  /*12710*/  I2FP.F32.U32 R63, R57 ;  /* 0x00000039003f7245 */ /* 0x000fe20000201000 */
[----:B------:R-:W-:Y:S03]  /*12720*/  BSSY.RECONVERGENT B1, `(.L_x_430) ;  /* 0x0000025000017945 */ /* 0x000fe60003800200 */
[----:B------:R-:W5:Y:S01]  /*12730*/  F2F.F64.F32 R60, R61 ;  /* 0x0000003d003c7310 */ /* 0x000f620000201800 */
[----:B0-----:R-:W-:Y:S02]  /*12740*/  DFMA R70, -R76, R42, 1 ;  /* 0x3ff000004c46742b */ /* 0x001fe4000000012a */
[----:B-----5:R-:W-:-:S06]  /*12750*/  DMUL R40, R60, R40 ;  /* 0x000000283c287228 */ /* 0x020fcc0000000000 */
[----:B------:R-:W-:Y:S01]  /*12760*/  DFMA R70, R70, R70, R70 ;  /* 0x000000464646722b */ /* 0x000fe20000000046 */
[----:B-1----:R-:W-:Y:S01]  /*12770*/  FFMA R38, R63, R39, R38 ;  /* 0x000000273f267223 */ /* 0x002fe20000000026 */
[----:B------:R0:W1:Y:S03]  /*12780*/  F2F.F32.F64 R60, R40 ;  /* 0x00000028003c7310 */ /* 0x0000660000301000 */
[----:B------:R-:W-:-:S03]  /*12790*/  FADD R62, R33, -R38 ;  /* 0x80000026213e7221 */ /* 0x000fc60000000000 */
[----:B------:R-:W-:Y:S01]  /*127a0*/  DFMA R70, R42, R70, R42 ;  /* 0x000000462a46722b */ /* 0x000fe2000000002a */
[----:B----4-:R-:W-:Y:S01]  /*127b0*/  FMUL R62, R62, UR5 ;  /* 0x000000053e3e7c20 */ /* 0x010fe20008400000 */
[----:B------:R-:W-:Y:S01]  /*127c0*/  MOV R42, 0x40080000 ;  /* 0x40080000002a7802 */ /* 0x000fe20000000f00 */
[----:B------:R-:W4:Y:S03]  /*127d0*/  LDCU UR5, c[0x0][0x3b0] ;  /* 0x00007600ff0577ac */ /* 0x000f260008000800 */
[----:B------:R-:W-:Y:S02]  /*127e0*/  FSETP.GT.AND P2, PT, R62, RZ, PT ;  /* 0x000000ff3e00720b */ /* 0x000fe40003f44000 */
        /* <DEDUP_REMOVED lines=13> */
[----:B----4-:R-:W-:Y:S01]  /*128c0*/  FMUL R73, R43, UR5 ;  /* 0x000000052b497c20 */ /* 0x010fe20008400000 */
[----:B------:R-:W-:-:S03]  /*128d0*/  FMUL R42, R42, R43 ;  /* 0x0000002b2a2a7220 */ /* 0x000fc60000400000 */
[----:B------:R-:W-:Y:S01]  /*128e0*/  FSETP.GT.AND P4, PT, |R64|, 1.469367938527859385e-39, PT ;  /* 0x001000004000780b */ /* 0x000fe20003f84200 */
[----:B------:R-:W-:Y:S01]  /*128f0*/  FMUL.M4 R64, R63, R63 ;  /* 0x0000003f3f407220 */ /* 0x000fe20000600000 */
[----:B------:R-:W-:-:S03]  /*12900*/  FMUL R61, R42, UR5 ;  /* 0x000000052a3d7c20 */ /* 0x000fc60008400000 */
[----:B------:R-:W-:-:S08]  /*12910*/  @P2 FFMA R73, -R64, UR5, R73 ;  /* 0x0000000540492c23 */ /* 0x000fd00008000149 */
[----:B01----:R-:W-:Y:S05]  /*12920*/  @P4 BRA P5, `(.L_x_431) ;  /* 0x0000000000104947 */ /* 0x003fea0002800000 */
[----:B------:R-:W-:Y:S01]  /*12930*/  MOV R40, R76 ;  /* 0x0000004c00287202 */ /* 0x000fe20000000f00 */
[----:B------:R-:W-:Y:S01]  /*12940*/  IMAD.MOV.U32 R41, RZ, RZ, R77 ;  /* 0x000000ffff297224 */ /* 0x000fe200078e004d */
[----:B------:R-:W-:-:S07]  /*12950*/  MOV R68, 0x12970 ;  /* 0x0001297000447802 */ /* 0x000fce0000000f00 */
[----:B--23--:R-:W-:Y:S05]  /*12960*/  CALL.REL.NOINC `($__internal_0_$__cuda_sm20_div_rn_f64_full) ;  /* 0x0000010800547944 */ /* 0x00cfea0003c00000 */
.L_x_431:
[----:B------:R-:W-:Y:S05]  /*12970*/  BSYNC.RECONVERGENT B1 ;  /* 0x0000000000017941 */ /* 0x000fea0003800200 */
.L_x_430:
[----:B------:R-:W0:Y:S01]  /*12980*/  F2F.F64.F32 R38, R73 ;  /* 0x0000004900267310 */ /* 0x000e220000201800 */
[----:B------:R-:W1:Y:S01]  /*12990*/  LDCU UR5, c[0x0][0x390] ;  /* 0x00007200ff0577ac */ /* 0x000e620008000800 */
[----:B------:R-:W-:Y:S01]  /*129a0*/  LOP3.LUT R57, R2, R57, RZ, 0xfc, !PT ;  /* 0x0000003902397212 */ /* 0x000fe200078efcff */
[----:B------:R-:W-:Y:S01]  /*129b0*/  BSSY.RECONVERGENT B1, `(.L_x_432) ;  /* 0x0000214000017945 */ /* 0x000fe20003800200 */
[----:B------:R-:W-:Y:S01]  /*129c0*/  IADD3 R63, PT, PT, R7, 0x1, RZ ;  /* 0x00000001073f7810 */ /* 0x000fe20007ffe0ff */
[----:B------:R-:W-:Y:S01]  /*129d0*/  UMOV UR7, 0x40 ;  /* 0x0000004000077882 */ /* 0x000fe20000000000 */
[----:B------:R-:W-:Y:S02]  /*129e0*/  SHF.R.U32.HI R57, RZ, 0x1f, R57 ;  /* 0x0000001fff397819 */ /* 0x000fe40000011639 */
[----:B------:R-:W-:Y:S02]  /*129f0*/  LEA R72, R63, UR7, 0x2 ;  /* 0x000000073f487c11 */ /* 0x000fe4000f8e10ff */
[----:B------:R-:W-:Y:S01]  /*12a00*/  ISETP.EQ.U32.OR P1, PT, R57, 0x1, P1 ;  /* 0x000000013900780c */ /* 0x000fe20000f22470 */
[----:B0-----:R-:W-:-:S03]  /*12a10*/  DMUL R38, R38, R70 ;  /* 0x0000004626267228 */ /* 0x001fc60000000000 */
[----:B-1----:R-:W-:-:S03]  /*12a20*/  ISETP.GE.OR P1, PT, R7, UR5, P1 ;  /* 0x0000000507007c0c */ /* 0x002fc60008f26670 */
[----:B------:R0:W1:Y:S10]  /*12a30*/  F2F.F32.F64 R65, R38 ;  /* 0x0000002600417310 */ /* 0x0000740000301000 */
[----:B0-----:R-:W-:Y:S05]  /*12a40*/  @P1 BRA `(.L_x_433) ;  /* 0x0000002000281947 */ /* 0x001fea0003800000 */
[----:B------:R-:W0:Y:S01]  /*12a50*/  LDC R39, c[0x0][0x394] ;  /* 0x0000e500ff277b82 */ /* 0x000e220000000800 */
[----:B------:R-:W-:-:S06]  /*12a60*/  UIADD3 UR7, UPT, UPT, UR5, -0x1, URZ ;  /* 0xffffffff05077890 */ /* 0x000fcc000fffe0ff */
[----:B------:R-:W-:-:S04]  /*12a70*/  ISETP.GE.AND P1, PT, R63, UR7, PT ;  /* 0x000000073f007c0c */ /* 0x000fc8000bf26270 */
[----:B------:R-:W-:Y:S02]  /*12a80*/  ISETP.GT.AND P1, PT, R7, RZ, !P1 ;  /* 0x000000ff0700720c */ /* 0x000fe40004f24270 */
[----:B0-----:R-:W-:-:S04]  /*12a90*/  ISETP.GE.AND P2, PT, R4, R39, PT ;  /* 0x000000270400720c */ /* 0x001fc80003f46270 */
        /* <DEDUP_REMOVED lines=24> */
.L_x_440:
        /* <DEDUP_REMOVED lines=12> */
.L_x_441:
[----:B------:R-:W-:Y:S05]  /*12ce0*/  BSYNC.RECONVERGENT B3 ;  /* 0x0000000000037941 */ /* 0x000fea0003800200 */
.L_x_439:
        /* <DEDUP_REMOVED lines=22> */
.L_x_443:
[----:B------:R-:W-:Y:S05]  /*12e50*/  BSYNC.RECONVERGENT B3 ;  /* 0x0000000000037941 */ /* 0x000fea0003800200 */
.L_x_442:
        /* <DEDUP_REMOVED lines=11> */
.L_x_444:
[----:B------:R-:W-:-:S04]  /*12f10*/  ISETP.NE.AND P1, PT, R2, R39, PT ;  /* 0x000000270200720c */ /* 0x000fc80003f25270 */
[----:B------:R-:W-:-:S13]  /*12f20*/  ISETP.NE.AND P1, PT, R4, R39, P1 ;  /* 0x000000270400720c */ /* 0x000fda0000f25270 */
[----:B------:R-:W0:Y:S01]  /*12f30*/  @!P1 LDC R40, c[0x3][R48+0xc] ;  /* 0x00c0030030289b82 */ /* 0x000e220000000800 */
[C---:B------:R-:W-:Y:S01]  /*12f40*/  @!P1 FADD R38, -|R24|.reuse, 2 ;  /* 0x4000000018269421 */ /* 0x040fe20000000300 */
[----:B------:R-:W-:-:S04]  /*12f50*/  @!P1 FSETP.GEU.AND P4, PT, |R24|, 2, PT ;  /* 0x400000001800980b */ /* 0x000fc80003f8e200 */
[----:B------:R-:W-:-:S04]  /*12f60*/  @!P1 FSETP.GT.AND P2, PT, R38, 1, PT ;  /* 0x3f8000002600980b */ /* 0x000fc80003f44000 */
[----:B------:R-:W-:-:S04]  /*12f70*/  @!P1 FSEL R38, R19, R14, !P2 ;  /* 0x0000000e13269208 */ /* 0x000fc80005000000 */
[----:B------:R-:W-:-:S05]  /*12f80*/  @!P1 FSEL R39, R38, RZ, !P4 ;  /* 0x000000ff26279208 */ /* 0x000fca0006000000 */
[----:B0-----:R-:W-:-:S07]  /*12f90*/  @!P1 FFMA R44, R39, R40, R44 ;  /* 0x00000028272c9223 */ /* 0x001fce000000002c */
.L_x_438:
[----:B------:R-:W-:Y:S05]  /*12fa0*/  BSYNC.RECONVERGENT B2 ;  /* 0x0000000000027941 */ /* 0x000fea0003800200 */
.L_x_437:
[----:B------:R-:W0:Y:S02]  /*12fb0*/  LDC R38, c[0x3][R50+0x28] ;  /* 0x00c00a0032267b82 */ /* 0x000e240000000800 */
[----:B0-----:R-:W-:-:S04]  /*12fc0*/  FMUL R39, R45, R38 ;  /* 0x000000262d277220 */ /* 0x001fc80000400000 */
[----:B------:R-:W-:-:S04]  /*12fd0*/  FMUL R39, R44, R39 ;  /* 0x000000272c277220 */ /* 0x000fc80000400000 */
[----:B------:R-:W-:-:S07]  /*12fe0*/  FFMA R35, R0, R39, R35 ;  /* 0x0000002700237223 */ /* 0x000fce0000000023 */
.L_x_436:
[----:B------:R-:W-:Y:S05]  /*12ff0*/  BSYNC.RECONVERGENT B0 ;  /* 0x0000000000007941 */ /* 0x000fea0003800200 */
.L_x_435:
        /* <DEDUP_REMOVED lines=25> */
.L_x_450:
        /* <DEDUP_REMOVED lines=12> */
.L_x_451:
[----:B------:R-:W-:Y:S05]  /*13250*/  BSYNC.RECONVERGENT B0 ;  /* 0x0000000000007941 */ /* 0x000fea0003800200 */
.L_x_449:
        /* <DEDUP_REMOVED lines=38> */
[----:B------:R-:W-:Y:S01]  /*134c0*/  MOV R40, R36 ;  /* 0x0000002400287202 */ /* 0x000fe20000000f00 */
[----:B------:R-:W-:Y:S01]  /*134d0*/  IMAD.MOV.U32 R41, RZ, RZ, R37 ;  /* 0x000000ffff297224 */ /* 0x000fe200078e0025 */
[----:B------:R-:W-:-:S07]  /*134e0*/  MOV R68, 0x13500 ;  /* 0x0001350000447802 */ /* 0x000fce0000000f00 */
[----:B-12---:R-:W-:Y:S05]  /*134f0*/  CALL.REL.NOINC `($__internal_0_$__cuda_sm20_div_rn_f64_full) ;  /* 0x000000fc00707944 */ /* 0x006fea0003c00000 */
.L_x_455:
[----:B------:R-:W-:Y:S05]  /*13500*/  BSYNC.RECONVERGENT B5 ;  /* 0x0000000000057941 */ /* 0x000fea0003800200 */
.L_x_454:
[----:B------:R-:W0:Y:S02]  /*13510*/  F2F.F64.F32 R38, R57 ;  /* 0x0000003900267310 */ /* 0x000e240000201800 */
[----:B0-----:R-:W-:-:S06]  /*13520*/  DMUL R38, R38, R70 ;  /* 0x0000004626267228 */ /* 0x001fcc0000000000 */
[----:B------:R0:W3:Y:S05]  /*13530*/  F2F.F32.F64 R46, R38 ;  /* 0x00000026002e7310 */ /* 0x0000ea0000301000 */
.L_x_453:
[----:B------:R-:W-:Y:S05]  /*13540*/  BSYNC.RECONVERGENT B4 ;  /* 0x0000000000047941 */ /* 0x000fea0003800200 */
.L_x_452:
        /* <DEDUP_REMOVED lines=15> */
.L_x_448:
[----:B------:R-:W-:Y:S05]  /*13640*/  BSYNC.RECONVERGENT B3 ;  /* 0x0000000000037941 */ /* 0x000fea0003800200 */
.L_x_447:
        /* <DEDUP_REMOVED lines=9> */
.L_x_446:
[----:B------:R-:W-:Y:S05]  /*136e0*/  BSYNC.RECONVERGENT B2 ;  /* 0x0000000000027941 */ /* 0x000fea0003800200 */
.L_x_445:
        /* <DEDUP_REMOVED lines=21> */
.L_x_461:
[----:B------:R-:W-:Y:S05]  /*13840*/  BSYNC.RECONVERGENT B3 ;  /* 0x0000000000037941 */ /* 0x000fea0003800200 */
.L_x_460:
        /* <DEDUP_REMOVED lines=21> */
.L_x_463:
[----:B------:R-:W-:Y:S05]  /*139a0*/  BSYNC.RECONVERGENT B3 ;  /* 0x0000000000037941 */ /* 0x000fea0003800200 */
.L_x_462:
        /* <DEDUP_REMOVED lines=11> */
.L_x_464:
        /* <DEDUP_REMOVED lines=10> */
.L_x_459:
[----:B------:R-:W-:Y:S05]  /*13b00*/  BSYNC.RECONVERGENT B2 ;  /* 0x0000000000027941 */ /* 0x000fea0003800200 */
.L_x_458:
[----:B0-2---:R-:W-:-:S04]  /*13b10*/  FMUL R39, R47, R52 ;  /* 0x000000342f277220 */ /* 0x005fc80000400000 */
[----:B------:R-:W-:-:S04]  /*13b20*/  FMUL R38, R44, R39 ;  /* 0x000000272c267220 */ /* 0x000fc80000400000 */
[----:B------:R-:W-:-:S04]  /*13b30*/  FMUL R38, R31, R38 ;  /* 0x000000261f267220 */ /* 0x000fc80000400000 */
[----:B---3--:R-:W-:-:S07]  /*13b40*/  FFMA R35, R38, R26, R35 ;  /* 0x0000001a26237223 */ /* 0x008fce0000000023 */
.L_x_457:
[----:B------:R-:W-:Y:S05]  /*13b50*/  BSYNC.RECONVERGENT B0 ;  /* 0x0000000000007941 */ /* 0x000fea0003800200 */
.L_x_456:
        /* <DEDUP_REMOVED lines=8> */
.L_x_467:
[----:B------:R-:W-:-:S13]  /*13be0*/  ISETP.NE.AND P1, PT, R34, RZ, PT ;  /* 0x000000ff2200720c */ /* 0x000fda0003f25270 */
[----:B------:R-:W-:Y:S05]  /*13bf0*/  @!P1 BREAK.RELIABLE B2 ;  /* 0x0000000000029942 */ /* 0x000fea0003800100 */
[----:B------:R-:W-:Y:S05]  /*13c00*/  @!P1 BRA `(.L_x_469) ;  /* 0x0000000400289947 */ /* 0x000fea0003800000 */
.L_x_468:
[----:B------:R-:W-:Y:S05]  /*13c10*/  BSYNC.RELIABLE B2 ;  /* 0x0000000000027941 */ /* 0x000fea0003800100 */
.L_x_466:
        /* <DEDUP_REMOVED lines=16> */
.L_x_471:
        /* <DEDUP_REMOVED lines=12> */
.L_x_472:
[----:B------:R-:W-:Y:S05]  /*13de0*/  BSYNC.RECONVERGENT B2 ;  /* 0x0000000000027941 */ /* 0x000fea0003800200 */
.L_x_470:
        /* <DEDUP_REMOVED lines=22> */
.L_x_474:
[----:B------:R-:W-:Y:S05]  /*13f50*/  BSYNC.RECONVERGENT B2 ;  /* 0x0000000000027941 */ /* 0x000fea0003800200 */
.L_x_473:
        /* <DEDUP_REMOVED lines=11> */
.L_x_475:
        /* <DEDUP_REMOVED lines=10> */
.L_x_469:
[----:B------:R-:W-:Y:S05]  /*140b0*/  BSYNC.RECONVERGENT B0 ;  /* 0x0000000000007941 */ /* 0x000fea0003800200 */
.L_x_465:
        /* <DEDUP_REMOVED lines=17> */
.L_x_434:
        /* <DEDUP_REMOVED lines=27> */
.L_x_477:
[----:B------:R-:W-:Y:S05]  /*14380*/  BSYNC.RECONVERGENT B0 ;  /* 0x0000000000007941 */ /* 0x000fea0003800200 */
.L_x_476:
[----:B------:R-:W0:Y:S01]  /*14390*/  LDCU.64 UR10, c[0x0][0x3a8] ;  /* 0x00007500ff0a77ac */ /* 0x000e220008000a00 */
[----:B------:R-:W-:Y:S01]  /*143a0*/  I2FP.F32.U32 R34, R2 ;  /* 0x0000000200227245 */ /* 0x000fe20000201000 */
[----:B------:R-:W-:Y:S01]  /*143b0*/  BSSY.RECONVERGENT B0, `(.L_x_478) ;  /* 0x0000015000007945 */ /* 0x000fe20003800200 */
[----:B------:R-:W-:Y:S01]  /*143c0*/  @P0 FSETP.GEU.AND P5, PT, |R10|, 2, PT ;  /* 0x400000000a00080b */ /* 0x000fe20003fae200 */
[----:B------:R-:W-:Y:S01]  /*143d0*/  HFMA2 R44, -RZ, RZ, 0, 0 ;  /* 0x00000000ff2c7431 */ /* 0x000fe200000001ff */
[----:B------:R-:W-:Y:S02]  /*143e0*/  ISETP.NE.AND P4, PT, R2, R39, PT ;  /* 0x000000270200720c */ /* 0x000fe40003f85270 */
        /* <DEDUP_REMOVED lines=17> */
.L_x_479:
[----:B------:R-:W-:Y:S05]  /*14500*/  BSYNC.RECONVERGENT B0 ;  /* 0x0000000000007941 */ /* 0x000fea0003800200 */
.L_x_478:
        /* <DEDUP_REMOVED lines=16> */
.L_x_481:
[----:B------:R-:W-:Y:S05]  /*14610*/  BSYNC.RECONVERGENT B0 ;  /* 0x0000000000007941 */ /* 0x000fea0003800200 */
.L_x_480:
        /* <DEDUP_REMOVED lines=35> */
.L_x_485:
[----:B------:R-:W-:Y:S05]  /*14850*/  BSYNC.RECONVERGENT B3 ;  /* 0x0000000000037941 */ /* 0x000fea0003800200 */
.L_x_484:
[----:B------:R-:W0:Y:S02]  /*14860*/  F2F.F64.F32 R38, R34 ;  /* 0x0000002200267310 */ /* 0x000e240000201800 */
[----:B0-----:R-:W-:-:S06]  /*14870*/  DMUL R38, R38, R70 ;  /* 0x0000004626267228 */ /* 0x001fcc0000000000 */
[----:B------:R0:W1:Y:S05]  /*14880*/  F2F.F32.F64 R46, R38 ;  /* 0x00000026002e7310 */ /* 0x00006a0000301000 */
.L_x_483:
[----:B------:R-:W-:Y:S05]  /*14890*/  BSYNC.RECONVERGENT B2 ;  /* 0x0000000000027941 */ /* 0x000fea0003800200 */
.L_x_482:
        /* <DEDUP_REMOVED lines=37> */
.L_x_433:
[----:B------:R-:W-:Y:S05]  /*14af0*/  BSYNC.RECONVERGENT B1 ;  /* 0x0000000000017941 */ /* 0x000fea0003800200 */
.L_x_432:
[----:B------:R-:W-:Y:S05]  /*14b00*/  WARPSYNC.ALL ;  /* 0x0000000000007948 */ /* 0x000fea0003800000 */
[----:B------:R-:W0:Y:S01]  /*14b10*/  LDCU.64 UR10, c[0x0][0x390] ;  /* 0x00007200ff0a77ac */ /* 0x000e220008000a00 */
[----:B------:R-:W-:Y:S01]  /*14b20*/  LOP3.LUT R38, R4, R63, RZ, 0xfc, !PT ;  /* 0x0000003f04267212 */ /* 0x000fe200078efcff */
[----:B------:R-:W-:Y:S03]  /*14b30*/  BSSY.RECONVERGENT B1, `(.L_x_486) ;  /* 0x000020f000017945 */ /* 0x000fe60003800200 */
[----:B------:R-:W-:-:S02]  /*14b40*/  SHF.R.U32.HI R38, RZ, 0x1f, R38 ;  /* 0x0000001fff267819 */ /* 0x000fc40000011626 */
[----:B0-----:R-:W-:-:S04]  /*14b50*/  ISETP.GT.AND P1, PT, R4, UR11, PT ;  /* 0x0000000b04007c0c */ /* 0x001fc8000bf24270 */
[----:B------:R-:W-:-:S04]  /*14b60*/  ISETP.EQ.U32.OR P1, PT, R38, 0x1, P1 ;  /* 0x000000012600780c */ /* 0x000fc80000f22470 */
[----:B------:R-:W-:-:S13]  /*14b70*/  ISETP.GE.OR P1, PT, R7, UR10, P1 ;  /* 0x0000000a07007c0c */ /* 0x000fda0008f26670 */
[----:B------:R-:W-:Y:S05]  /*14b80*/  @P1 BRA `(.L_x_487) ;  /* 0x0000002000241947 */ /* 0x000fea0003800000 */
[C---:B------:R-:W-:Y:S01]  /*14b90*/  ISETP.GT.AND P1, PT, R4.reuse, 0x1, PT ;  /* 0x000000010400780c */ /* 0x040fe20003f24270 */
[----:B------:R-:W-:Y:S01]  /*14ba0*/  UIADD3 UR5, UPT, UPT, UR10, -0x1, URZ ;  /* 0xffffffff0a057890 */ /* 0x000fe2000fffe0ff */
[----:B------:R-:W-:Y:S02]  /*14bb0*/  ISETP.LT.AND P2, PT, R4, UR6, PT ;  /* 0x0000000604007c0c */ /* 0x000fe4000bf41270 */
[----:B------:R-:W-:-:S04]  /*14bc0*/  ISETP.GT.AND P1, PT, R7, RZ, P1 ;  /* 0x000000ff0700720c */ /* 0x000fc80000f24270 */
        /* <DEDUP_REMOVED lines=24> */
.L_x_494:
        /* <DEDUP_REMOVED lines=12> */
.L_x_495:
[----:B------:R-:W-:Y:S05]  /*14e10*/  BSYNC.RECONVERGENT B3 ;  /* 0x0000000000037941 */ /* 0x000fea0003800200 */
.L_x_493:
        /* <DEDUP_REMOVED lines=22> */
.L_x_497:
[----:B------:R-:W-:Y:S05]  /*14f80*/  BSYNC.RECONVERGENT B3 ;  /* 0x0000000000037941 */ /* 0x000fea0003800200 */
.L_x_496:
        /* <DEDUP_REMOVED lines=11> */
.L_x_498:
        /* <DEDUP_REMOVED lines=9> */
.L_x_492:
[----:B------:R-:W-:Y:S05]  /*150d0*/  BSYNC.RECONVERGENT B2 ;  /* 0x0000000000027941 */ /* 0x000fea0003800200 */
.L_x_491:
[----:B------:R-:W0:Y:S02]  /*150e0*/  LDC R38, c[0x3][R51+0x28] ;  /* 0x00c00a0033267b82 */ /* 0x000e240000000800 */
[----:B0-----:R-:W-:-:S04]  /*150f0*/  FMUL R39, R45, R38 ;  /* 0x000000262d277220 */ /* 0x001fc80000400000 */
[----:B------:R-:W-:-:S04]  /*15100*/  FMUL R39, R44, R39 ;  /* 0x000000272c277220 */ /* 0x000fc80000400000 */
[----:B------:R-:W-:-:S07]  /*15110*/  FFMA R35, R0, R39, R35 ;  /* 0x0000002700237223 */ /* 0x000fce0000000023 */
.L_x_490:
[----:B------:R-:W-:Y:S05]  /*15120*/  BSYNC.RECONVERGENT B0 ;  /* 0x0000000000007941 */ /* 0x000fea0003800200 */
.L_x_489:
        /* <DEDUP_REMOVED lines=25> */
.L_x_504:
        /* <DEDUP_REMOVED lines=12> */
.L_x_505:
[----:B------:R-:W-:Y:S05]  /*15380*/  BSYNC.RECONVERGENT B0 ;  /* 0x0000000000007941 */ /* 0x000fea0003800200 */
.L_x_503:
        /* <DEDUP_REMOVED lines=42> */
.L_x_509:
[----:B------:R-:W-:Y:S05]  /*15630*/  BSYNC.RECONVERGENT B5 ;  /* 0x0000000000057941 */ /* 0x000fea0003800200 */
.L_x_508:
[----:B------:R-:W0:Y:S02]  /*15640*/  F2F.F64.F32 R38, R57 ;  /* 0x0000003900267310 */ /* 0x000e240000201800 */
[----:B0-----:R-:W-:-:S06]  /*15650*/  DMUL R38, R38, R70 ;  /* 0x0000004626267228 */ /* 0x001fcc0000000000 */
[----:B------:R0:W3:Y:S05]  /*15660*/  F2F.F32.F64 R46, R38 ;  /* 0x00000026002e7310 */ /* 0x0000ea0000301000 */
.L_x_507:
[----:B------:R-:W-:Y:S05]  /*15670*/  BSYNC.RECONVERGENT B4 ;  /* 0x0000000000047941 */ /* 0x000fea0003800200 */
.L_x_506:
        /* <DEDUP_REMOVED lines=15> */
.L_x_502:
[----:B------:R-:W-:Y:S05]  /*15770*/  BSYNC.RECONVERGENT B3 ;  /* 0x0000000000037941 */ /* 0x000fea0003800200 */
.L_x_501:
        /* <DEDUP_REMOVED lines=9> */
.L_x_500:
[----:B------:R-:W-:Y:S05]  /*15810*/  BSYNC.RECONVERGENT B2 ;  /* 0x0000000000027941 */ /* 0x000fea0003800200 */
.L_x_499:
        /* <DEDUP_REMOVED lines=21> */
.L_x_515:
[----:B------:R-:W-:Y:S05]  /*15970*/  BSYNC.RECONVERGENT B3 ;  /* 0x0000000000037941 */ /* 0x000fea0003800200 */
.L_x_514:
        /* <DEDUP_REMOVED lines=21> */
.L_x_517:
[----:B------:R-:W-:Y:S05]  /*15ad0*/  BSYNC.RECONVERGENT B3 ;  /* 0x0000000000037941 */ /* 0x000fea0003800200 */
.L_x_516:
        /* <DEDUP_REMOVED lines=11> */
.L_x_518:
        /* <DEDUP_REMOVED lines=10> */
.L_x_513:
[----:B------:R-:W-:Y:S05]  /*15c30*/  BSYNC.RECONVERGENT B2 ;  /* 0x0000000000027941 */ /* 0x000fea0003800200 */
.L_x_512:
[----:B0-2---:R-:W-:-:S04]  /*15c40*/  FMUL R39, R47, R52 ;  /* 0x000000342f277220 */ /* 0x005fc80000400000 */
[----:B------:R-:W-:-:S04]  /*15c50*/  FMUL R38, R44, R39 ;  /* 0x000000272c267220 */ /* 0x000fc80000400000 */
[----:B------:R-:W-:-:S04]  /*15c60*/  FMUL R38, R31, R38 ;  /* 0x000000261f267220 */ /* 0x000fc80000400000 */
[----:B---3--:R-:W-:-:S07]  /*15c70*/  FFMA R35, R38, R26, R35 ;  /* 0x0000001a26237223 */ /* 0x008fce0000000023 */
.L_x_511:
[----:B------:R-:W-:Y:S05]  /*15c80*/  BSYNC.RECONVERGENT B0 ;  /* 0x0000000000007941 */ /* 0x000fea0003800200 */
.L_x_510:
        /* <DEDUP_REMOVED lines=8> */
.L_x_521:
[----:B------:R-:W-:-:S13]  /*15d10*/  ISETP.NE.AND P1, PT, R34, RZ, PT ;  /* 0x000000ff2200720c */ /* 0x000fda0003f25270 */
[----:B------:R-:W-:Y:S05]  /*15d20*/  @!P1 BREAK.RELIABLE B2 ;  /* 0x0000000000029942 */ /* 0x000fea0003800100 */
[----:B------:R-:W-:Y:S05]  /*15d30*/  @!P1 BRA `(.L_x_523) ;  /* 0x0000000400289947 */ /* 0x000fea0003800000 */
.L_x_522:
[----:B------:R-:W-:Y:S05]  /*15d40*/  BSYNC.RELIABLE B2 ;  /* 0x0000000000027941 */ /* 0x000fea0003800100 */
.L_x_520:
        /* <DEDUP_REMOVED lines=16> */
.L_x_525:
        /* <DEDUP_REMOVED lines=12> */
.L_x_526:
[----:B------:R-:W-:Y:S05]  /*15f10*/  BSYNC.RECONVERGENT B2 ;  /* 0x0000000000027941 */ /* 0x000fea0003800200 */
.L_x_524:
        /* <DEDUP_REMOVED lines=22> */
.L_x_528:
[----:B------:R-:W-:Y:S05]  /*16080*/  BSYNC.RECONVERGENT B2 ;  /* 0x0000000000027941 */ /* 0x000fea0003800200 */
.L_x_527:
        /* <DEDUP_REMOVED lines=11> */
.L_x_529:
        /* <DEDUP_REMOVED lines=10> */
.L_x_523:
[----:B------:R-:W-:Y:S05]  /*161e0*/  BSYNC.RECONVERGENT B0 ;  /* 0x0000000000007941 */ /* 0x000fea0003800200 */
.L_x_519:
        /* <DEDUP_REMOVED lines=17> */
.L_x_488:
        /* <DEDUP_REMOVED lines=27> */
.L_x_531:
[----:B------:R-:W-:Y:S05]  /*164b0*/  BSYNC.RECONVERGENT B0 ;  /* 0x0000000000007941 */ /* 0x000fea0003800200 */
.L_x_530:
        /* <DEDUP_REMOVED lines=23> */
.L_x_533:
[----:B------:R-:W-:Y:S05]  /*16630*/  BSYNC.RECONVERGENT B0 ;  /* 0x0000000000007941 */ /* 0x000fea0003800200 */
.L_x_532:
        /* <DEDUP_REMOVED lines=16> */
.L_x_535:
[----:B------:R-:W-:Y:S05]  /*16740*/  BSYNC.RECONVERGENT B0 ;  /* 0x0000000000007941 */ /* 0x000fea0003800200 */
.L_x_534:
        /* <DEDUP_REMOVED lines=35> */
.L_x_539:
[----:B------:R-:W-:Y:S05]  /*16980*/  BSYNC.RECONVERGENT B3 ;  /* 0x0000000000037941 */ /* 0x000fea0003800200 */
.L_x_538:
[----:B------:R-:W0:Y:S02]  /*16990*/  F2F.F64.F32 R38, R34 ;  /* 0x0000002200267310 */ /* 0x000e240000201800 */
[----:B0-----:R-:W-:-:S06]  /*169a0*/  DMUL R38, R38, R70 ;  /* 0x0000004626267228 */ /* 0x001fcc0000000000 */
[----:B------:R0:W1:Y:S05]  /*169b0*/  F2F.F32.F64 R46, R38 ;  /* 0x00000026002e7310 */ /* 0x00006a0000301000 */
.L_x_537:
[----:B------:R-:W-:Y:S05]  /*169c0*/  BSYNC.RECONVERGENT B2 ;  /* 0x0000000000027941 */ /* 0x000fea0003800200 */
.L_x_536:
        /* <DEDUP_REMOVED lines=37> */
.L_x_487:
[----:B------:R-:W-:Y:S05]  /*16c20*/  BSYNC.RECONVERGENT B1 ;  /* 0x0000000000017941 */ /* 0x000fea0003800200 */
.L_x_486:
[----:B------:R-:W-:Y:S05]  /*16c30*/  WARPSYNC.ALL ;  /* 0x0000000000007948 */ /* 0x000fea0003800000 */
[----:B------:R-:W0:Y:S01]  /*16c40*/  LDCU.64 UR10, c[0x0][0x390] ;  /* 0x00007200ff0a77ac */ /* 0x000e220008000a00 */
[----:B------:R-:W-:Y:S01]  /*16c50*/  VIADD R76, R4, 0x1 ;  /* 0x00000001044c7836 */ /* 0x000fe20000000000 */
[----:B------:R-:W-:Y:S04]  /*16c60*/  BSSY.RECONVERGENT B1, `(.L_x_540) ;  /* 0x000020f000017945 */ /* 0x000fe80003800200 */
[----:B------:R-:W-:-:S04]  /*16c70*/  LOP3.LUT R38, R76, R63, RZ, 0xfc, !PT ;  /* 0x0000003f4c267212 */ /* 0x000fc800078efcff */
[----:B------:R-:W-:Y:S02]  /*16c80*/  SHF.R.U32.HI R38, RZ, 0x1f, R38 ;  /* 0x0000001fff267819 */ /* 0x000fe40000011626 */
[----:B0-----:R-:W-:-:S04]  /*16c90*/  ISETP.GE.AND P1, PT, R7, UR10, PT ;  /* 0x0000000a07007c0c */ /* 0x001fc8000bf26270 */
[----:B------:R-:W-:-:S04]  /*16ca0*/  ISETP.GE.OR P1, PT, R4, UR11, P1 ;  /* 0x0000000b04007c0c */ /* 0x000fc80008f26670 */
[----:B------:R-:W-:-:S13]  /*16cb0*/  ISETP.EQ.U32.OR P1, PT, R38, 0x1, P1 ;  /* 0x000000012600780c */ /* 0x000fda0000f22470 */
[----:B------:R-:W-:Y:S05]  /*16cc0*/  @P1 BRA `(.L_x_541) ;  /* 0x0000002000201947 */ /* 0x000fea0003800000 */
[----:B------:R-:W-:Y:S01]  /*16cd0*/  UIADD3 UR5, UPT, UPT, UR10, -0x1, URZ ;  /* 0xffffffff0a057890 */ /* 0x000fe2000fffe0ff */
[----:B------:R-:W-:Y:S02]  /*16ce0*/  VIMNMX R38, PT, PT, R7, R4, PT ;  /* 0x0000000407267248 */ /* 0x000fe40003fe0100 */
[----:B------:R-:W-:Y:S02]  /*16cf0*/  ISETP.GE.AND P1, PT, R76, UR6, PT ;  /* 0x000000064c007c0c */ /* 0x000fe4000bf26270 */
[----:B------:R-:W-:Y:S02]  /*16d00*/  ISETP.GT.AND P2, PT, R38, RZ, PT ;  /* 0x000000ff2600720c */ /* 0x000fe40003f44270 */
        /* <DEDUP_REMOVED lines=24> */
.L_x_548:
        /* <DEDUP_REMOVED lines=12> */
.L_x_549:
[----:B------:R-:W-:Y:S05]  /*16f50*/  BSYNC.RECONVERGENT B3 ;  /* 0x0000000000037941 */ /* 0x000fea0003800200 */
.L_x_547:
        /* <DEDUP_REMOVED lines=22> */
.L_x_551:
[----:B------:R-:W-:Y:S05]  /*170c0*/  BSYNC.RECONVERGENT B3 ;  /* 0x0000000000037941 */ /* 0x000fea0003800200 */
.L_x_550:
        /* <DEDUP_REMOVED lines=11> */
.L_x_552:
        /* <DEDUP_REMOVED lines=9> */
.L_x_546:
[----:B------:R-:W-:Y:S05]  /*17210*/  BSYNC.RECONVERGENT B2 ;  /* 0x0000000000027941 */ /* 0x000fea0003800200 */
.L_x_545:
[----:B------:R-:W0:Y:S02]  /*17220*/  LDC R38, c[0x3][R54+0x28] ;  /* 0x00c00a0036267b82 */ /* 0x000e240000000800 */
[----:B0-----:R-:W-:-:S04]  /*17230*/  FMUL R39, R45, R38 ;  /* 0x000000262d277220 */ /* 0x001fc80000400000 */
[----:B------:R-:W-:-:S04]  /*17240*/  FMUL R39, R44, R39 ;  /* 0x000000272c277220 */ /* 0x000fc80000400000 */
[----:B------:R-:W-:-:S07]  /*17250*/  FFMA R35, R0, R39, R35 ;  /* 0x0000002700237223 */ /* 0x000fce0000000023 */
.L_x_544:
[----:B------:R-:W-:Y:S05]  /*17260*/  BSYNC.RECONVERGENT B0 ;  /* 0x0000000000007941 */ /* 0x000fea0003800200 */
.L_x_543:
        /* <DEDUP_REMOVED lines=25> */
.L_x_558:
        /* <DEDUP_REMOVED lines=12> */
.L_x_559:
[----:B------:R-:W-:Y:S05]  /*174c0*/  BSYNC.RECONVERGENT B0 ;  /* 0x0000000000007941 */ /* 0x000fea0003800200 */
.L_x_557:
        /* <DEDUP_REMOVED lines=42> */
.L_x_563:
[----:B------:R-:W-:Y:S05]  /*17770*/  BSYNC.RECONVERGENT B5 ;  /* 0x0000000000057941 */ /* 0x000fea0003800200 */
.L_x_562:
[----:B------:R-:W0:Y:S02]  /*17780*/  F2F.F64.F32 R38, R57 ;  /* 0x0000003900267310 */ /* 0x000e240000201800 */
[----:B0-----:R-:W-:-:S06]  /*17790*/  DMUL R38, R38, R70 ;  /* 0x0000004626267228 */ /* 0x001fcc0000000000 */
[----:B------:R0:W3:Y:S05]  /*177a0*/  F2F.F32.F64 R46, R38 ;  /* 0x00000026002e7310 */ /* 0x0000ea0000301000 */
.L_x_561:
[----:B------:R-:W-:Y:S05]  /*177b0*/  BSYNC.RECONVERGENT B4 ;  /* 0x0000000000047941 */ /* 0x000fea0003800200 */
.L_x_560:
        /* <DEDUP_REMOVED lines=15> */
.L_x_556:
[----:B------:R-:W-:Y:S05]  /*178b0*/  BSYNC.RECONVERGENT B3 ;  /* 0x0000000000037941 */ /* 0x000fea0003800200 */
.L_x_555:
        /* <DEDUP_REMOVED lines=9> */
.L_x_554:
[----:B------:R-:W-:Y:S05]  /*17950*/  BSYNC.RECONVERGENT B2 ;  /* 0x0000000000027941 */ /* 0x000fea0003800200 */
.L_x_553:
        /* <DEDUP_REMOVED lines=21> */
.L_x_569:
[----:B------:R-:W-:Y:S05]  /*17ab0*/  BSYNC.RECONVERGENT B3 ;  /* 0x0000000000037941 */ /* 0x000fea0003800200 */
.L_x_568:
        /* <DEDUP_REMOVED lines=21> */
.L_x_571:
[----:B------:R-:W-:Y:S05]  /*17c10*/  BSYNC.RECONVERGENT B3 ;  /* 0x0000000000037941 */ /* 0x000fea0003800200 */
.L_x_570:
        /* <DEDUP_REMOVED lines=11> */
.L_x_572:
        /* <DEDUP_REMOVED lines=10> */
.L_x_567:
[----:B------:R-:W-:Y:S05]  /*17d70*/  BSYNC.RECONVERGENT B2 ;  /* 0x0000000000027941 */ /* 0x000fea0003800200 */
.L_x_566:
[----:B0-2---:R-:W-:-:S04]  /*17d80*/  FMUL R39, R47, R52 ;  /* 0x000000342f277220 */ /* 0x005fc80000400000 */
[----:B------:R-:W-:-:S04]  /*17d90*/  FMUL R38, R44, R39 ;  /* 0x000000272c267220 */ /* 0x000fc80000400000 */
[----:B------:R-:W-:-:S04]  /*17da0*/  FMUL R38, R31, R38 ;  /* 0x000000261f267220 */ /* 0x000fc80000400000 */
[----:B---3--:R-:W-:-:S07]  /*17db0*/  FFMA R35, R38, R26, R35 ;  /* 0x0000001a26237223 */ /* 0x008fce0000000023 */
.L_x_565:
[----:B------:R-:W-:Y:S05]  /*17dc0*/  BSYNC.RECONVERGENT B0 ;  /* 0x0000000000007941 */ /* 0x000fea0003800200 */
.L_x_564:
        /* <DEDUP_REMOVED lines=8> */
.L_x_575:
[----:B------:R-:W-:-:S13]  /*17e50*/  ISETP.NE.AND P1, PT, R34, RZ, PT ;  /* 0x000000ff2200720c */ /* 0x000fda0003f25270 */
[----:B------:R-:W-:Y:S05]  /*17e60*/  @!P1 BREAK.RELIABLE B2 ;  /* 0x0000000000029942 */ /* 0x000fea0003800100 */
[----:B------:R-:W-:Y:S05]  /*17e70*/  @!P1 BRA `(.L_x_577) ;  /* 0x0000000400289947 */ /* 0x000fea0003800000 */
.L_x_576:
[----:B------:R-:W-:Y:S05]  /*17e80*/  BSYNC.RELIABLE B2 ;  /* 0x0000000000027941 */ /* 0x000fea0003800100 */
.L_x_574:
        /* <DEDUP_REMOVED lines=16> */
.L_x_579:
        /* <DEDUP_REMOVED lines=12> */
.L_x_580:
[----:B------:R-:W-:Y:S05]  /*18050*/  BSYNC.RECONVERGENT B2 ;  /* 0x0000000000027941 */ /* 0x000fea0003800200 */
.L_x_578:
        /* <DEDUP_REMOVED lines=22> */
.L_x_582:
[----:B------:R-:W-:Y:S05]  /*181c0*/  BSYNC.RECONVERGENT B2 ;  /* 0x0000000000027941 */ /* 0x000fea0003800200 */
.L_x_581:
        /* <DEDUP_REMOVED lines=11> */
.L_x_583:
        /* <DEDUP_REMOVED lines=10> */
.L_x_577:
[----:B------:R-:W-:Y:S05]  /*18320*/  BSYNC.RECONVERGENT B0 ;  /* 0x0000000000007941 */ /* 0x000fea0003800200 */
.L_x_573:
        /* <DEDUP_REMOVED lines=17> */
.L_x_542:
        /* <DEDUP_REMOVED lines=27> */
.L_x_585:
[----:B------:R-:W-:Y:S05]  /*185f0*/  BSYNC.RECONVERGENT B0 ;  /* 0x0000000000007941 */ /* 0x000fea0003800200 */
.L_x_584:
        /* <DEDUP_REMOVED lines=18> */
[----:B------:R-:W-:-:S08]  /*18720*/  FMUL R42, R39, R42 ;  /* 0x0000002a272a7220 */ /* 0x000fd00000400000 */
[----:B------:R-:W-:-:S04]  /*18730*/  @P2 FMUL R44, R41, R41 ;  /* 0x00000029292c2220 */ /* 0x000fc80000400000 */
[----:B------:R-:W-:Y:S01]  /*18740*/  @P2 FMUL R41, R41, R44 ;  /* 0x0000002c29292220 */ /* 0x000fe20000400000 */
[----:B------:R-:W-:-:S03]  /*18750*/  FMUL R44, R42, R57 ;  /* 0x000000392a2c7220 */ /* 0x000fc60000400000 */
[----:B------:R-:W-:-:S04]  /*18760*/  @P2 FMUL R41, R41, -4 ;  /* 0xc080000029292820 */ /* 0x000fc80000400000 */
[----:B------:R-:W-:-:S07]  /*18770*/  @P2 FFMA R44, R41, R57, R44 ;  /* 0x00000039292c2223 */ /* 0x000fce000000002c */
.L_x_587:
[----:B------:R-:W-:Y:S05]  /*18780*/  BSYNC.RECONVERGENT B0 ;  /* 0x0000000000007941 */ /* 0x000fea0003800200 */
.L_x_586:
[----:B------:R-:W-:Y:S04]  /*18790*/  BSSY.RECONVERGENT B0, `(.L_x_588) ;  /* 0x0000010000007945 */ /* 0x000fe80003800200 */
[----:B------:R-:W-:Y:S05]  /*187a0*/  @!P1 BRA `(.L_x_589) ;  /* 0x0000000000389947 */ /* 0x000fea0003800000 */
[----:B------:R-:W0:Y:S01]  /*187b0*/  LDC R43, c[0x3][R53+0x30] ;  /* 0x00c00c00352b7b82 */ /* 0x000e220000000800 */
[----:B------:R-:W-:-:S04]  /*187c0*/  FADD R39, -|R9|, 2 ;  /* 0x4000000009277421 */ /* 0x000fc80000000300 */
[C---:B------:R-:W-:Y:S01]  /*187d0*/  FADD R41, R39.reuse, -1 ;  /* 0xbf80000027297421 */ /* 0x040fe20000000000 */
[C---:B------:R-:W-:Y:S01]  /*187e0*/  FSETP.GT.AND P2, PT, R39.reuse, 1, PT ;  /* 0x3f8000002700780b */ /* 0x040fe20003f44000 */
[----:B------:R-:W-:Y:S02]  /*187f0*/  FMUL R46, R39, R39 ;  /* 0x00000027272e7220 */ /* 0x000fe40000400000 */
[----:B------:R-:W-:Y:S02]  /*18800*/  FMUL R42, R41, R41 ;  /* 0x00000029292a7220 */ /* 0x000fe40000400000 */
        /* <DEDUP_REMOVED lines=8> */
.L_x_589:
[----:B------:R-:W-:Y:S05]  /*18890*/  BSYNC.RECONVERGENT B0 ;  /* 0x0000000000007941 */ /* 0x000fea0003800200 */
.L_x_588:
        /* <DEDUP_REMOVED lines=35> */
.L_x_593:
[----:B------:R-:W-:Y:S05]  /*18ad0*/  BSYNC.RECONVERGENT B3 ;  /* 0x0000000000037941 */ /* 0x000fea0003800200 */
.L_x_592:
[----:B------:R-:W0:Y:S02]  /*18ae0*/  F2F.F64.F32 R38, R34 ;  /* 0x0000002200267310 */ /* 0x000e240000201800 */
[----:B0-----:R-:W-:-:S06]  /*18af0*/  DMUL R38, R38, R70 ;  /* 0x0000004626267228 */ /* 0x001fcc0000000000 */
[----:B------:R0:W1:Y:S05]  /*18b00*/  F2F.F32.F64 R46, R38 ;  /* 0x00000026002e7310 */ /* 0x00006a0000301000 */
.L_x_591:
[----:B------:R-:W-:Y:S05]  /*18b10*/  BSYNC.RECONVERGENT B2 ;  /* 0x0000000000027941 */ /* 0x000fea0003800200 */
.L_x_590:
        /* <DEDUP_REMOVED lines=35> */
.L_x_541:
[----:B------:R-:W-:Y:S05]  /*18d50*/  BSYNC.RECONVERGENT B1 ;  /* 0x0000000000017941 */ /* 0x000fea0003800200 */
.L_x_540:
[----:B------:R-:W-:Y:S05]  /*18d60*/  WARPSYNC.ALL ;  /* 0x0000000000007948 */ /* 0x000fea0003800000 */
[----:B------:R-:W0:Y:S01]  /*18d70*/  LDCU.64 UR10, c[0x0][0x390] ;  /* 0x00007200ff0a77ac */ /* 0x000e220008000a00 */
[----:B------:R-:W-:Y:S01]  /*18d80*/  VIADD R57, R4, 0x2 ;  /* 0x0000000204397836 */ /* 0x000fe20000000000 */
[----:B------:R-:W-:Y:S04]  /*18d90*/  BSSY.RECONVERGENT B1, `(.L_x_594) ;  /* 0x00001fc000017945 */ /* 0x000fe80003800200 */
[----:B------:R-:W-:-:S04]  /*18da0*/  LOP3.LUT R38, R57, R63, RZ, 0xfc, !PT ;  /* 0x0000003f39267212 */ /* 0x000fc800078efcff */
[----:B------:R-:W-:Y:S02]  /*18db0*/  SHF.R.U32.HI R38, RZ, 0x1f, R38 ;  /* 0x0000001fff267819 */ /* 0x000fe40000011626 */
[----:B0-----:R-:W-:-:S04]  /*18dc0*/  ISETP.GT.AND P1, PT, R57, UR11, PT ;  /* 0x0000000b39007c0c */ /* 0x001fc8000bf24270 */
[----:B------:R-:W-:-:S04]  /*18dd0*/  ISETP.EQ.U32.OR P1, PT, R38, 0x1, P1 ;  /* 0x000000012600780c */ /* 0x000fc80000f22470 */
[----:B------:R-:W-:-:S13]  /*18de0*/  ISETP.GE.OR P1, PT, R7, UR10, P1 ;  /* 0x0000000a07007c0c */ /* 0x000fda0008f26670 */
[----:B------:R-:W-:Y:S05]  /*18df0*/  @P1 BRA `(.L_x_595) ;  /* 0x0000001c00d41947 */ /* 0x000fea0003800000 */
[----:B------:R-:W-:Y:S01]  /*18e00*/  ISETP.GT.AND P1, PT, R4, -0x1, PT ;  /* 0xffffffff0400780c */ /* 0x000fe20003f24270 */
        /* <DEDUP_REMOVED lines=12> */
[----:B------:R-:W0:Y:S01]  /*18ed0*/  LDC R41, c[0x0][0x3a4] ;  /* 0x0000e900ff297b82 */ /* 0x000e220000000800 */
        /* <DEDUP_REMOVED lines=22> */
.L_x_602:
[----:B------:R-:W-:Y:S05]  /*19040*/  BSYNC.RECONVERGENT B3 ;  /* 0x0000000000037941 */ /* 0x000fea0003800200 */
.L_x_601:
        /* <DEDUP_REMOVED lines=21> */
.L_x_604:
[----:B------:R-:W-:Y:S05]  /*191a0*/  BSYNC.RECONVERGENT B3 ;  /* 0x0000000000037941 */ /* 0x000fea0003800200 */
.L_x_603:
[----:B------:R-:W-:Y:S05]  /*191b0*/  @!P2 BRA `(.L_x_605) ;  /* 0x000000000028a947 */ /* 0x000fea0003800000 */
[----:B------:R-:W-:Y:S01]  /*191c0*/  UMOV UR5, 0x20 ;  /* 0x0000002000057882 */ /* 0x000fe20000000000 */
[----:B------:R-:W-:Y:S01]  /*191d0*/  FADD R38, -|R25|, 2 ;  /* 0x4000000019267421 */ /* 0x000fe20000000300 */
        /* <DEDUP_REMOVED lines=8> */
.L_x_605:
        /* <DEDUP_REMOVED lines=9> */
.L_x_600:
[----:B------:R-:W-:Y:S05]  /*192f0*/  BSYNC.RECONVERGENT B2 ;  /* 0x0000000000027941 */ /* 0x000fea0003800200 */
.L_x_599:
[----:B------:R-:W0:Y:S02]  /*19300*/  LDC R38, c[0x3][R55+0x28] ;  /* 0x00c00a0037267b82 */ /* 0x000e240000000800 */
[----:B0-----:R-:W-:-:S04]  /*19310*/  FMUL R39, R45, R38 ;  /* 0x000000262d277220 */ /* 0x001fc80000400000 */
[----:B------:R-:W-:-:S04]  /*19320*/  FMUL R39, R44, R39 ;  /* 0x000000272c277220 */ /* 0x000fc80000400000 */
[----:B------:R-:W-:-:S07]  /*19330*/  FFMA R35, R0, R39, R35 ;  /* 0x0000002700237223 */ /* 0x000fce0000000023 */
.L_x_598:
[----:B------:R-:W-:Y:S05]  /*19340*/  BSYNC.RECONVERGENT B0 ;  /* 0x0000000000007941 */ /* 0x000fea0003800200 */
.L_x_597:
        /* <DEDUP_REMOVED lines=16> */
[----:B------:R-:W3:Y:S01]  /*19450*/  @!P2 LDC R40, c[0x3][R72] ;  /* 0x00c000004828ab82 */ /* 0x000ee20000000800 */
[C---:B------:R-:W-:Y:S01]  /*19460*/  @!P2 FADD R39, -|R23|.reuse, 2 ;  /* 0x400000001727a421 */ /* 0x040fe20000000300 */
[----:B------:R-:W-:Y:S02]  /*19470*/  @!P2 FSETP.GEU.AND P6, PT, |R23|, 2, PT ;  /* 0x400000001700a80b */ /* 0x000fe40003fce200 */
[----:B------:R-:W-:Y:S02]  /*19480*/  FSEL R38, R38, RZ, !P4 ;  /* 0x000000ff26267208 */ /* 0x000fe40006000000 */
[----:B------:R-:W-:Y:S02]  /*19490*/  @!P2 FSETP.GT.AND P5, PT, R39, 1, PT ;  /* 0x3f8000002700a80b */ /* 0x000fe40003fa4000 */
[----:B------:R-:W-:-:S02]  /*194a0*/  MOV R45, R38 ;  /* 0x00000026002d7202 */ /* 0x000fc40000000f00 */
        /* <DEDUP_REMOVED lines=11> */
.L_x_611:
[----:B------:R-:W-:Y:S05]  /*19560*/  BSYNC.RECONVERGENT B0 ;  /* 0x0000000000007941 */ /* 0x000fea0003800200 */
.L_x_610:
        /* <DEDUP_REMOVED lines=19> */
[----:B-1----:R-:W-:-:S08]  /*196a0*/  DFMA R64, -R36, R38, 1 ;  /* 0x3ff000002440742b */ /* 0x002fd00000000126 */
        /* <DEDUP_REMOVED lines=20> */
[----:B--2---:R-:W-:Y:S05]  /*197f0*/  CALL.REL.NOINC `($__internal_0_$__cuda_sm20_div_rn_f64_full) ;  /* 0x0000009800b07944 */ /* 0x004fea0003c00000 */
.L_x_615:
[----:B------:R-:W-:Y:S05]  /*19800*/  BSYNC.RECONVERGENT B5 ;  /* 0x0000000000057941 */ /* 0x000fea0003800200 */
.L_x_614:
[----:B------:R-:W0:Y:S02]  /*19810*/  F2F.F64.F32 R38, R61 ;  /* 0x0000003d00267310 */ /* 0x000e240000201800 */
[----:B0-----:R-:W-:-:S06]  /*19820*/  DMUL R38, R38, R70 ;  /* 0x0000004626267228 */ /* 0x001fcc0000000000 */
[----:B------:R0:W3:Y:S05]  /*19830*/  F2F.F32.F64 R46, R38 ;  /* 0x00000026002e7310 */ /* 0x0000ea0000301000 */
.L_x_613:
[----:B------:R-:W-:Y:S05]  /*19840*/  BSYNC.RECONVERGENT B4 ;  /* 0x0000000000047941 */ /* 0x000fea0003800200 */
.L_x_612:
[----:B------:R-:W-:-:S13]  /*19850*/  ISETP.GE.U32.AND P2, PT, R4, -0x2, PT ;  /* 0xfffffffe0400780c */ /* 0x000fda0003f46070 */
[----:B0-----:R-:W-:Y:S01]  /*19860*/  @P2 IMAD.MOV.U32 R38, RZ, RZ, 0x40 ;  /* 0x00000040ff262424 */ /* 0x001fe200078e00ff */
[----:B------:R-:W-:-:S04]  /*19870*/  @P2 FSETP.GEU.AND P4, PT, |R25|, 2, PT ;  /* 0x400000001900280b */ /* 0x000fc80003f8e200 */
[----:B------:R-:W-:Y:S02]  /*19880*/  @P2 LEA R38, R57, R38, 0x2 ;  /* 0x0000002639262211 */ /* 0x000fe400078e10ff */
[----:B------:R-:W-:-:S04]  /*19890*/  @P2 FSEL R39, R13, RZ, !P4 ;  /* 0x000000ff0d272208 */ /* 0x000fc80006000000 */
[----:B------:R-:W3:Y:S02]  /*198a0*/  @P2 LDC R38, c[0x3][R38] ;  /* 0x00c0000026262b82 */ /* 0x000ee40000000800 */
[----:B---3--:R-:W-:Y:S01]  /*198b0*/  @P2 FFMA R46, R39, R38, R46 ;  /* 0x00000026272e2223 */ /* 0x008fe2000000002e */
[----:B------:R-:W-:Y:S06]  /*198c0*/  @P2 BRA `(.L_x_609) ;  /* 0x00000000001c2947 */ /* 0x000fec0003800000 */
[----:B------:R-:W0:Y:S02]  /*198d0*/  LDCU UR5, c[0x0][0x394] ;  /* 0x00007280ff0577ac */ /* 0x000e240008000800 */
[----:B0-----:R-:W-:-:S04]  /*198e0*/  ISETP.NE.AND P2, PT, R57, UR5, PT ;  /* 0x0000000539007c0c */ /* 0x001fc8000bf45270 */
[----:B------:R-:W-:-:S13]  /*198f0*/  ISETP.NE.AND P2, PT, R57, UR6, P2 ;  /* 0x0000000639007c0c */ /* 0x000fda0009745270 */
[----:B------:R-:W0:Y:S01]  /*19900*/  @!P2 LDC R38, c[0x3][R48+0x38] ;  /* 0x00c00e003026ab82 */ /* 0x000e220000000800 */
[----:B------:R-:W-:-:S04]  /*19910*/  @!P2 FSETP.GEU.AND P4, PT, |R24|, 2, PT ;  /* 0x400000001800a80b */ /* 0x000fc80003f8e200 */
[----:B------:R-:W-:-:S05]  /*19920*/  @!P2 FSEL R39, R12, RZ, !P4 ;  /* 0x000000ff0c27a208 */ /* 0x000fca0006000000 */
[----:B0-----:R-:W-:-:S07]  /*19930*/  @!P2 FFMA R46, R39, R38, R46 ;  /* 0x00000026272ea223 */ /* 0x001fce000000002e */
.L_x_609:
[----:B------:R-:W-:Y:S05]  /*19940*/  BSYNC.RECONVERGENT B3 ;  /* 0x0000000000037941 */ /* 0x000fea0003800200 */
.L_x_608:
        /* <DEDUP_REMOVED lines=9> */
.L_x_607:
[----:B------:R-:W-:Y:S05]  /*199e0*/  BSYNC.RECONVERGENT B2 ;  /* 0x0000000000027941 */ /* 0x000fea0003800200 */
.L_x_606:
[----:B------:R-:W-:Y:S04]  /*199f0*/  BSSY.RECONVERGENT B0, `(.L_x_616) ;  /* 0x0000044000007945 */ /* 0x000fe80003800200 */
[----:B------:R-:W-:Y:S05]  /*19a00*/  @!P1 BRA `(.L_x_617) ;  /* 0x0000000400089947 */ /* 0x000fea0003800000 */
[----:B------:R-:W-:Y:S01]  /*19a10*/  ISETP.NE.AND P1, PT, R34, RZ, PT ;  /* 0x000000ff2200720c */ /* 0x000fe20003f25270 */
[----:B------:R-:W-:-:S12]  /*19a20*/  BSSY.RECONVERGENT B2, `(.L_x_618) ;  /* 0x000003c000027945 */ /* 0x000fd80003800200 */
[----:B------:R-:W-:Y:S05]  /*19a30*/  @!P1 BRA `(.L_x_619) ;  /* 0x0000000000e89947 */ /* 0x000fea0003800000 */
[----:B------:R-:W-:Y:S01]  /*19a40*/  ISETP.GT.U32.AND P2, PT, R63, 0x1, PT ;  /* 0x000000013f00780c */ /* 0x000fe20003f44070 */
[----:B------:R-:W4:Y:S01]  /*19a50*/  LDC R41, c[0x0][0x3a4] ;  /* 0x0000e900ff297b82 */ /* 0x000f220000000800 */
[----:B------:R-:W-:Y:S01]  /*19a60*/  FSETP.GEU.AND P1, PT, |R56|, 2, PT ;  /* 0x400000003800780b */ /* 0x000fe20003f2e200 */
[----:B------:R-:W-:Y:S03]  /*19a70*/  BSSY.RECONVERGENT B3, `(.L_x_620) ;  /* 0x000000b000037945 */ /* 0x000fe60003800200 */
[----:B------:R-:W-:-:S07]  /*19a80*/  FSEL R47, R60, RZ, !P1 ;  /* 0x000000ff3c2f7208 */ /* 0x000fce0004800000 */
[----:B0-----:R-:W0:Y:S01]  /*19a90*/  @!P2 LDC R39, c[0x3][R72] ;  /* 0x00c000004827ab82 */ /* 0x001e220000000800 */
[----:B------:R-:W-:-:S04]  /*19aa0*/  @!P2 FSETP.GEU.AND P4, PT, |R23|, 2, PT ;  /* 0x400000001700a80b */ /* 0x000fc80003f8e200 */
[----:B------:R-:W-:-:S05]  /*19ab0*/  @!P2 FSEL R38, R11, RZ, !P4 ;  /* 0x000000ff0b26a208 */ /* 0x000fca0006000000 */
[----:B0-----:R-:W-:Y:S01]  /*19ac0*/  @!P2 FFMA R47, R38, R39, R47 ;  /* 0x00000027262fa223 */ /* 0x001fe2000000002f */
[----:B----4-:R-:W-:Y:S06]  /*19ad0*/  @!P2 BRA `(.L_x_621) ;  /* 0x000000000010a947 */ /* 0x010fec0003800000 */
[----:B------:R-:W0:Y:S01]  /*19ae0*/  @P0 LDC R39, c[0x3][R49+0x14] ;  /* 0x00c0050031270b82 */ /* 0x000e220000000800 */
[----:B------:R-:W-:-:S04]  /*19af0*/  @P0 FSETP.GEU.AND P1, PT, |R22|, 2, PT ;  /* 0x400000001600080b */ /* 0x000fc80003f2e200 */
[----:B------:R-:W-:-:S05]  /*19b00*/  @P0 FSEL R38, R8, RZ, !P1 ;  /* 0x000000ff08260208 */ /* 0x000fca0004800000 */
[----:B0-----:R-:W-:-:S07]  /*19b10*/  @P0 FFMA R47, R38, R39, R47 ;  /* 0x00000027262f0223 */ /* 0x001fce000000002f */
.L_x_621:
[----:B------:R-:W-:Y:S05]  /*19b20*/  BSYNC.RECONVERGENT B3 ;  /* 0x0000000000037941 */ /* 0x000fea0003800200 */
.L_x_620:
        /* <DEDUP_REMOVED lines=21> */
.L_x_623:
[----:B------:R-:W-:Y:S05]  /*19c80*/  BSYNC.RECONVERGENT B3 ;  /* 0x0000000000037941 */ /* 0x000fea0003800200 */
.L_x_622:
        /* <DEDUP_REMOVED lines=11> */
.L_x_624:
        /* <DEDUP_REMOVED lines=10> */
.L_x_619:
[----:B------:R-:W-:Y:S05]  /*19de0*/  BSYNC.RECONVERGENT B2 ;  /* 0x0000000000027941 */ /* 0x000fea0003800200 */
.L_x_618:
[----:B0-2---:R-:W-:-:S04]  /*19df0*/  FMUL R39, R47, R52 ;  /* 0x000000342f277220 */ /* 0x005fc80000400000 */
[----:B------:R-:W-:-:S04]  /*19e00*/  FMUL R38, R44, R39 ;  /* 0x000000272c267220 */ /* 0x000fc80000400000 */
[----:B------:R-:W-:-:S04]  /*19e10*/  FMUL R38, R31, R38 ;  /* 0x000000261f267220 */ /* 0x000fc80000400000 */
[----:B---3--:R-:W-:-:S07]  /*19e20*/  FFMA R35, R38, R26, R35 ;  /* 0x0000001a26237223 */ /* 0x008fce0000000023 */
.L_x_617:
[----:B------:R-:W-:Y:S05]  /*19e30*/  BSYNC.RECONVERGENT B0 ;  /* 0x0000000000007941 */ /* 0x000fea0003800200 */
.L_x_616:
        /* <DEDUP_REMOVED lines=8> */
.L_x_627:
[----:B------:R-:W-:-:S13]  /*19ec0*/  ISETP.NE.AND P1, PT, R34, RZ, PT ;  /* 0x000000ff2200720c */ /* 0x000fda0003f25270 */
[----:B------:R-:W-:Y:S05]  /*19ed0*/  @!P1 BREAK.RELIABLE B2 ;  /* 0x0000000000029942 */ /* 0x000fea0003800100 */
[----:B------:R-:W-:Y:S05]  /*19ee0*/  @!P1 BRA `(.L_x_629) ;  /* 0x0000000400109947 */ /* 0x000fea0003800000 */
.L_x_628:
[----:B------:R-:W-:Y:S05]  /*19ef0*/  BSYNC.RELIABLE B2 ;  /* 0x0000000000027941 */ /* 0x000fea0003800100 */
.L_x_626:
[----:B------:R-:W-:Y:S01]  /*19f00*/  ISETP.GT.U32.AND P3, PT, R63, 0x1, PT ;  /* 0x000000013f00780c */ /* 0x000fe20003f64070 */
[----:B------:R-:W4:Y:S01]  /*19f10*/  LDC R41, c[0x0][0x3a4] ;  /* 0x0000e900ff297b82 */ /* 0x000f220000000800 */
[C---:B0-----:R-:W-:Y:S01]  /*19f20*/  FADD R38, -|R56|.reuse, 2 ;  /* 0x4000000038267421 */ /* 0x041fe20000000300 */
[----:B------:R-:W-:Y:S01]  /*19f30*/  FSETP.GEU.AND P2, PT, |R56|, 2, PT ;  /* 0x400000003800780b */ /* 0x000fe20003f4e200 */
[----:B------:R-:W-:Y:S03]  /*19f40*/  BSSY.RECONVERGENT B2, `(.L_x_630) ;  /* 0x0000013000027945 */ /* 0x000fe60003800200 */
[----:B------:R-:W-:-:S04]  /*19f50*/  FSETP.GT.AND P1, PT, R38, 1, PT ;  /* 0x3f8000002600780b */ /* 0x000fc80003f24000 */
[----:B------:R-:W-:Y:S02]  /*19f60*/  FSEL R45, R59, R58, !P1 ;  /* 0x0000003a3b2d7208 */ /* 0x000fe40004800000 */
[----:B------:R-:W0:Y:S01]  /*19f70*/  @!P3 LDC R72, c[0x3][R72+-0x20] ;  /* 0x00fff8004848bb82 */ /* 0x000e220000000800 */
[C---:B------:R-:W-:Y:S01]  /*19f80*/  @!P3 FADD R39, -|R23|.reuse, 2 ;  /* 0x400000001727b421 */ /* 0x040fe20000000300 */
[----:B------:R-:W-:Y:S02]  /*19f90*/  @!P3 FSETP.GEU.AND P1, PT, |R23|, 2, PT ;  /* 0x400000001700b80b */ /* 0x000fe40003f2e200 */
[----:B------:R-:W-:Y:S02]  /*19fa0*/  FSEL R45, R45, RZ, !P2 ;  /* 0x000000ff2d2d7208 */ /* 0x000fe40005000000 */
        /* <DEDUP_REMOVED lines=12> */
.L_x_631:
[----:B------:R-:W-:Y:S05]  /*1a070*/  BSYNC.RECONVERGENT B2 ;  /* 0x0000000000027941 */ /* 0x000fea0003800200 */
.L_x_630:
        /* <DEDUP_REMOVED lines=21> */
.L_x_633:
[----:B------:R-:W-:Y:S05]  /*1a1d0*/  BSYNC.RECONVERGENT B2 ;  /* 0x0000000000027941 */ /* 0x000fea0003800200 */
.L_x_632:
        /* <DEDUP_REMOVED lines=11> */
.L_x_634:
        /* <DEDUP_REMOVED lines=10> */
.L_x_629:
[----:B------:R-:W-:Y:S05]  /*1a330*/  BSYNC.RECONVERGENT B0 ;  /* 0x0000000000007941 */ /* 0x000fea0003800200 */
.L_x_625:
        /* <DEDUP_REMOVED lines=17> */
.L_x_596:
        /* <DEDUP_REMOVED lines=26> */
.L_x_636:
[----:B------:R-:W-:Y:S05]  /*1a5f0*/  BSYNC.RECONVERGENT B0 ;  /* 0x0000000000007941 */ /* 0x000fea0003800200 */
.L_x_635:
[----:B------:R-:W0:Y:S01]  /*1a600*/  LDCU.64 UR12, c[0x0][0x3a8] ;  /* 0x00007500ff0c77ac */ /* 0x000e220008000a00 */
[----:B------:R-:W-:Y:S01]  /*1a610*/  I2FP.F32.U32 R38, R57 ;  /* 0x0000003900267245 */ /* 0x000fe20000201000 */
[----:B------:R-:W-:Y:S01]  /*1a620*/  BSSY.RECONVERGENT B0, `(.L_x_637) ;  /* 0x0000016000007945 */ /* 0x000fe20003800200 */
[C---:B------:R-:W-:Y:S01]  /*1a630*/  ISETP.NE.AND P1, PT, R57.reuse, UR11, PT ;  /* 0x0000000b39007c0c */ /* 0x040fe2000bf25270 */
        /* <DEDUP_REMOVED lines=20> */
.L_x_638:
[----:B------:R-:W-:Y:S05]  /*1a780*/  BSYNC.RECONVERGENT B0 ;  /* 0x0000000000007941 */ /* 0x000fea0003800200 */
.L_x_637:
        /* <DEDUP_REMOVED lines=16> */
.L_x_640:
[----:B------:R-:W-:Y:S05]  /*1a890*/  BSYNC.RECONVERGENT B0 ;  /* 0x0000000000007941 */ /* 0x000fea0003800200 */
.L_x_639:
        /* <DEDUP_REMOVED lines=35> */
.L_x_644:
[----:B------:R-:W-:Y:S05]  /*1aad0*/  BSYNC.RECONVERGENT B3 ;  /* 0x0000000000037941 */ /* 0x000fea0003800200 */
.L_x_643:
[----:B------:R-:W0:Y:S02]  /*1aae0*/  F2F.F64.F32 R38, R34 ;  /* 0x0000002200267310 */ /* 0x000e240000201800 */
[----:B0-----:R-:W-:-:S06]  /*1aaf0*/  DMUL R38, R38, R70 ;  /* 0x0000004626267228 */ /* 0x001fcc0000000000 */
[----:B------:R0:W1:Y:S05]  /*1ab00*/  F2F.F32.F64 R46, R38 ;  /* 0x00000026002e7310 */ /* 0x00006a0000301000 */
.L_x_642:
[----:B------:R-:W-:Y:S05]  /*1ab10*/  BSYNC.RECONVERGENT B2 ;  /* 0x0000000000027941 */ /* 0x000fea0003800200 */
.L_x_641:
        /* <DEDUP_REMOVED lines=35> */
.L_x_595:
[----:B------:R-:W-:Y:S05]  /*1ad50*/  BSYNC.RECONVERGENT B1 ;  /* 0x0000000000017941 */ /* 0x000fea0003800200 */
.L_x_594:
[----:B------:R-:W-:Y:S05]  /*1ad60*/  WARPSYNC.ALL ;  /* 0x0000000000007948 */ /* 0x000fea0003800000 */
[----:B------:R-:W0:Y:S01]  /*1ad70*/  LDC.64 R38, c[0x0][0x398] ;  /* 0x0000e600ff267b82 */ /* 0x000e220000000a00 */
[----:B------:R-:W-:Y:S01]  /*1ad80*/  IMAD.MOV.U32 R42, RZ, RZ, 0x1 ;  /* 0x00000001ff2a7424 */ /* 0x000fe200078e00ff */
[----:B------:R-:W4:Y:S01]  /*1ad90*/  LDCU UR5, c[0x0][0x3a0] ;  /* 0x00007400ff0577ac */ /* 0x000f220008000800 */
[----:B------:R-:W-:Y:S01]  /*1ada0*/  IADD3 R57, PT, PT, R7, 0x2, RZ ;  /* 0x0000000207397810 */ /* 0x000fe20007ffe0ff */
[----:B------:R-:W-:Y:S01]  /*1adb0*/  BSSY.RECONVERGENT B1, `(.L_x_645) ;  /* 0x0000031000017945 */ /* 0x000fe20003800200 */
[----:B------:R-:W-:Y:S01]  /*1adc0*/  FSETP.NEU.AND P3, PT, R29, RZ, PT ;  /* 0x000000ff1d00720b */ /* 0x000fe20003f6d000 */
[----:B------:R-:W5:Y:S01]  /*1add0*/  LDCU UR10, c[0x0][0x3b0] ;  /* 0x00007600ff0a77ac */ /* 0x000f620008000800 */
[----:B------:R-:W-:-:S02]  /*1ade0*/  I2FP.F32.S32 R59, R57 ;  /* 0x00000039003b7245 */ /* 0x000fc40000201400 */
[----:B------:R-:W-:Y:S01]  /*1adf0*/  FSETP.NEU.OR P3, PT, R30, RZ, P3 ;  /* 0x000000ff1e00720b */ /* 0x000fe20001f6d400 */
[----:B0-----:R-:W0:Y:S02]  /*1ae00*/  F2F.F64.F32 R72, R39 ;  /* 0x0000002700487310 */ /* 0x001e240000201800 */
[----:B------:R-:W-:-:S04]  /*1ae10*/  FFMA R38, R59, R39, R38 ;  /* 0x000000273b267223 */ /* 0x000fc80000000026 */
[----:B------:R-:W-:-:S04]  /*1ae20*/  FADD R60, R33, -R38 ;  /* 0x80000026213c7221 */ /* 0x000fc80000000000 */
[----:B----4-:R-:W-:Y:S01]  /*1ae30*/  FMUL R60, R60, UR5 ;  /* 0x000000053c3c7c20 */ /* 0x010fe20008400000 */
[----:B------:R-:W4:Y:S04]  /*1ae40*/  LDCU UR5, c[0x0][0x390] ;  /* 0x00007200ff0577ac */ /* 0x000f280008000800 */
[----:B------:R-:W-:Y:S01]  /*1ae50*/  FSETP.GT.AND P0, PT, R60, RZ, PT ;  /* 0x000000ff3c00720b */ /* 0x000fe20003f04000 */
[----:B0-----:R-:W0:Y:S01]  /*1ae60*/  MUFU.RCP64H R43, R73 ;  /* 0x00000049002b7308 */ /* 0x001e220000001800 */
[----:B----4-:R-:W-:Y:S02]  /*1ae70*/  UIADD3 UR7, UPT, UPT, UR5, -0x1, URZ ;  /* 0xffffffff05077890 */ /* 0x010fe4000fffe0ff */
[----:B------:R-:W-:Y:S01]  /*1ae80*/  ISETP.GT.AND P1, PT, R57, UR5, PT ;  /* 0x0000000539007c0c */ /* 0x000fe2000bf24270 */
        /* <DEDUP_REMOVED lines=9> */
[C---:B------:R-:W-:Y:S02]  /*1af20*/  ISETP.NE.AND P0, PT, R57.reuse, UR5, PT ;  /* 0x0000000539007c0c */ /* 0x040fe4000bf05270 */
[----:B------:R-:W-:Y:S02]  /*1af30*/  DMUL R58, R40, R38 ;  /* 0x00000026283a7228 */ /* 0x000fe40000000000 */
[----:B------:R-:W-:-:S06]  /*1af40*/  ISETP.EQ.OR P0, PT, R57, UR7, !P0 ;  /* 0x0000000739007c0c */ /* 0x000fcc000c702670 */
[----:B------:R-:W-:-:S08]  /*1af50*/  DFMA R42, -R72, R58, R38 ;  /* 0x0000003a482a722b */ /* 0x000fd00000000126 */
[----:B------:R-:W-:Y:S01]  /*1af60*/  DFMA R40, R40, R42, R58 ;  /* 0x0000002a2828722b */ /* 0x000fe2000000003a */
[----:B------:R-:W-:-:S04]  /*1af70*/  FADD R58, -|R60|, 2 ;  /* 0x400000003c3a7421 */ /* 0x000fc80000000300 */
[C---:B------:R-:W-:Y:S01]  /*1af80*/  FMUL R61, R58.reuse, R58 ;  /* 0x0000003a3a3d7220 */ /* 0x040fe20000400000 */
[----:B------:R-:W-:-:S04]  /*1af90*/  FSETP.GT.AND P4, PT, R58, 1, PT ;  /* 0x3f8000003a00780b */ /* 0x000fc80003f84000 */
[----:B------:R-:W-:Y:S01]  /*1afa0*/  FFMA R42, RZ, R73, R41 ;  /* 0x00000049ff2a7223 */ /* 0x000fe20000000029 */
[----:B------:R-:W-:Y:S01]  /*1afb0*/  FMUL R59, R58, R61 ;  /* 0x0000003d3a3b7220 */ /* 0x000fe20000400000 */
[----:B-----5:R-:W-:-:S03]  /*1afc0*/  FMUL R61, R61, UR10 ;  /* 0x0000000a3d3d7c20 */ /* 0x020fc60008400000 */
[----:B------:R-:W-:Y:S01]  /*1afd0*/  FSETP.GT.AND P2, PT, |R42|, 1.469367938527859385e-39, PT ;  /* 0x001000002a00780b */ /* 0x000fe20003f44200 */
[----:B------:R-:W-:Y:S01]  /*1afe0*/  FADD R42, R58, -1 ;  /* 0xbf8000003a2a7421 */ /* 0x000fe20000000000 */
[----:B------:R-:W-:-:S03]  /*1aff0*/  FMUL R59, R59, UR10 ;  /* 0x0000000a3b3b7c20 */ /* 0x000fc60008400000 */
[----:B------:R-:W-:-:S04]  /*1b000*/  FMUL R43, R42, R42 ;  /* 0x0000002a2a2b7220 */ /* 0x000fc80000400000 */
[----:B------:R-:W-:Y:S01]  /*1b010*/  FMUL.M4 R56, R42, R43 ;  /* 0x0000002b2a387220 */ /* 0x000fe20000600000 */
[----:B------:R-:W-:-:S03]  /*1b020*/  FMUL R42, R43, 4 ;  /* 0x408000002b2a7820 */ /* 0x000fc60000400000 */
[----:B------:R-:W-:Y:S01]  /*1b030*/  FFMA R56, -R56, UR10, R59 ;  /* 0x0000000a38387c23 */ /* 0x000fe2000800013b */
[----:B------:R-:W-:Y:S01]  /*1b040*/  @P4 FFMA R61, -R42, UR10, R61 ;  /* 0x0000000a2a3d4c23 */ /* 0x000fe2000800013d */
[----:B------:R-:W-:Y:S06]  /*1b050*/  @P2 BRA P5, `(.L_x_646) ;  /* 0x0000000000182947 */ /* 0x000fec0002800000 */
[----:B------:R-:W-:Y:S01]  /*1b060*/  IMAD.MOV.U32 R40, RZ, RZ, R72 ;  /* 0x000000ffff287224 */ /* 0x000fe200078e0048 */
[----:B------:R-:W-:Y:S02]  /*1b070*/  MOV R41, R73 ;  /* 0x0000004900297202 */ /* 0x000fe40000000f00 */
[----:B------:R-:W-:-:S07]  /*1b080*/  MOV R68, 0x1b0a0 ;  /* 0x0001b0a000447802 */ /* 0x000fce0000000f00 */
[----:B-123--:R-:W-:Y:S05]  /*1b090*/  CALL.REL.NOINC `($__internal_0_$__cuda_sm20_div_rn_f64_full) ;  /* 0x0000008000887944 */ /* 0x00efea0003c00000 */
[----:B------:R-:W-:Y:S01]  /*1b0a0*/  IMAD.MOV.U32 R40, RZ, RZ, R70 ;  /* 0x000000ffff287224 */ /* 0x000fe200078e0046 */
[----:B------:R-:W-:-:S07]  /*1b0b0*/  MOV R41, R71 ;  /* 0x0000004700297202 */ /* 0x000fce0000000f00 */
.L_x_646:
[----:B------:R-:W-:Y:S05]  /*1b0c0*/  BSYNC.RECONVERGENT B1 ;  /* 0x0000000000017941 */ /* 0x000fea0003800200 */
.L_x_645:
[----:B------:R-:W0:Y:S01]  /*1b0d0*/  MUFU.RCP64H R43, R73 ;  /* 0x00000049002b7308 */ /* 0x000e220000001800 */
[----:B------:R-:W4:Y:S01]  /*1b0e0*/  LDC.64 R38, c[0x0][0x398] ;  /* 0x0000e600ff267b82 */ /* 0x000f220000000a00 */
[----:B------:R-:W-:Y:S01]  /*1b0f0*/  IMAD.MOV.U32 R42, RZ, RZ, 0x1 ;  /* 0x00000001ff2a7424 */ /* 0x000fe200078e00ff */
[----:B------:R-:W5:Y:S01]  /*1b100*/  LDCU UR5, c[0x0][0x3a0] ;  /* 0x00007400ff0577ac */ /* 0x000f620008000800 */
[----:B------:R-:W-:Y:S01]  /*1b110*/  I2FP.F32.U32 R63, R57 ;  /* 0x00000039003f7245 */ /* 0x000fe20000201000 */
[----:B------:R-:W-:Y:S03]  /*1b120*/  BSSY.RECONVERGENT B1, `(.L_x_647) ;  /* 0x0000025000017945 */ /* 0x000fe60003800200 */
[----:B-1----:R-:W1:Y:S01]  /*1b130*/  F2F.F64.F32 R64, R61 ;  /* 0x0000003d00407310 */ /* 0x002e620000201800 */
[----:B0-----:R-:W-:Y:S02]  /*1b140*/  DFMA R70, -R72, R42, 1 ;  /* 0x3ff000004846742b */ /* 0x001fe4000000012a */
[----:B-1----:R-:W-:-:S06]  /*1b150*/  DMUL R40, R64, R40 ;  /* 0x0000002840287228 */ /* 0x002fcc0000000000 */
[----:B------:R-:W-:Y:S01]  /*1b160*/  DFMA R70, R70, R70, R70 ;  /* 0x000000464646722b */ /* 0x000fe20000000046 */
[----:B----4-:R-:W-:-:S04]  /*1b170*/  FFMA R38, R63, R39, R38 ;  /* 0x000000273f267223 */ /* 0x010fc80000000026 */
[----:B------:R-:W-:Y:S01]  /*1b180*/  FADD R62, R33, -R38 ;  /* 0x80000026213e7221 */ /* 0x000fe20000000000 */
[----:B------:R-:W-:Y:S02]  /*1b190*/  MOV R33, 0x40080000 ;  /* 0x4008000000217802 */ /* 0x000fe40000000f00 */
[----:B------:R-:W-:Y:S01]  /*1b1a0*/  DFMA R70, R42, R70, R42 ;  /* 0x000000462a46722b */ /* 0x000fe2000000002a */
[----:B-----5:R-:W-:Y:S01]  /*1b1b0*/  FMUL R62, R62, UR5 ;  /* 0x000000053e3e7c20 */ /* 0x020fe20008400000 */
[----:B------:R-:W0:Y:S04]  /*1b1c0*/  LDCU UR5, c[0x0][0x3b0] ;  /* 0x00007600ff0577ac */ /* 0x000e280008000800 */
[----:B------:R-:W-:Y:S02]  /*1b1d0*/  FSETP.GT.AND P2, PT, R62, RZ, PT ;  /* 0x000000ff3e00720b */ /* 0x000fe40003f44000 */
[----:B------:R-:W-:-:S08]  /*1b1e0*/  DFMA R38, -R72, R70, 1 ;  /* 0x3ff000004826742b */ /* 0x000fd00000000146 */
[----:B------:R-:W-:Y:S01]  /*1b1f0*/  DFMA R70, R70, R38, R70 ;  /* 0x000000264646722b */ /* 0x000fe20000000046 */
[----:B------:R-:W-:Y:S01]  /*1b200*/  FSEL R39, -R33, 2.125, P2 ;  /* 0x4008000021277808 */ /* 0x000fe20001000100 */
[----:B------:R-:W-:Y:S01]  /*1b210*/  IMAD.MOV.U32 R38, RZ, RZ, RZ ;  /* 0x000000ffff267224 */ /* 0x000fe200078e00ff */
[----:B------:R1:W4:Y:S02]  /*1b220*/  F2F.F32.F64 R33, R40 ;  /* 0x0000002800217310 */ /* 0x0003240000301000 */
        /* <DEDUP_REMOVED lines=9> */
[----:B0-----:R-:W-:Y:S01]  /*1b2c0*/  FMUL R65, R43, UR5 ;  /* 0x000000052b417c20 */ /* 0x001fe20008400000 */
[----:B------:R-:W-:-:S03]  /*1b2d0*/  FMUL R42, R42, R43 ;  /* 0x0000002b2a2a7220 */ /* 0x000fc60000400000 */
[----:B------:R-:W-:Y:S01]  /*1b2e0*/  FSETP.GT.AND P4, PT, |R64|, 1.469367938527859385e-39, PT ;  /* 0x001000004000780b */ /* 0x000fe20003f84200 */
[----:B------:R-:W-:Y:S01]  /*1b2f0*/  FMUL.M4 R64, R63, R63 ;  /* 0x0000003f3f407220 */ /* 0x000fe20000600000 */
[----:B------:R-:W-:-:S03]  /*1b300*/  FMUL R61, R42, UR5 ;  /* 0x000000052a3d7c20 */ /* 0x000fc60008400000 */
[----:B------:R-:W-:-:S08]  /*1b310*/  @P2 FFMA R65, -R64, UR5, R65 ;  /* 0x0000000540412c23 */ /* 0x000fd00008000141 */
[----:B-1--4-:R-:W-:Y:S05]  /*1b320*/  @P4 BRA P5, `(.L_x_648) ;  /* 0x0000000000104947 */ /* 0x012fea0002800000 */
[----:B------:R-:W-:Y:S01]  /*1b330*/  MOV R40, R72 ;  /* 0x0000004800287202 */ /* 0x000fe20000000f00 */
[----:B------:R-:W-:Y:S01]  /*1b340*/  IMAD.MOV.U32 R41, RZ, RZ, R73 ;  /* 0x000000ffff297224 */ /* 0x000fe200078e0049 */
[----:B------:R-:W-:-:S07]  /*1b350*/  MOV R68, 0x1b370 ;  /* 0x0001b37000447802 */ /* 0x000fce0000000f00 */
[----:B--23--:R-:W-:Y:S05]  /*1b360*/  CALL.REL.NOINC `($__internal_0_$__cuda_sm20_div_rn_f64_full) ;  /* 0x0000007c00d47944 */ /* 0x00cfea0003c00000 */
.L_x_648:
[----:B------:R-:W-:Y:S05]  /*1b370*/  BSYNC.RECONVERGENT B1 ;  /* 0x0000000000017941 */ /* 0x000fea0003800200 */
.L_x_647:
[----:B------:R-:W0:Y:S01]  /*1b380*/  LDCU UR7, c[0x0][0x394] ;  /* 0x00007280ff0777ac */ /* 0x000e220008000800 */
[----:B------:R-:W1:Y:S01]  /*1b390*/  F2F.F64.F32 R38, R65 ;  /* 0x0000004100267310 */ /* 0x000e620000201800 */
[C---:B------:R-:W-:Y:S01]  /*1b3a0*/  LOP3.LUT R57, R2.reuse, R57, RZ, 0xfc, !PT ;  /* 0x0000003902397212 */ /* 0x040fe200078efcff */
[----:B------:R-:W-:Y:S01]  /*1b3b0*/  BSSY.RECONVERGENT B1, `(.L_x_649) ;  /* 0x000020e000017945 */ /* 0x000fe20003800200 */
[----:B------:R-:W-:Y:S02]  /*1b3c0*/  UMOV UR5, 0x40 ;  /* 0x0000004000057882 */ /* 0x000fe40000000000 */
[----:B------:R-:W-:Y:S01]  /*1b3d0*/  SHF.R.U32.HI R40, RZ, 0x1f, R57 ;  /* 0x0000001fff287819 */ /* 0x000fe20000011639 */
[----:B-1----:R-:W-:Y:S01]  /*1b3e0*/  DMUL R38, R38, R70 ;  /* 0x0000004626267228 */ /* 0x002fe20000000000 */
[----:B0-----:R-:W-:-:S04]  /*1b3f0*/  ISETP.GT.OR P1, PT, R2, UR7, P1 ;  /* 0x0000000702007c0c */ /* 0x001fc80008f24670 */
[----:B------:R-:W-:Y:S01]  /*1b400*/  ISETP.EQ.U32.OR P1, PT, R40, 0x1, P1 ;  /* 0x000000012800780c */ /* 0x000fe20000f22470 */
[----:B------:R0:W1:Y:S01]  /*1b410*/  F2F.F32.F64 R57, R38 ;  /* 0x0000002600397310 */ /* 0x0000620000301000 */
[----:B------:R-:W-:-:S04]  /*1b420*/  IADD3 R40, PT, PT, R7, 0x2, RZ ;  /* 0x0000000207287810 */ /* 0x000fc80007ffe0ff */
[----:B------:R-:W-:-:S07]  /*1b430*/  LEA R63, R40, UR5, 0x2 ;  /* 0x00000005283f7c11 */ /* 0x000fce000f8e10ff */
[----:B0-----:R-:W-:Y:S05]  /*1b440*/  @P1 BRA `(.L_x_650) ;  /* 0x0000002000101947 */ /* 0x001fea0003800000 */
[----:B------:R-:W0:Y:S01]  /*1b450*/  LDCU UR5, c[0x0][0x390] ;  /* 0x00007200ff0577ac */ /* 0x000e220008000800 */
[----:B------:R-:W-:-:S04]  /*1b460*/  ISETP.GE.AND P2, PT, R4, UR7, PT ;  /* 0x0000000704007c0c */ /* 0x000fc8000bf46270 */
[----:B------:R-:W-:Y:S01]  /*1b470*/  ISETP.GT.AND P2, PT, R4, 0x2, !P2 ;  /* 0x000000020400780c */ /* 0x000fe20005744270 */
[----:B0-----:R-:W-:-:S06]  /*1b480*/  UIADD3 UR5, UPT, UPT, UR5, -0x1, URZ ;  /* 0xffffffff05057890 */ /* 0x001fcc000fffe0ff */
[----:B------:R-:W-:-:S04]  /*1b490*/  ISETP.GE.AND P1, PT, R40, UR5, PT ;  /* 0x0000000528007c0c */ /* 0x000fc8000bf26270 */
[----:B------:R-:W-:-:S13]  /*1b4a0*/  ISETP.GT.AND P1, PT, R7, -0x1, !P1 ;  /* 0xffffffff0700780c */ /* 0x000fda0004f24270 */
[----:B------:R-:W-:Y:S05]  /*1b4b0*/  @P1 BRA P2, `(.L_x_651) ;  /* 0x0000001400ac1947 */ /* 0x000fea0001000000 */
[----:B------:R-:W-:Y:S01]  /*1b4c0*/  FSETP.NEU.AND P1, PT, R0, RZ, PT ;  /* 0x000000ff0000720b */ /* 0x000fe20003f2d000 */
[----:B------:R-:W-:-:S12]  /*1b4d0*/  BSSY.RECONVERGENT B0, `(.L_x_652) ;  /* 0x0000050000007945 */ /* 0x000fd80003800200 */
[----:B------:R-:W-:Y:S05]  /*1b4e0*/  @!P1 BRA `(.L_x_653) ;  /* 0x0000000400389947 */ /* 0x000fea0003800000 */
[----:B------:R-:W-:Y:S01]  /*1b4f0*/  ISETP.NE.AND P1, PT, R34, RZ, PT ;  /* 0x000000ff2200720c */ /* 0x000fe20003f25270 */
[----:B------:R-:W-:-:S12]  /*1b500*/  BSSY.RECONVERGENT B2, `(.L_x_654) ;  /* 0x0000048000027945 */ /* 0x000fd80003800200 */
[----:B------:R-:W-:Y:S05]  /*1b510*/  @!P1 BRA `(.L_x_655) ;  /* 0x0000000400189947 */ /* 0x000fea0003800000 */
[----:B------:R-:W-:Y:S01]  /*1b520*/  ISETP.GE.U32.AND P1, PT, R7, -0x2, PT ;  /* 0xfffffffe0700780c */ /* 0x000fe20003f26070 */
[----:B------:R-:W-:-:S12]  /*1b530*/  BSSY.RECONVERGENT B3, `(.L_x_656) ;  /* 0x0000019000037945 */ /* 0x000fd80003800200 */
[----:B------:R-:W-:Y:S05]  /*1b540*/  @!P1 BRA `(.L_x_657) ;  /* 0x0000000000309947 */ /* 0x000fea0003800000 */
[----:B------:R-:W0:Y:S01]  /*1b550*/  LDC R45, c[0x3][R63] ;  /* 0x00c000003f2d7b82 */ /* 0x000e220000000800 */
[C---:B------:R-:W-:Y:S01]  /*1b560*/  FADD R38, -|R23|.reuse, 2 ;  /* 0x4000000017267421 */ /* 0x040fe20000000300 */
[----:B------:R-:W-:Y:S02]  /*1b570*/  FSETP.GT.AND P5, PT, R58, 1, PT ;  /* 0x3f8000003a00780b */ /* 0x000fe40003fa4000 */
[----:B------:R-:W-:Y:S02]  /*1b580*/  FSETP.GEU.AND P4, PT, |R23|, 2, PT ;  /* 0x400000001700780b */ /* 0x000fe40003f8e200 */
[----:B------:R-:W-:Y:S02]  /*1b590*/  FSETP.GT.AND P2, PT, R38, 1, PT ;  /* 0x3f8000002600780b */ /* 0x000fe40003f44000 */
[----:B------:R-:W-:Y:S02]  /*1b5a0*/  FSETP.GEU.AND P1, PT, |R60|, 2, PT ;  /* 0x400000003c00780b */ /* 0x000fe40003f2e200 */
[----:B------:R-:W-:-:S02]  /*1b5b0*/  FSEL R38, R59, R56, !P5 ;  /* 0x000000383b267208 */ /* 0x000fc40006800000 */
[----:B------:R-:W-:Y:S02]  /*1b5c0*/  FSEL R39, R21, R16, !P2 ;  /* 0x0000001015277208 */ /* 0x000fe40005000000 */
[----:B------:R-:W-:Y:S02]  /*1b5d0*/  FSEL R38, R38, RZ, !P1 ;  /* 0x000000ff26267208 */ /* 0x000fe40004800000 */
[----:B------:R-:W-:-:S05]  /*1b5e0*/  FSEL R39, R39, RZ, !P4 ;  /* 0x000000ff27277208 */ /* 0x000fca0006000000 */
[----:B0-----:R-:W-:Y:S01]  /*1b5f0*/  FFMA R45, R39, R45, R38 ;  /* 0x0000002d272d7223 */ /* 0x001fe20000000026 */
[----:B------:R-:W-:Y:S06]  /*1b600*/  BRA `(.L_x_658) ;  /* 0x00000000002c7947 */ /* 0x000fec0003800000 */
.L_x_657:
[----:B------:R-:W0:Y:S01]  /*1b610*/  @P0 LDC R38, c[0x3][R49+0x18] ;  /* 0x00c0060031260b82 */ /* 0x000e220000000800 */
[----:B------:R-:W-:Y:S01]  /*1b620*/  @P0 FADD R39, -|R22|, 2 ;  /* 0x4000000016270421 */ /* 0x000fe20000000300 */
[----:B------:R-:W-:Y:S02]  /*1b630*/  FSETP.GT.AND P2, PT, R58, 1, PT ;  /* 0x3f8000003a00780b */ /* 0x000fe40003f44000 */
[----:B------:R-:W-:Y:S02]  /*1b640*/  FSETP.GEU.AND P1, PT, |R60|, 2, PT ;  /* 0x400000003c00780b */ /* 0x000fe40003f2e200 */
[----:B------:R-:W-:Y:S02]  /*1b650*/  @P0 FSETP.GT.AND P4, PT, R39, 1, PT ;  /* 0x3f8000002700080b */ /* 0x000fe40003f84000 */
[----:B------:R-:W-:Y:S02]  /*1b660*/  FSEL R39, R59, R56, !P2 ;  /* 0x000000383b277208 */ /* 0x000fe40005000000 */
[----:B------:R-:W-:-:S02]  /*1b670*/  @P0 FSETP.GEU.AND P2, PT, |R22|, 2, PT ;  /* 0x400000001600080b */ /* 0x000fc40003f4e200 */
[----:B------:R-:W-:Y:S02]  /*1b680*/  @P0 FSEL R40, R18, R15, !P4 ;  /* 0x0000000f12280208 */ /* 0x000fe40006000000 */
[----:B------:R-:W-:Y:S02]  /*1b690*/  FSEL R45, R39, RZ, !P1 ;  /* 0x000000ff272d7208 */ /* 0x000fe40004800000 */
[----:B------:R-:W-:-:S05]  /*1b6a0*/  @P0 FSEL R40, R40, RZ, !P2 ;  /* 0x000000ff28280208 */ /* 0x000fca0005000000 */
[----:B0-----:R-:W-:-:S07]  /*1b6b0*/  @P0 FFMA R45, R40, R38, R45 ;  /* 0x00000026282d0223 */ /* 0x001fce000000002d */
.L_x_658:
[----:B------:R-:W-:Y:S05]  /*1b6c0*/  BSYNC.RECONVERGENT B3 ;  /* 0x0000000000037941 */ /* 0x000fea0003800200 */
.L_x_656:
        /* <DEDUP_REMOVED lines=22> */
.L_x_660:
[----:B------:R-:W-:Y:S05]  /*1b830*/  BSYNC.RECONVERGENT B3 ;  /* 0x0000000000037941 */ /* 0x000fea0003800200 */
.L_x_659:
        /* <DEDUP_REMOVED lines=11> */
.L_x_661:
        /* <DEDUP_REMOVED lines=9> */
.L_x_655:
[----:B------:R-:W-:Y:S05]  /*1b980*/  BSYNC.RECONVERGENT B2 ;  /* 0x0000000000027941 */ /* 0x000fea0003800200 */
.L_x_654:
[----:B------:R-:W0:Y:S02]  /*1b990*/  LDC R38, c[0x3][R50+0x3c] ;  /* 0x00c00f0032267b82 */ /* 0x000e240000000800 */
[----:B0-----:R-:W-:-:S04]  /*1b9a0*/  FMUL R39, R45, R38 ;  /* 0x000000262d277220 */ /* 0x001fc80000400000 */
[----:B------:R-:W-:-:S04]  /*1b9b0*/  FMUL R39, R44, R39 ;  /* 0x000000272c277220 */ /* 0x000fc80000400000 */
[----:B------:R-:W-:-:S07]  /*1b9c0*/  FFMA R35, R0, R39, R35 ;  /* 0x0000002700237223 */ /* 0x000fce0000000023 */
.L_x_653:
[----:B------:R-:W-:Y:S05]  /*1b9d0*/  BSYNC.RECONVERGENT B0 ;  /* 0x0000000000007941 */ /* 0x000fea0003800200 */
.L_x_652:
        /* <DEDUP_REMOVED lines=24> */
.L_x_667:
        /* <DEDUP_REMOVED lines=11> */
.L_x_668:
[----:B------:R-:W-:Y:S05]  /*1bc10*/  BSYNC.RECONVERGENT B0 ;  /* 0x0000000000007941 */ /* 0x000fea0003800200 */
.L_x_666:
        /* <DEDUP_REMOVED lines=42> */
.L_x_672:
[----:B------:R-:W-:Y:S05]  /*1bec0*/  BSYNC.RECONVERGENT B5 ;  /* 0x0000000000057941 */ /* 0x000fea0003800200 */
.L_x_671:
[----:B------:R-:W0:Y:S02]  /*1bed0*/  F2F.F64.F32 R38, R65 ;  /* 0x0000004100267310 */ /* 0x000e240000201800 */
[----:B0-----:R-:W-:-:S06]  /*1bee0*/  DMUL R38, R38, R70 ;  /* 0x0000004626267228 */ /* 0x001fcc0000000000 */
[----:B------:R0:W3:Y:S05]  /*1bef0*/  F2F.F32.F64 R46, R38 ;  /* 0x00000026002e7310 */ /* 0x0000ea0000301000 */
.L_x_670:
[----:B------:R-:W-:Y:S05]  /*1bf00*/  BSYNC.RECONVERGENT B4 ;  /* 0x0000000000047941 */ /* 0x000fea0003800200 */
.L_x_669:
        /* <DEDUP_REMOVED lines=15> */
.L_x_665:
[----:B------:R-:W-:Y:S05]  /*1c000*/  BSYNC.RECONVERGENT B3 ;  /* 0x0000000000037941 */ /* 0x000fea0003800200 */
.L_x_664:
        /* <DEDUP_REMOVED lines=9> */
.L_x_663:
[----:B------:R-:W-:Y:S05]  /*1c0a0*/  BSYNC.RECONVERGENT B2 ;  /* 0x0000000000027941 */ /* 0x000fea0003800200 */
.L_x_662:
[----:B------:R-:W-:Y:S04]  /*1c0b0*/  BSSY.RECONVERGENT B0, `(.L_x_673) ;  /* 0x0000046000007945 */ /* 0x000fe80003800200 */
[----:B------:R-:W-:Y:S05]  /*1c0c0*/  @!P1 BRA `(.L_x_674) ;  /* 0x0000000400109947 */ /* 0x000fea0003800000 */
[----:B------:R-:W-:Y:S01]  /*1c0d0*/  ISETP.NE.AND P1, PT, R34, RZ, PT ;  /* 0x000000ff2200720c */ /* 0x000fe20003f25270 */
[----:B------:R-:W-:-:S12]  /*1c0e0*/  BSSY.RECONVERGENT B2, `(.L_x_675) ;  /* 0x000003e000027945 */ /* 0x000fd80003800200 */
[----:B------:R-:W-:Y:S05]  /*1c0f0*/  @!P1 BRA `(.L_x_676) ;  /* 0x0000000000f09947 */ /* 0x000fea0003800000 */
[----:B------:R-:W-:Y:S01]  /*1c100*/  ISETP.GE.U32.AND P1, PT, R7, -0x2, PT ;  /* 0xfffffffe0700780c */ /* 0x000fe20003f26070 */
[----:B------:R-:W4:Y:S01]  /*1c110*/  LDC R41, c[0x0][0x3a4] ;  /* 0x0000e900ff297b82 */ /* 0x000f220000000800 */
[----:B------:R-:W-:Y:S11]  /*1c120*/  BSSY.RECONVERGENT B3, `(.L_x_677) ;  /* 0x000000e000037945 */ /* 0x000ff60003800200 */
[----:B0-----:R-:W0:Y:S01]  /*1c130*/  @P1 LDC R39, c[0x3][R63] ;  /* 0x00c000003f271b82 */ /* 0x001e220000000800 */
[----:B------:R-:W-:-:S02]  /*1c140*/  @P1 FSETP.GEU.AND P2, PT, |R23|, 2, PT ;  /* 0x400000001700180b */ /* 0x000fc40003f4e200 */
[----:B------:R-:W-:Y:S02]  /*1c150*/  @P1 FSETP.GEU.AND P4, PT, |R60|, 2, PT ;  /* 0x400000003c00180b */ /* 0x000fe40003f8e200 */
[----:B------:R-:W-:Y:S02]  /*1c160*/  @P1 FSEL R38, R11, RZ, !P2 ;  /* 0x000000ff0b261208 */ /* 0x000fe40005000000 */
[----:B------:R-:W-:-:S05]  /*1c170*/  @P1 FSEL R47, R33, RZ, !P4 ;  /* 0x000000ff212f1208 */ /* 0x000fca0006000000 */
[----:B0-----:R-:W-:Y:S01]  /*1c180*/  @P1 FFMA R47, R38, R39, R47 ;  /* 0x00000027262f1223 */ /* 0x001fe2000000002f */
[----:B----4-:R-:W-:Y:S06]  /*1c190*/  @P1 BRA `(.L_x_678) ;  /* 0x0000000000181947 */ /* 0x010fec0003800000 */
[----:B------:R-:W0:Y:S01]  /*1c1a0*/  @P0 LDC R39, c[0x3][R49+0x18] ;  /* 0x00c0060031270b82 */ /* 0x000e220000000800 */
[----:B------:R-:W-:Y:S02]  /*1c1b0*/  FSETP.GEU.AND P1, PT, |R60|, 2, PT ;  /* 0x400000003c00780b */ /* 0x000fe40003f2e200 */
[----:B------:R-:W-:Y:S02]  /*1c1c0*/  @P0 FSETP.GEU.AND P2, PT, |R22|, 2, PT ;  /* 0x400000001600080b */ /* 0x000fe40003f4e200 */
[----:B------:R-:W-:Y:S02]  /*1c1d0*/  FSEL R47, R33, RZ, !P1 ;  /* 0x000000ff212f7208 */ /* 0x000fe40004800000 */
[----:B------:R-:W-:-:S05]  /*1c1e0*/  @P0 FSEL R38, R8, RZ, !P2 ;  /* 0x000000ff08260208 */ /* 0x000fca0005000000 */
[----:B0-----:R-:W-:-:S07]  /*1c1f0*/  @P0 FFMA R47, R38, R39, R47 ;  /* 0x00000027262f0223 */ /* 0x001fce000000002f */
.L_x_678:
[----:B------:R-:W-:Y:S05]  /*1c200*/  BSYNC.RECONVERGENT B3 ;  /* 0x0000000000037941 */ /* 0x000fea0003800200 */
.L_x_677:
        /* <DEDUP_REMOVED lines=21> */
.L_x_680:
[----:B------:R-:W-:Y:S05]  /*1c360*/  BSYNC.RECONVERGENT B3 ;  /* 0x0000000000037941 */ /* 0x000fea0003800200 */
.L_x_679:
        /* <DEDUP_REMOVED lines=11> */
.L_x_681:
        /* <DEDUP_REMOVED lines=10> */
.L_x_676:
[----:B------:R-:W-:Y:S05]  /*1c4c0*/  BSYNC.RECONVERGENT B2 ;  /* 0x0000000000027941 */ /* 0x000fea0003800200 */
.L_x_675:
[----:B0-2---:R-:W-:-:S04]  /*1c4d0*/  FMUL R39, R47, R52 ;  /* 0x000000342f277220 */ /* 0x005fc80000400000 */
[----:B------:R-:W-:-:S04]  /*1c4e0*/  FMUL R38, R44, R39 ;  /* 0x000000272c267220 */ /* 0x000fc80000400000 */
[----:B------:R-:W-:-:S04]  /*1c4f0*/  FMUL R38, R31, R38 ;  /* 0x000000261f267220 */ /* 0x000fc80000400000 */
[----:B---3--:R-:W-:-:S07]  /*1c500*/  FFMA R35, R38, R26, R35 ;  /* 0x0000001a26237223 */ /* 0x008fce0000000023 */
.L_x_674:
[----:B------:R-:W-:Y:S05]  /*1c510*/  BSYNC.RECONVERGENT B0 ;  /* 0x0000000000007941 */ /* 0x000fea0003800200 */
.L_x_673:
        /* <DEDUP_REMOVED lines=8> */
.L_x_684:
[----:B------:R-:W-:-:S13]  /*1c5a0*/  ISETP.NE.AND P1, PT, R34, RZ, PT ;  /* 0x000000ff2200720c */ /* 0x000fda0003f25270 */
[----:B------:R-:W-:Y:S05]  /*1c5b0*/  @!P1 BREAK.RELIABLE B2 ;  /* 0x0000000000029942 */ /* 0x000fea0003800100 */
[----:B------:R-:W-:Y:S05]  /*1c5c0*/  @!P1 BRA `(.L_x_686) ;  /* 0x0000000400209947 */ /* 0x000fea0003800000 */
.L_x_685:
[----:B------:R-:W-:Y:S05]  /*1c5d0*/  BSYNC.RELIABLE B2 ;  /* 0x0000000000027941 */ /* 0x000fea0003800100 */
.L_x_683:
[----:B------:R-:W-:Y:S01]  /*1c5e0*/  ISETP.GE.U32.AND P1, PT, R7, -0x2, PT ;  /* 0xfffffffe0700780c */ /* 0x000fe20003f26070 */
[----:B------:R-:W-:-:S12]  /*1c5f0*/  BSSY.RECONVERGENT B2, `(.L_x_687) ;  /* 0x0000019000027945 */ /* 0x000fd80003800200 */
[----:B------:R-:W-:Y:S05]  /*1c600*/  @!P1 BRA `(.L_x_688) ;  /* 0x0000000000309947 */ /* 0x000fea0003800000 */
[----:B------:R-:W4:Y:S01]  /*1c610*/  LDC R45, c[0x3][R63+-0x20] ;  /* 0x00fff8003f2d7b82 */ /* 0x000f220000000800 */
[C---:B0-----:R-:W-:Y:S01]  /*1c620*/  FADD R38, -|R23|.reuse, 2 ;  /* 0x4000000017267421 */ /* 0x041fe20000000300 */
        /* <DEDUP_REMOVED lines=8> */
[----:B----4-:R-:W-:Y:S01]  /*1c6b0*/  FFMA R45, R38, R45, R39 ;  /* 0x0000002d262d7223 */ /* 0x010fe20000000027 */
[----:B------:R-:W-:Y:S06]  /*1c6c0*/  BRA `(.L_x_689) ;  /* 0x00000000002c7947 */ /* 0x000fec0003800000 */
.L_x_688:
[----:B0-----:R-:W0:Y:S01]  /*1c6d0*/  @P0 LDC R38, c[0x3][R49+-0x8] ;  /* 0x00fffe0031260b82 */ /* 0x001e220000000800 */
        /* <DEDUP_REMOVED lines=10> */
.L_x_689:
[----:B------:R-:W-:Y:S05]  /*1c780*/  BSYNC.RECONVERGENT B2 ;  /* 0x0000000000027941 */ /* 0x000fea0003800200 */
.L_x_687:
        /* <DEDUP_REMOVED lines=22> */
.L_x_691:
[----:B------:R-:W-:Y:S05]  /*1c8f0*/  BSYNC.RECONVERGENT B2 ;  /* 0x0000000000027941 */ /* 0x000fea0003800200 */
.L_x_690:
[----:B------:R-:W-:Y:S05]  /*1c900*/  @P2 BRA `(.L_x_692) ;  /* 0x0000000000282947 */ /* 0x000fea0003800000 */
[----:B------:R-:W-:Y:S01]  /*1c910*/  UMOV UR5, 0x20 ;  /* 0x0000002000057882 */ /* 0x000fe20000000000 */
[C---:B------:R-:W-:Y:S02]  /*1c920*/  FSETP.GEU.AND P2, PT, |R25|.reuse, 2, PT ;  /* 0x400000001900780b */ /* 0x040fe40003f4e200 */
[----:B------:R-:W-:Y:S01]  /*1c930*/  LEA R38, R2, UR5, 0x2 ;  /* 0x0000000502267c11 */ /* 0x000fe2000f8e10ff */
[----:B------:R-:W-:-:S05]  /*1c940*/  FADD R2, -|R25|, 2 ;  /* 0x4000000019027421 */ /* 0x000fca0000000300 */
[----:B------:R-:W0:Y:S01]  /*1c950*/  LDC R38, c[0x3][R38] ;  /* 0x00c0000026267b82 */ /* 0x000e220000000800 */
[----:B------:R-:W-:-:S04]  /*1c960*/  FSETP.GT.AND P1, PT, R2, 1, PT ;  /* 0x3f8000000200780b */ /* 0x000fc80003f24000 */
[----:B------:R-:W-:-:S04]  /*1c970*/  FSEL R2, R20, R17, !P1 ;  /* 0x0000001114027208 */ /* 0x000fc80004800000 */
[----:B------:R-:W-:-:S05]  /*1c980*/  FSEL R39, R2, RZ, !P2 ;  /* 0x000000ff02277208 */ /* 0x000fca0005000000 */
[----:B0-----:R-:W-:Y:S01]  /*1c990*/  FFMA R44, R39, R38, R44 ;  /* 0x00000026272c7223 */ /* 0x001fe2000000002c */
[----:B------:R-:W-:Y:S06]  /*1c9a0*/  BRA `(.L_x_686) ;  /* 0x0000000000287947 */ /* 0x000fec0003800000 */
.L_x_692:
        /* <DEDUP_REMOVED lines=10> */
.L_x_686:
[----:B------:R-:W-:Y:S05]  /*1ca50*/  BSYNC.RECONVERGENT B0 ;  /* 0x0000000000007941 */ /* 0x000fea0003800200 */
.L_x_682:
[----:B------:R-:W-:Y:S02]  /*1ca60*/  FSETP.NEU.AND P1, PT, R30, RZ, PT ;  /* 0x000000ff1e00720b */ /* 0x000fe40003f2d000 */
[----:B------:R-:W-:Y:S02]  /*1ca70*/  FSETP.NEU.AND P2, PT, R29, RZ, PT ;  /* 0x000000ff1d00720b */ /* 0x000fe40003f4d000 */
[----:B------:R-:W-:-:S09]  /*1ca80*/  FSETP.NEU.AND P4, PT, R28, RZ, PT ;  /* 0x000000ff1c00720b */ /* 0x000fd20003f8d000 */
[----:B------:R-:W4:Y:S08]  /*1ca90*/  @P1 LDC R2, c[0x3][R50+0x44] ;  /* 0x00c0110032021b82 */ /* 0x000f300000000800 */
[----:B0-----:R-:W0:Y:S01]  /*1caa0*/  @P2 LDC R38, c[0x3][R50+0x48] ;  /* 0x00c0120032262b82 */ /* 0x001e220000000800 */
[----:B----4-:R-:W-:-:S04]  /*1cab0*/  @P1 FMUL R39, R45, R2 ;  /* 0x000000022d271220 */ /* 0x010fc80000400000 */
[----:B------:R-:W-:Y:S01]  /*1cac0*/  @P1 FMUL R39, R44, R39 ;  /* 0x000000272c271220 */ /* 0x000fe20000400000 */
[----:B0-----:R-:W-:-:S03]  /*1cad0*/  @P2 FMUL R41, R45, R38 ;  /* 0x000000262d292220 */ /* 0x001fc60000400000 */
        /* <DEDUP_REMOVED lines=9> */
.L_x_651:
        /* <DEDUP_REMOVED lines=27> */
.L_x_694:
[----:B------:R-:W-:Y:S05]  /*1cd20*/  BSYNC.RECONVERGENT B0 ;  /* 0x0000000000007941 */ /* 0x000fea0003800200 */
.L_x_693:
        /* <DEDUP_REMOVED lines=23> */
.L_x_696:
[----:B------:R-:W-:Y:S05]  /*1cea0*/  BSYNC.RECONVERGENT B0 ;  /* 0x0000000000007941 */ /* 0x000fea0003800200 */
.L_x_695:
        /* <DEDUP_REMOVED lines=16> */
.L_x_698:
[----:B------:R-:W-:Y:S05]  /*1cfb0*/  BSYNC.RECONVERGENT B0 ;  /* 0x0000000000007941 */ /* 0x000fea0003800200 */
.L_x_697:
        /* <DEDUP_REMOVED lines=35> */
.L_x_702:
[----:B------:R-:W-:Y:S05]  /*1d1f0*/  BSYNC.RECONVERGENT B3 ;  /* 0x0000000000037941 */ /* 0x000fea0003800200 */
.L_x_701:
[----:B------:R-:W0:Y:S02]  /*1d200*/  F2F.F64.F32 R38, R34 ;  /* 0x0000002200267310 */ /* 0x000e240000201800 */
[----:B0-----:R-:W-:-:S06]  /*1d210*/  DMUL R38, R38, R70 ;  /* 0x0000004626267228 */ /* 0x001fcc0000000000 */
[----:B------:R0:W1:Y:S05]  /*1d220*/  F2F.F32.F64 R46, R38 ;  /* 0x00000026002e7310 */ /* 0x00006a0000301000 */
.L_x_700:
[----:B------:R-:W-:Y:S05]  /*1d230*/  BSYNC.RECONVERGENT B2 ;  /* 0x0000000000027941 */ /* 0x000fea0003800200 */
.L_x_699:
        /* <DEDUP_REMOVED lines=20> */
[----:B--2---:R-:W-:-:S04]  /*1d380*/  FMUL R43, R45, R64 ;  /* 0x000000402d2b7220 */ /* 0x004fc80000400000 */
[----:B------:R-:W-:Y:S01]  /*1d390*/  FMUL R43, R44, R43 ;  /* 0x0000002b2c2b7220 */ /* 0x000fe20000400000 */
[----:B0-----:R-:W-:-:S08]  /*1d3a0*/  DMUL R40, R40, -1000 ;  /* 0xc08f400028287828 */ /* 0x001fd00000000000 */
[----:B----4-:R-:W-:Y:S01]  /*1d3b0*/  DFMA R34, R38, R40, R34 ;  /* 0x000000282622722b */ /* 0x010fe20000000022 */
[----:B------:R-:W-:Y:S01]  /*1d3c0*/  FMUL R39, R47, R42 ;  /* 0x0000002a2f277220 */ /* 0x000fe20000400000 */
[----:B-----5:R-:W-:-:S03]  /*1d3d0*/  FMUL R41, R45, R2 ;  /* 0x000000022d297220 */ /* 0x020fc60000400000 */
[C---:B------:R-:W-:Y:S01]  /*1d3e0*/  FMUL R38, R44.reuse, R39 ;  /* 0x000000272c267220 */ /* 0x040fe20000400000 */
[----:B------:R-:W-:Y:S01]  /*1d3f0*/  FMUL R2, R44, R41 ;  /* 0x000000292c027220 */ /* 0x000fe20000400000 */
[----:B-1----:R-:W-:-:S03]  /*1d400*/  FMUL R41, R45, R66 ;  /* 0x000000422d297220 */ /* 0x002fc60000400000 */
[----:B------:R0:W1:Y:S01]  /*1d410*/  F2F.F32.F64 R35, R34 ;  /* 0x0000002200237310 */ /* 0x0000620000301000 */
[----:B------:R-:W-:Y:S01]  /*1d420*/  FMUL R38, R31, R38 ;  /* 0x000000261f267220 */ /* 0x000fe20000400000 */
[----:B------:R-:W-:Y:S01]  /*1d430*/  FMUL R41, R44, R41 ;  /* 0x000000292c297220 */ /* 0x000fe20000400000 */
[----:B0-----:R-:W-:Y:S02]  /*1d440*/  IMAD.MOV.U32 R34, RZ, RZ, RZ ;  /* 0x000000ffff227224 */ /* 0x001fe400078e00ff */
[----:B-1----:R-:W-:-:S04]  /*1d450*/  FFMA R39, R38, R26, R35 ;  /* 0x0000001a26277223 */ /* 0x002fc80000000023 */
[----:B------:R-:W-:-:S04]  /*1d460*/  FFMA R2, R30, R2, R39 ;  /* 0x000000021e027223 */ /* 0x000fc80000000027 */
[----:B------:R-:W-:-:S04]  /*1d470*/  FFMA R35, R29, R43, R2 ;  /* 0x0000002b1d237223 */ /* 0x000fc80000000002 */
[----:B------:R-:W-:-:S07]  /*1d480*/  FFMA R35, R28, R41, R35 ;  /* 0x000000291c237223 */ /* 0x000fce0000000023 */
.L_x_650:
[----:B------:R-:W-:Y:S05]  /*1d490*/  BSYNC.RECONVERGENT B1 ;  /* 0x0000000000017941 */ /* 0x000fea0003800200 */
.L_x_649:
[----:B------:R-:W-:Y:S05]  /*1d4a0*/  WARPSYNC.ALL ;  /* 0x0000000000007948 */ /* 0x000fea0003800000 */
[----:B------:R-:W0:Y:S01]  /*1d4b0*/  LDCU.64 UR10, c[0x0][0x390] ;  /* 0x00007200ff0a77ac */ /* 0x000e220008000a00 */
[----:B------:R-:W-:Y:S01]  /*1d4c0*/  IADD3 R65, PT, PT, R7, 0x2, RZ ;  /* 0x0000000207417810 */ /* 0x000fe20007ffe0ff */
[----:B------:R-:W-:Y:S03]  /*1d4d0*/  BSSY.RECONVERGENT B1, `(.L_x_703) ;  /* 0x00001fe000017945 */ /* 0x000fe60003800200 */
[----:B------:R-:W-:-:S04]  /*1d4e0*/  LOP3.LUT R2, R4, R65, RZ, 0xfc, !PT ;  /* 0x0000004104027212 */ /* 0x000fc800078efcff */
[----:B------:R-:W-:Y:S02]  /*1d4f0*/  SHF.R.U32.HI R2, RZ, 0x1f, R2 ;  /* 0x0000001fff027819 */ /* 0x000fe40000011602 */
[----:B0-----:R-:W-:-:S04]  /*1d500*/  ISETP.GT.AND P1, PT, R65, UR10, PT ;  /* 0x0000000a41007c0c */ /* 0x001fc8000bf24270 */
[----:B------:R-:W-:-:S04]  /*1d510*/  ISETP.GT.OR P1, PT, R4, UR11, P1 ;  /* 0x0000000b04007c0c */ /* 0x000fc80008f24670 */
[----:B------:R-:W-:-:S13]  /*1d520*/  ISETP.EQ.U32.OR P1, PT, R2, 0x1, P1 ;  /* 0x000000010200780c */ /* 0x000fda0000f22470 */
[----:B------:R-:W-:Y:S05]  /*1d530*/  @P1 BRA `(.L_x_704) ;  /* 0x0000001c00dc1947 */ /* 0x000fea0003800000 */
[C---:B------:R-:W-:Y:S01]  /*1d540*/  ISETP.GT.AND P1, PT, R4.reuse, 0x1, PT ;  /* 0x000000010400780c */ /* 0x040fe20003f24270 */
[----:B------:R-:W-:Y:S01]  /*1d550*/  UIADD3 UR5, UPT, UPT, UR10, -0x1, URZ ;  /* 0xffffffff0a057890 */ /* 0x000fe2000fffe0ff */
[----:B------:R-:W-:Y:S02]  /*1d560*/  ISETP.LT.AND P2, PT, R4, UR6, PT ;  /* 0x0000000604007c0c */ /* 0x000fe4000bf41270 */
[----:B------:R-:W-:-:S04]  /*1d570*/  ISETP.GT.AND P1, PT, R7, -0x1, P1 ;  /* 0xffffffff0700780c */ /* 0x000fc80000f24270 */
        /* <DEDUP_REMOVED lines=9> */
[----:B------:R-:W0:Y:S01]  /*1d610*/  LDC R41, c[0x0][0x3a4] ;  /* 0x0000e900ff297b82 */ /* 0x000e220000000800 */
[----:B------:R-:W-:Y:S01]  /*1d620*/  FSETP.GT.AND P1, PT, R58, 1, PT ;  /* 0x3f8000003a00780b */ /* 0x000fe20003f24000 */
[----:B------:R-:W-:Y:S01]  /*1d630*/  BSSY.RECONVERGENT B3, `(.L_x_710) ;  /* 0x0000014000037945 */ /* 0x000fe20003800200 */
[----:B------:R-:W-:Y:S02]  /*1d640*/  FSETP.GEU.AND P2, PT, |R60|, 2, PT ;  /* 0x400000003c00780b */ /* 0x000fe40003f4e200 */
[----:B------:R-:W-:-:S04]  /*1d650*/  FSEL R2, R59, R56, !P1 ;  /* 0x000000383b027208 */ /* 0x000fc80004800000 */
[----:B------:R-:W-:-:S03]  /*1d660*/  FSEL R2, R2, RZ, !P2 ;  /* 0x000000ff02027208 */ /* 0x000fc60005000000 */
[----:B------:R-:W4:Y:S01]  /*1d670*/  @P4 LDC R40, c[0x3][R63] ;  /* 0x00c000003f284b82 */ /* 0x000f220000000800 */
[C---:B------:R-:W-:Y:S01]  /*1d680*/  @P4 FADD R38, -|R23|.reuse, 2 ;  /* 0x4000000017264421 */ /* 0x040fe20000000300 */
[----:B------:R-:W-:Y:S01]  /*1d690*/  @P4 FSETP.GEU.AND P5, PT, |R23|, 2, PT ;  /* 0x400000001700480b */ /* 0x000fe20003fae200 */
[----:B------:R-:W-:-:S03]  /*1d6a0*/  IMAD.MOV.U32 R45, RZ, RZ, R2 ;  /* 0x000000ffff2d7224 */ /* 0x000fc600078e0002 */
[----:B------:R-:W-:-:S04]  /*1d6b0*/  @P4 FSETP.GT.AND P1, PT, R38, 1, PT ;  /* 0x3f8000002600480b */ /* 0x000fc80003f24000 */
[----:B------:R-:W-:-:S04]  /*1d6c0*/  @P4 FSEL R38, R21, R16, !P1 ;  /* 0x0000001015264208 */ /* 0x000fc80004800000 */
[----:B------:R-:W-:-:S05]  /*1d6d0*/  @P4 FSEL R39, R38, RZ, !P5 ;  /* 0x000000ff26274208 */ /* 0x000fca0006800000 */
[----:B----4-:R-:W-:Y:S01]  /*1d6e0*/  @P4 FFMA R45, R39, R40, R2 ;  /* 0x00000028272d4223 */ /* 0x010fe20000000002 */
[----:B0-----:R-:W-:Y:S06]  /*1d6f0*/  @P4 BRA `(.L_x_711) ;  /* 0x00000000001c4947 */ /* 0x001fec0003800000 */
[----:B------:R-:W0:Y:S01]  /*1d700*/  @P0 LDC R40, c[0x3][R49+0x18] ;  /* 0x00c0060031280b82 */ /* 0x000e220000000800 */
[C---:B------:R-:W-:Y:S01]  /*1d710*/  @P0 FADD R38, -|R22|.reuse, 2 ;  /* 0x4000000016260421 */ /* 0x040fe20000000300 */
[----:B------:R-:W-:-:S04]  /*1d720*/  @P0 FSETP.GEU.AND P2, PT, |R22|, 2, PT ;  /* 0x400000001600080b */ /* 0x000fc80003f4e200 */
[----:B------:R-:W-:-:S04]  /*1d730*/  @P0 FSETP.GT.AND P1, PT, R38, 1, PT ;  /* 0x3f8000002600080b */ /* 0x000fc80003f24000 */
[----:B------:R-:W-:-:S04]  /*1d740*/  @P0 FSEL R38, R18, R15, !P1 ;  /* 0x0000000f12260208 */ /* 0x000fc80004800000 */
[----:B------:R-:W-:-:S05]  /*1d750*/  @P0 FSEL R39, R38, RZ, !P2 ;  /* 0x000000ff26270208 */ /* 0x000fca0005000000 */
[----:B0-----:R-:W-:-:S07]  /*1d760*/  @P0 FFMA R45, R39, R40, R2 ;  /* 0x00000028272d0223 */ /* 0x001fce0000000002 */
.L_x_711:
[----:B------:R-:W-:Y:S05]  /*1d770*/  BSYNC.RECONVERGENT B3 ;  /* 0x0000000000037941 */ /* 0x000fea0003800200 */
.L_x_710:
        /* <DEDUP_REMOVED lines=21> */
.L_x_713:
[----:B------:R-:W-:Y:S05]  /*1d8d0*/  BSYNC.RECONVERGENT B3 ;  /* 0x0000000000037941 */ /* 0x000fea0003800200 */
.L_x_712:
        /* <DEDUP_REMOVED lines=11> */
.L_x_714:
        /* <DEDUP_REMOVED lines=9> */
.L_x_709:
[----:B------:R-:W-:Y:S05]  /*1da20*/  BSYNC.RECONVERGENT B2 ;  /* 0x0000000000027941 */ /* 0x000fea0003800200 */
.L_x_708:
[----:B------:R-:W0:Y:S02]  /*1da30*/  LDC R2, c[0x3][R51+0x3c] ;  /* 0x00c00f0033027b82 */ /* 0x000e240000000800 */
[----:B0-----:R-:W-:-:S04]  /*1da40*/  FMUL R39, R45, R2 ;  /* 0x000000022d277220 */ /* 0x001fc80000400000 */
[----:B------:R-:W-:-:S04]  /*1da50*/  FMUL R39, R44, R39 ;  /* 0x000000272c277220 */ /* 0x000fc80000400000 */
[----:B------:R-:W-:-:S07]  /*1da60*/  FFMA R35, R0, R39, R35 ;  /* 0x0000002700237223 */ /* 0x000fce0000000023 */
.L_x_707:
[----:B------:R-:W-:Y:S05]  /*1da70*/  BSYNC.RECONVERGENT B0 ;  /* 0x0000000000007941 */ /* 0x000fea0003800200 */
.L_x_706:
        /* <DEDUP_REMOVED lines=16> */
[----:B------:R-:W3:Y:S01]  /*1db80*/  @P2 LDC R40, c[0x3][R63] ;  /* 0x00c000003f282b82 */ /* 0x000ee20000000800 */
[C---:B------:R-:W-:Y:S01]  /*1db90*/  @P2 FADD R38, -|R23|.reuse, 2 ;  /* 0x4000000017262421 */ /* 0x040fe20000000300 */
[----:B------:R-:W-:Y:S01]  /*1dba0*/  @P2 FSETP.GEU.AND P6, PT, |R23|, 2, PT ;  /* 0x400000001700280b */ /* 0x000fe20003fce200 */
[----:B------:R-:W-:-:S03]  /*1dbb0*/  IMAD.MOV.U32 R45, RZ, RZ, R2 ;  /* 0x000000ffff2d7224 */ /* 0x000fc600078e0002 */
[----:B------:R-:W-:-:S04]  /*1dbc0*/  @P2 FSETP.GT.AND P5, PT, R38, 1, PT ;  /* 0x3f8000002600280b */ /* 0x000fc80003fa4000 */
[----:B------:R-:W-:-:S04]  /*1dbd0*/  @P2 FSEL R38, R21, R16, !P5 ;  /* 0x0000001015262208 */ /* 0x000fc80006800000 */
[----:B------:R-:W-:-:S05]  /*1dbe0*/  @P2 FSEL R39, R38, RZ, !P6 ;  /* 0x000000ff26272208 */ /* 0x000fca0007000000 */
[----:B---3--:R-:W-:Y:S01]  /*1dbf0*/  @P2 FFMA R45, R39, R40, R2 ;  /* 0x00000028272d2223 */ /* 0x008fe20000000002 */
        /* <DEDUP_REMOVED lines=8> */
.L_x_720:
[----:B------:R-:W-:Y:S05]  /*1dc80*/  BSYNC.RECONVERGENT B0 ;  /* 0x0000000000007941 */ /* 0x000fea0003800200 */
.L_x_719:
        /* <DEDUP_REMOVED lines=41> */
.L_x_724:
[----:B------:R-:W-:Y:S05]  /*1df20*/  BSYNC.RECONVERGENT B5 ;  /* 0x0000000000057941 */ /* 0x000fea0003800200 */
.L_x_723:
[----:B------:R-:W0:Y:S02]  /*1df30*/  F2F.F64.F32 R38, R2 ;  /* 0x0000000200267310 */ /* 0x000e240000201800 */
[----:B0-----:R-:W-:-:S06]  /*1df40*/  DMUL R38, R38, R70 ;  /* 0x0000004626267228 */ /* 0x001fcc0000000000 */
[----:B------:R0:W3:Y:S05]  /*1df50*/  F2F.F32.F64 R46, R38 ;  /* 0x00000026002e7310 */ /* 0x0000ea0000301000 */
.L_x_722:
[----:B------:R-:W-:Y:S05]  /*1df60*/  BSYNC.RECONVERGENT B4 ;  /* 0x0000000000047941 */ /* 0x000fea0003800200 */
.L_x_721:
        /* <DEDUP_REMOVED lines=15> */
.L_x_718:
[----:B------:R-:W-:Y:S05]  /*1e060*/  BSYNC.RECONVERGENT B3 ;  /* 0x0000000000037941 */ /* 0x000fea0003800200 */
.L_x_717:
        /* <DEDUP_REMOVED lines=9> */
.L_x_716:
[----:B------:R-:W-:Y:S05]  /*1e100*/  BSYNC.RECONVERGENT B2 ;  /* 0x0000000000027941 */ /* 0x000fea0003800200 */
.L_x_715:
[----:B------:R-:W-:Y:S04]  /*1e110*/  BSSY.RECONVERGENT B0, `(.L_x_725) ;  /* 0x0000046000007945 */ /* 0x000fe80003800200 */
[----:B------:R-:W-:Y:S05]  /*1e120*/  @!P1 BRA `(.L_x_726) ;  /* 0x0000000400109947 */ /* 0x000fea0003800000 */
[----:B------:R-:W-:Y:S01]  /*1e130*/  ISETP.NE.AND P1, PT, R34, RZ, PT ;  /* 0x000000ff2200720c */ /* 0x000fe20003f25270 */
[----:B------:R-:W-:-:S12]  /*1e140*/  BSSY.RECONVERGENT B2, `(.L_x_727) ;  /* 0x000003e000027945 */ /* 0x000fd80003800200 */
[----:B------:R-:W-:Y:S05]  /*1e150*/  @!P1 BRA `(.L_x_728) ;  /* 0x0000000000f09947 */ /* 0x000fea0003800000 */
[----:B------:R-:W-:Y:S01]  /*1e160*/  ISETP.GE.U32.AND P1, PT, R7, -0x2, PT ;  /* 0xfffffffe0700780c */ /* 0x000fe20003f26070 */
[----:B0-----:R-:W0:Y:S01]  /*1e170*/  LDC R39, c[0x0][0x3a4] ;  /* 0x0000e900ff277b82 */ /* 0x001e220000000800 */
[----:B------:R-:W-:Y:S11]  /*1e180*/  BSSY.RECONVERGENT B3, `(.L_x_729) ;  /* 0x000000e000037945 */ /* 0x000ff60003800200 */
[----:B------:R-:W4:Y:S01]  /*1e190*/  @P1 LDC R2, c[0x3][R63] ;  /* 0x00c000003f021b82 */ /* 0x000f220000000800 */
[----:B------:R-:W-:-:S02]  /*1e1a0*/  @P1 FSETP.GEU.AND P2, PT, |R23|, 2, PT ;  /* 0x400000001700180b */ /* 0x000fc40003f4e200 */
[----:B------:R-:W-:Y:S02]  /*1e1b0*/  @P1 FSETP.GEU.AND P4, PT, |R60|, 2, PT ;  /* 0x400000003c00180b */ /* 0x000fe40003f8e200 */
[----:B------:R-:W-:Y:S02]  /*1e1c0*/  @P1 FSEL R47, R11, RZ, !P2 ;  /* 0x000000ff0b2f1208 */ /* 0x000fe40005000000 */
[----:B------:R-:W-:-:S05]  /*1e1d0*/  @P1 FSEL R38, R33, RZ, !P4 ;  /* 0x000000ff21261208 */ /* 0x000fca0006000000 */
[----:B----4-:R-:W-:Y:S01]  /*1e1e0*/  @P1 FFMA R47, R47, R2, R38 ;  /* 0x000000022f2f1223 */ /* 0x010fe20000000026 */
[----:B0-----:R-:W-:Y:S06]  /*1e1f0*/  @P1 BRA `(.L_x_730) ;  /* 0x0000000000181947 */ /* 0x001fec0003800000 */
[----:B------:R-:W0:Y:S01]  /*1e200*/  @P0 LDC R38, c[0x3][R49+0x18] ;  /* 0x00c0060031260b82 */ /* 0x000e220000000800 */
[----:B------:R-:W-:Y:S02]  /*1e210*/  FSETP.GEU.AND P1, PT, |R60|, 2, PT ;  /* 0x400000003c00780b */ /* 0x000fe40003f2e200 */
[----:B------:R-:W-:Y:S02]  /*1e220*/  @P0 FSETP.GEU.AND P2, PT, |R22|, 2, PT ;  /* 0x400000001600080b */ /* 0x000fe40003f4e200 */
[----:B------:R-:W-:Y:S02]  /*1e230*/  FSEL R47, R33, RZ, !P1 ;  /* 0x000000ff212f7208 */ /* 0x000fe40004800000 */
[----:B------:R-:W-:-:S05]  /*1e240*/  @P0 FSEL R2, R8, RZ, !P2 ;  /* 0x000000ff08020208 */ /* 0x000fca0005000000 */
[----:B0-----:R-:W-:-:S07]  /*1e250*/  @P0 FFMA R47, R2, R38, R47 ;  /* 0x00000026022f0223 */ /* 0x001fce000000002f */
.L_x_730:
[----:B------:R-:W-:Y:S05]  /*1e260*/  BSYNC.RECONVERGENT B3 ;  /* 0x0000000000037941 */ /* 0x000fea0003800200 */
.L_x_729:
        /* <DEDUP_REMOVED lines=21> */
.L_x_732:
[----:B------:R-:W-:Y:S05]  /*1e3c0*/  BSYNC.RECONVERGENT B3 ;  /* 0x0000000000037941 */ /* 0x000fea0003800200 */
.L_x_731:
        /* <DEDUP_REMOVED lines=11> */
.L_x_733:
        /* <DEDUP_REMOVED lines=10> */
.L_x_728:
[----:B------:R-:W-:Y:S05]  /*1e520*/  BSYNC.RECONVERGENT B2 ;  /* 0x0000000000027941 */ /* 0x000fea0003800200 */
.L_x_727:
[----:B0-2---:R-:W-:-:S04]  /*1e530*/  FMUL R39, R47, R52 ;  /* 0x000000342f277220 */ /* 0x005fc80000400000 */
[----:B------:R-:W-:-:S04]  /*1e540*/  FMUL R2, R44, R39 ;  /* 0x000000272c027220 */ /* 0x000fc80000400000 */
[----:B------:R-:W-:-:S04]  /*1e550*/  FMUL R2, R31, R2 ;  /* 0x000000021f027220 */ /* 0x000fc80000400000 */
[----:B---3--:R-:W-:-:S07]  /*1e560*/  FFMA R35, R2, R26, R35 ;  /* 0x0000001a02237223 */ /* 0x008fce0000000023 */
.L_x_726:
[----:B------:R-:W-:Y:S05]  /*1e570*/  BSYNC.RECONVERGENT B0 ;  /* 0x0000000000007941 */ /* 0x000fea0003800200 */
.L_x_725:
        /* <DEDUP_REMOVED lines=8> */
.L_x_736:
[----:B------:R-:W-:-:S13]  /*1e600*/  ISETP.NE.AND P1, PT, R34, RZ, PT ;  /* 0x000000ff2200720c */ /* 0x000fda0003f25270 */
[----:B------:R-:W-:Y:S05]  /*1e610*/  @!P1 BREAK.RELIABLE B2 ;  /* 0x0000000000029942 */ /* 0x000fea0003800100 */
[----:B------:R-:W-:Y:S05]  /*1e620*/  @!P1 BRA `(.L_x_738) ;  /* 0x0000000400109947 */ /* 0x000fea0003800000 */
.L_x_737:
[----:B------:R-:W-:Y:S05]  /*1e630*/  BSYNC.RELIABLE B2 ;  /* 0x0000000000027941 */ /* 0x000fea0003800100 */
.L_x_735:
[----:B------:R-:W-:Y:S01]  /*1e640*/  ISETP.GE.U32.AND P4, PT, R7, -0x2, PT ;  /* 0xfffffffe0700780c */ /* 0x000fe20003f86070 */
[----:B------:R-:W4:Y:S01]  /*1e650*/  LDC R41, c[0x0][0x3a4] ;  /* 0x0000e900ff297b82 */ /* 0x000f220000000800 */
[----:B------:R-:W-:Y:S01]  /*1e660*/  FSETP.GT.AND P1, PT, R58, 1, PT ;  /* 0x3f8000003a00780b */ /* 0x000fe20003f24000 */
[----:B------:R-:W-:Y:S01]  /*1e670*/  BSSY.RECONVERGENT B2, `(.L_x_739) ;  /* 0x0000014000027945 */ /* 0x000fe20003800200 */
[----:B------:R-:W-:Y:S02]  /*1e680*/  FSETP.GEU.AND P2, PT, |R60|, 2, PT ;  /* 0x400000003c00780b */ /* 0x000fe40003f4e200 */
[----:B------:R-:W-:-:S04]  /*1e690*/  FSEL R2, R59, R56, !P1 ;  /* 0x000000383b027208 */ /* 0x000fc80004800000 */
[----:B------:R-:W-:-:S03]  /*1e6a0*/  FSEL R2, R2, RZ, !P2 ;  /* 0x000000ff02027208 */ /* 0x000fc60005000000 */
[----:B------:R-:W5:Y:S01]  /*1e6b0*/  @P4 LDC R40, c[0x3][R63+-0x20] ;  /* 0x00fff8003f284b82 */ /* 0x000f620000000800 */
[C---:B0-----:R-:W-:Y:S01]  /*1e6c0*/  @P4 FADD R38, -|R23|.reuse, 2 ;  /* 0x4000000017264421 */ /* 0x041fe20000000300 */
[----:B------:R-:W-:Y:S01]  /*1e6d0*/  @P4 FSETP.GEU.AND P5, PT, |R23|, 2, PT ;  /* 0x400000001700480b */ /* 0x000fe20003fae200 */
[----:B------:R-:W-:-:S03]  /*1e6e0*/  IMAD.MOV.U32 R45, RZ, RZ, R2 ;  /* 0x000000ffff2d7224 */ /* 0x000fc600078e0002 */
[----:B------:R-:W-:-:S04]  /*1e6f0*/  @P4 FSETP.GT.AND P1, PT, R38, 1, PT ;  /* 0x3f8000002600480b */ /* 0x000fc80003f24000 */
[----:B------:R-:W-:-:S04]  /*1e700*/  @P4 FSEL R38, R21, R16, !P1 ;  /* 0x0000001015264208 */ /* 0x000fc80004800000 */
[----:B------:R-:W-:-:S05]  /*1e710*/  @P4 FSEL R39, R38, RZ, !P5 ;  /* 0x000000ff26274208 */ /* 0x000fca0006800000 */
[----:B-----5:R-:W-:Y:S01]  /*1e720*/  @P4 FFMA R45, R39, R40, R2 ;  /* 0x00000028272d4223 */ /* 0x020fe20000000002 */
[----:B----4-:R-:W-:Y:S06]  /*1e730*/  @P4 BRA `(.L_x_740) ;  /* 0x00000000001c4947 */ /* 0x010fec0003800000 */
[----:B------:R-:W0:Y:S01]  /*1e740*/  @P0 LDC R40, c[0x3][R49+-0x8] ;  /* 0x00fffe0031280b82 */ /* 0x000e220000000800 */
[C---:B------:R-:W-:Y:S01]  /*1e750*/  @P0 FADD R38, -|R22|.reuse, 2 ;  /* 0x4000000016260421 */ /* 0x040fe20000000300 */
[----:B------:R-:W-:-:S04]  /*1e760*/  @P0 FSETP.GEU.AND P2, PT, |R22|, 2, PT ;  /* 0x400000001600080b */ /* 0x000fc80003f4e200 */
[----:B------:R-:W-:-:S04]  /*1e770*/  @P0 FSETP.GT.AND P1, PT, R38, 1, PT ;  /* 0x3f8000002600080b */ /* 0x000fc80003f24000 */
[----:B------:R-:W-:-:S04]  /*1e780*/  @P0 FSEL R38, R18, R15, !P1 ;  /* 0x0000000f12260208 */ /* 0x000fc80004800000 */
[----:B------:R-:W-:-:S05]  /*1e790*/  @P0 FSEL R39, R38, RZ, !P2 ;  /* 0x000000ff26270208 */ /* 0x000fca0005000000 */
[----:B0-----:R-:W-:-:S07]  /*1e7a0*/  @P0 FFMA R45, R39, R40, R2 ;  /* 0x00000028272d0223 */ /* 0x001fce0000000002 */
.L_x_740:
[----:B------:R-:W-:Y:S05]  /*1e7b0*/  BSYNC.RECONVERGENT B2 ;  /* 0x0000000000027941 */ /* 0x000fea0003800200 */
.L_x_739:
        /* <DEDUP_REMOVED lines=21> */
.L_x_742:
[----:B------:R-:W-:Y:S05]  /*1e910*/  BSYNC.RECONVERGENT B2 ;  /* 0x0000000000027941 */ /* 0x000fea0003800200 */
.L_x_741:
        /* <DEDUP_REMOVED lines=11> */
.L_x_743:
        /* <DEDUP_REMOVED lines=10> */
.L_x_738:
[----:B------:R-:W-:Y:S05]  /*1ea70*/  BSYNC.RECONVERGENT B0 ;  /* 0x0000000000007941 */ /* 0x000fea0003800200 */
.L_x_734:
        /* <DEDUP_REMOVED lines=17> */
.L_x_705:
        /* <DEDUP_REMOVED lines=27> */
.L_x_745:
[----:B------:R-:W-:Y:S05]  /*1ed40*/  BSYNC.RECONVERGENT B0 ;  /* 0x0000000000007941 */ /* 0x000fea0003800200 */
.L_x_744:
        /* <DEDUP_REMOVED lines=23> */
.L_x_747:
[----:B------:R-:W-:Y:S05]  /*1eec0*/  BSYNC.RECONVERGENT B0 ;  /* 0x0000000000007941 */ /* 0x000fea0003800200 */
.L_x_746:
        /* <DEDUP_REMOVED lines=16> */
.L_x_749:
[----:B------:R-:W-:Y:S05]  /*1efd0*/  BSYNC.RECONVERGENT B0 ;  /* 0x0000000000007941 */ /* 0x000fea0003800200 */
.L_x_748:
        /* <DEDUP_REMOVED lines=18> */
[C---:B------:R-:W-:Y:S01]  /*1f100*/  FADD R34, R2.reuse, -1 ;  /* 0xbf80000002227421 */ /* 0x040fe20000000000 */
[----:B------:R-:W-:Y:S01]  /*1f110*/  FSETP.GEU.AND P4, PT, |R39|, 6.5827683646048100446e-37, PT ;  /* 0x036000002700780b */ /* 0x000fe20003f8e200 */
[----:B------:R-:W-:Y:S02]  /*1f120*/  FMUL R2, R2, R2 ;  /* 0x0000000202027220 */ /* 0x000fe40000400000 */
[----:B------:R-:W-:Y:S01]  /*1f130*/  DMUL R42, R66, R38 ;  /* 0x00000026422a7228 */ /* 0x000fe20000000000 */
[----:B------:R-:W-:Y:S01]  /*1f140*/  FMUL R34, R34, R34 ;  /* 0x0000002222227220 */ /* 0x000fe20000400000 */
[----:B------:R-:W-:-:S06]  /*1f150*/  FMUL R2, R2, R69 ;  /* 0x0000004502027220 */ /* 0x000fcc0000400000 */
[----:B------:R-:W-:-:S08]  /*1f160*/  DFMA R40, -R36, R42, R38 ;  /* 0x0000002a2428722b */ /* 0x000fd00000000126 */
[----:B------:R-:W-:Y:S01]  /*1f170*/  DFMA R70, R66, R40, R42 ;  /* 0x000000284246722b */ /* 0x000fe2000000002a */
[----:B------:R-:W-:-:S04]  /*1f180*/  FMUL R41, R34, -4 ;  /* 0xc080000022297820 */ /* 0x000fc80000400000 */
[----:B------:R-:W-:-:S05]  /*1f190*/  @P1 FFMA R2, R41, R69, R2 ;  /* 0x0000004529021223 */ /* 0x000fca0000000002 */
[----:B------:R-:W-:-:S05]  /*1f1a0*/  FFMA R40, RZ, R37, R71 ;  /* 0x00000025ff287223 */ /* 0x000fca0000000047 */
[----:B------:R-:W-:-:S13]  /*1f1b0*/  FSETP.GT.AND P2, PT, |R40|, 1.469367938527859385e-39, PT ;  /* 0x001000002800780b */ /* 0x000fda0003f44200 */
[----:B------:R-:W-:Y:S05]  /*1f1c0*/  @P2 BRA P4, `(.L_x_753) ;  /* 0x0000000000102947 */ /* 0x000fea0002000000 */
[----:B------:R-:W-:Y:S01]  /*1f1d0*/  MOV R40, R36 ;  /* 0x0000002400287202 */ /* 0x000fe20000000f00 */
[----:B------:R-:W-:Y:S01]  /*1f1e0*/  IMAD.MOV.U32 R41, RZ, RZ, R37 ;  /* 0x000000ffff297224 */ /* 0x000fe200078e0025 */
[----:B------:R-:W-:-:S07]  /*1f1f0*/  MOV R68, 0x1f210 ;  /* 0x0001f21000447802 */ /* 0x000fce0000000f00 */
[----:B--23--:R-:W-:Y:S05]  /*1f200*/  CALL.REL.NOINC `($__internal_0_$__cuda_sm20_div_rn_f64_full) ;  /* 0x00000040002c7944 */ /* 0x00cfea0003c00000 */
.L_x_753:
[----:B------:R-:W-:Y:S05]  /*1f210*/  BSYNC.RECONVERGENT B3 ;  /* 0x0000000000037941 */ /* 0x000fea0003800200 */
.L_x_752:
[----:B------:R-:W0:Y:S02]  /*1f220*/  F2F.F64.F32 R38, R2 ;  /* 0x0000000200267310 */ /* 0x000e240000201800 */
[----:B0-----:R-:W-:-:S06]  /*1f230*/  DMUL R38, R38, R70 ;  /* 0x0000004626267228 */ /* 0x001fcc0000000000 */
[----:B------:R0:W1:Y:S05]  /*1f240*/  F2F.F32.F64 R46, R38 ;  /* 0x00000026002e7310 */ /* 0x00006a0000301000 */
.L_x_751:
[----:B------:R-:W-:Y:S05]  /*1f250*/  BSYNC.RECONVERGENT B2 ;  /* 0x0000000000027941 */ /* 0x000fea0003800200 */
.L_x_750:
        /* <DEDUP_REMOVED lines=37> */
.L_x_704:
[----:B------:R-:W-:Y:S05]  /*1f4b0*/  BSYNC.RECONVERGENT B1 ;  /* 0x0000000000017941 */ /* 0x000fea0003800200 */
.L_x_703:
[----:B------:R-:W-:Y:S05]  /*1f4c0*/  WARPSYNC.ALL ;  /* 0x0000000000007948 */ /* 0x000fea0003800000 */
[----:B------:R-:W0:Y:S01]  /*1f4d0*/  LDCU.64 UR10, c[0x0][0x390] ;  /* 0x00007200ff0a77ac */ /* 0x000e220008000a00 */
[----:B------:R-:W-:Y:S02]  /*1f4e0*/  VIADD R2, R4, 0x1 ;  /* 0x0000000104027836 */ /* 0x000fe40000000000 */
[----:B------:R-:W-:Y:S01]  /*1f4f0*/  FADD R43, -|R10|, 2 ;  /* 0x400000000a2b7421 */ /* 0x000fe20000000300 */
[----:B------:R-:W-:Y:S01]  /*1f500*/  BSSY.RECONVERGENT B1, `(.L_x_754) ;  /* 0x00001f5000017945 */ /* 0x000fe20003800200 */
[----:B------:R-:W4:Y:S01]  /*1f510*/  LDCU UR5, c[0x0][0x3b0] ;  /* 0x00007600ff0577ac */ /* 0x000f220008000800 */
[----:B------:R-:W-:Y:S01]  /*1f520*/  LOP3.LUT R38, R2, R65, RZ, 0xfc, !PT ;  /* 0x0000004102267212 */ /* 0x000fe200078efcff */
[----:B------:R-:W-:-:S03]  /*1f530*/  FADD R40, R43, -1 ;  /* 0xbf8000002b287421 */ /* 0x000fc60000000000 */
[----:B------:R-:W-:Y:S01]  /*1f540*/  SHF.R.U32.HI R39, RZ, 0x1f, R38 ;  /* 0x0000001fff277819 */ /* 0x000fe20000011626 */
[----:B------:R-:W-:Y:S01]  /*1f550*/  FADD R38, -|R9|, 2 ;  /* 0x4000000009267421 */ /* 0x000fe20000000300 */
[----:B------:R-:W-:-:S04]  /*1f560*/  FMUL R41, R40, R40 ;  /* 0x0000002828297220 */ /* 0x000fc80000400000 */
[----:B------:R-:W-:Y:S01]  /*1f570*/  FMUL R41, R40, R41 ;  /* 0x0000002928297220 */ /* 0x000fe20000400000 */
[----:B0-----:R-:W-:-:S03]  /*1f580*/  ISETP.GE.AND P1, PT, R4, UR11, PT ;  /* 0x0000000b04007c0c */ /* 0x001fc6000bf26270 */
[----:B------:R-:W-:Y:S01]  /*1f590*/  FMUL R41, R41, -4 ;  /* 0xc080000029297820 */ /* 0x000fe20000400000 */
[----:B------:R-:W-:Y:S01]  /*1f5a0*/  ISETP.EQ.U32.OR P1, PT, R39, 0x1, P1 ;  /* 0x000000012700780c */ /* 0x000fe20000f22470 */
[C---:B------:R-:W-:Y:S02]  /*1f5b0*/  FMUL R39, R38.reuse, R38 ;  /* 0x0000002626277220 */ /* 0x040fe40000400000 */
[----:B----4-:R-:W-:Y:S01]  /*1f5c0*/  FFMA R51, R41, UR5, R6 ;  /* 0x0000000529337c23 */ /* 0x010fe20008000006 */
[----:B------:R-:W-:Y:S01]  /*1f5d0*/  ISETP.GT.OR P1, PT, R65, UR10, P1 ;  /* 0x0000000a41007c0c */ /* 0x000fe20008f24670 */
[----:B------:R-:W-:-:S04]  /*1f5e0*/  FMUL R39, R38, R39 ;  /* 0x0000002726277220 */ /* 0x000fc80000400000 */
[----:B------:R-:W-:-:S08]  /*1f5f0*/  FMUL R50, R39, UR5 ;  /* 0x0000000527327c20 */ /* 0x000fd00008400000 */
[----:B------:R-:W-:Y:S05]  /*1f600*/  @P1 BRA `(.L_x_755) ;  /* 0x0000001c00901947 */ /* 0x000fea0003800000 */
[----:B------:R-:W-:Y:S01]  /*1f610*/  ISETP.GT.AND P1, PT, R4, RZ, PT ;  /* 0x000000ff0400720c */ /* 0x000fe20003f24270 */
        /* <DEDUP_REMOVED lines=20> */
[----:B------:R-:W-:-:S04]  /*1f760*/  @P4 FSETP.GEU.AND P6, PT, |R23|, 2, PT ;  /* 0x400000001700480b */ /* 0x000fc80003fce200 */
        /* <DEDUP_REMOVED lines=12> */
.L_x_762:
[----:B------:R-:W-:Y:S05]  /*1f830*/  BSYNC.RECONVERGENT B3 ;  /* 0x0000000000037941 */ /* 0x000fea0003800200 */
.L_x_761:
        /* <DEDUP_REMOVED lines=15> */
[----:B------:R-:W-:-:S04]  /*1f930*/  FMUL R44, R39, UR5 ;  /* 0x00000005272c7c20 */ /* 0x000fc80008400000 */
[----:B------:R-:W-:-:S04]  /*1f940*/  @P1 FMUL R41, R40, R40 ;  /* 0x0000002828291220 */ /* 0x000fc80000400000 */
[----:B------:R-:W-:-:S04]  /*1f950*/  @P1 FMUL R41, R40, R41 ;  /* 0x0000002928291220 */ /* 0x000fc80000400000 */
[----:B------:R-:W-:-:S04]  /*1f960*/  @P1 FMUL R41, R41, -4 ;  /* 0xc080000029291820 */ /* 0x000fc80000400000 */
[----:B------:R-:W-:-:S07]  /*1f970*/  @P1 FFMA R44, R41, UR5, R44 ;  /* 0x00000005292c1c23 */ /* 0x000fce000800002c */
.L_x_764:
[----:B------:R-:W-:Y:S05]  /*1f980*/  BSYNC.RECONVERGENT B3 ;  /* 0x0000000000037941 */ /* 0x000fea0003800200 */
.L_x_763:
        /* <DEDUP_REMOVED lines=11> */
.L_x_765:
        /* <DEDUP_REMOVED lines=9> */
.L_x_760:
[----:B------:R-:W-:Y:S05]  /*1fad0*/  BSYNC.RECONVERGENT B2 ;  /* 0x0000000000027941 */ /* 0x000fea0003800200 */
.L_x_759:
[----:B------:R-:W0:Y:S02]  /*1fae0*/  LDC R38, c[0x3][R54+0x3c] ;  /* 0x00c00f0036267b82 */ /* 0x000e240000000800 */
[----:B0-----:R-:W-:-:S04]  /*1faf0*/  FMUL R39, R45, R38 ;  /* 0x000000262d277220 */ /* 0x001fc80000400000 */
[----:B------:R-:W-:-:S04]  /*1fb00*/  FMUL R39, R44, R39 ;  /* 0x000000272c277220 */ /* 0x000fc80000400000 */
[----:B------:R-:W-:-:S07]  /*1fb10*/  FFMA R35, R0, R39, R35 ;  /* 0x0000002700237223 */ /* 0x000fce0000000023 */
.L_x_758:
[----:B------:R-:W-:Y:S05]  /*1fb20*/  BSYNC.RECONVERGENT B0 ;  /* 0x0000000000007941 */ /* 0x000fea0003800200 */
.L_x_757:
        /* <DEDUP_REMOVED lines=18> */
[----:B------:R-:W-:-:S04]  /*1fc50*/  @P2 FSETP.GEU.AND P6, PT, |R23|, 2, PT ;  /* 0x400000001700280b */ /* 0x000fc80003fce200 */
        /* <DEDUP_REMOVED lines=12> */
.L_x_771:
[----:B------:R-:W-:Y:S05]  /*1fd20*/  BSYNC.RECONVERGENT B0 ;  /* 0x0000000000007941 */ /* 0x000fea0003800200 */
.L_x_770:
        /* <DEDUP_REMOVED lines=12> */
[----:B------:R-:W-:Y:S01]  /*1fdf0*/  FADD R53, -|R53|, 2 ;  /* 0x4000000035357421 */ /* 0x000fe20000000300 */
[----:B------:R-:W-:Y:S03]  /*1fe00*/  BSSY.RECONVERGENT B5, `(.L_x_774) ;  /* 0x000001b000057945 */ /* 0x000fe60003800200 */
        /* <DEDUP_REMOVED lines=16> */
[----:B------:R-:W-:-:S04]  /*1ff10*/  FMUL R53, R53, UR5 ;  /* 0x0000000535357c20 */ /* 0x000fc80008400000 */
        /* <DEDUP_REMOVED lines=9> */
.L_x_775:
[----:B------:R-:W-:Y:S05]  /*1ffb0*/  BSYNC.RECONVERGENT B5 ;  /* 0x0000000000057941 */ /* 0x000fea0003800200 */
.L_x_774:
[----:B------:R-:W0:Y:S02]  /*1ffc0*/  F2F.F64.F32 R38, R53 ;  /* 0x0000003500267310 */ /* 0x000e240000201800 */
[----:B0-----:R-:W-:-:S06]  /*1ffd0*/  DMUL R38, R38, R70 ;  /* 0x0000004626267228 */ /* 0x001fcc0000000000 */
[----:B------:R0:W3:Y:S05]  /*1ffe0*/  F2F.F32.F64 R46, R38 ;  /* 0x00000026002e7310 */ /* 0x0000ea0000301000 */
.L_x_773:
[----:B------:R-:W-:Y:S05]  /*1fff0*/  BSYNC.RECONVERGENT B4 ;  /* 0x0000000000047941 */ /* 0x000fea0003800200 */
.L_x_772:
        /* <DEDUP_REMOVED lines=15> */
.L_x_769:
[----:B------:R-:W-:Y:S05]  /*200f0*/  BSYNC.RECONVERGENT B3 ;  /* 0x0000000000037941 */ /* 0x000fea0003800200 */
.L_x_768:
        /* <DEDUP_REMOVED lines=9> */
.L_x_767:
[----:B------:R-:W-:Y:S05]  /*20190*/  BSYNC.RECONVERGENT B2 ;  /* 0x0000000000027941 */ /* 0x000fea0003800200 */
.L_x_766:
        /* <DEDUP_REMOVED lines=21> */
.L_x_781:
[----:B------:R-:W-:Y:S05]  /*202f0*/  BSYNC.RECONVERGENT B3 ;  /* 0x0000000000037941 */ /* 0x000fea0003800200 */
.L_x_780:
        /* <DEDUP_REMOVED lines=21> */
.L_x_783:
[----:B------:R-:W-:Y:S05]  /*20450*/  BSYNC.RECONVERGENT B3 ;  /* 0x0000000000037941 */ /* 0x000fea0003800200 */
.L_x_782:
        /* <DEDUP_REMOVED lines=11> */
.L_x_784:
        /* <DEDUP_REMOVED lines=10> */
.L_x_779:
[----:B------:R-:W-:Y:S05]  /*205b0*/  BSYNC.RECONVERGENT B2 ;  /* 0x0000000000027941 */ /* 0x000fea0003800200 */
.L_x_778:
[----:B0-2---:R-:W-:-:S04]  /*205c0*/  FMUL R39, R47, R52 ;  /* 0x000000342f277220 */ /* 0x005fc80000400000 */
[----:B------:R-:W-:-:S04]  /*205d0*/  FMUL R38, R44, R39 ;  /* 0x000000272c267220 */ /* 0x000fc80000400000 */
[----:B------:R-:W-:-:S04]  /*205e0*/  FMUL R38, R31, R38 ;  /* 0x000000261f267220 */ /* 0x000fc80000400000 */
[----:B---3--:R-:W-:-:S07]  /*205f0*/  FFMA R35, R38, R26, R35 ;  /* 0x0000001a26237223 */ /* 0x008fce0000000023 */
.L_x_777:
[----:B------:R-:W-:Y:S05]  /*20600*/  BSYNC.RECONVERGENT B0 ;  /* 0x0000000000007941 */ /* 0x000fea0003800200 */
.L_x_776:
        /* <DEDUP_REMOVED lines=8> */
.L_x_787:
[----:B------:R-:W-:-:S13]  /*20690*/  ISETP.NE.AND P1, PT, R34, RZ, PT ;  /* 0x000000ff2200720c */ /* 0x000fda0003f25270 */
[----:B------:R-:W-:Y:S05]  /*206a0*/  @!P1 BREAK.RELIABLE B2 ;  /* 0x0000000000029942 */ /* 0x000fea0003800100 */
[----:B------:R-:W-:Y:S05]  /*206b0*/  @!P1 BRA `(.L_x_789) ;  /* 0x00000004000c9947 */ /* 0x000fea0003800000 */
.L_x_788:
[----:B------:R-:W-:Y:S05]  /*206c0*/  BSYNC.RELIABLE B2 ;  /* 0x0000000000027941 */ /* 0x000fea0003800100 */
.L_x_786:
[----:B------:R-:W-:Y:S01]  /*206d0*/  ISETP.GE.U32.AND P4, PT, R7, -0x2, PT ;  /* 0xfffffffe0700780c */ /* 0x000fe20003f86070 */
[----:B------:R-:W4:Y:S01]  /*206e0*/  LDC R41, c[0x0][0x3a4] ;  /* 0x0000e900ff297b82 */ /* 0x000f220000000800 */
[----:B------:R-:W-:Y:S01]  /*206f0*/  FSETP.GT.AND P1, PT, R58, 1, PT ;  /* 0x3f8000003a00780b */ /* 0x000fe20003f24000 */
[----:B------:R-:W-:Y:S01]  /*20700*/  BSSY.RECONVERGENT B2, `(.L_x_790) ;  /* 0x0000013000027945 */ /* 0x000fe20003800200 */
[----:B------:R-:W-:Y:S02]  /*20710*/  FSETP.GEU.AND P2, PT, |R60|, 2, PT ;  /* 0x400000003c00780b */ /* 0x000fe40003f4e200 */
[----:B------:R-:W-:-:S04]  /*20720*/  FSEL R45, R59, R56, !P1 ;  /* 0x000000383b2d7208 */ /* 0x000fc80004800000 */
[----:B------:R-:W-:-:S03]  /*20730*/  FSEL R45, R45, RZ, !P2 ;  /* 0x000000ff2d2d7208 */ /* 0x000fc60005000000 */
[----:B0-----:R-:W0:Y:S01]  /*20740*/  @P4 LDC R39, c[0x3][R63+-0x20] ;  /* 0x00fff8003f274b82 */ /* 0x001e220000000800 */
[C---:B------:R-:W-:Y:S01]  /*20750*/  @P4 FADD R38, -|R23|.reuse, 2 ;  /* 0x4000000017264421 */ /* 0x040fe20000000300 */
[----:B------:R-:W-:-:S04]  /*20760*/  @P4 FSETP.GEU.AND P6, PT, |R23|, 2, PT ;  /* 0x400000001700480b */ /* 0x000fc80003fce200 */
[----:B------:R-:W-:-:S04]  /*20770*/  @P4 FSETP.GT.AND P5, PT, R38, 1, PT ;  /* 0x3f8000002600480b */ /* 0x000fc80003fa4000 */
[----:B------:R-:W-:-:S04]  /*20780*/  @P4 FSEL R38, R21, R16, !P5 ;  /* 0x0000001015264208 */ /* 0x000fc80006800000 */
[----:B------:R-:W-:-:S05]  /*20790*/  @P4 FSEL R38, R38, RZ, !P6 ;  /* 0x000000ff26264208 */ /* 0x000fca0007000000 */
[----:B0-----:R-:W-:Y:S01]  /*207a0*/  @P4 FFMA R45, R38, R39, R45 ;  /* 0x00000027262d4223 */ /* 0x001fe2000000002d */
        /* <DEDUP_REMOVED lines=8> */
.L_x_791:
[----:B------:R-:W-:Y:S05]  /*20830*/  BSYNC.RECONVERGENT B2 ;  /* 0x0000000000027941 */ /* 0x000fea0003800200 */
.L_x_790:
        /* <DEDUP_REMOVED lines=21> */
.L_x_793:
[----:B------:R-:W-:Y:S05]  /*20990*/  BSYNC.RECONVERGENT B2 ;  /* 0x0000000000027941 */ /* 0x000fea0003800200 */
.L_x_792:
        /* <DEDUP_REMOVED lines=11> */
.L_x_794:
        /* <DEDUP_REMOVED lines=10> */
.L_x_789:
[----:B------:R-:W-:Y:S05]  /*20af0*/  BSYNC.RECONVERGENT B0 ;  /* 0x0000000000007941 */ /* 0x000fea0003800200 */
.L_x_785:
        /* <DEDUP_REMOVED lines=17> */
.L_x_756:
[----:B------:R-:W0:Y:S01]  /*20c10*/  LDC R46, c[0x0][0x3a4] ;  /* 0x0000e900ff2e7b82 */ /* 0x000e220000000800 */
[----:B------:R-:W0:Y:S01]  /*20c20*/  LDCU.64 UR12, c[0x0][0x3a8] ;  /* 0x00007500ff0c77ac */ /* 0x000e220008000a00 */
[----:B------:R-:W-:Y:S01]  /*20c30*/  FADD R34, -|R62|, 2 ;  /* 0x400000003e227421 */ /* 0x000fe20000000300 */
[----:B------:R-:W-:Y:S01]  /*20c40*/  I2FP.F32.U32 R41, R2 ;  /* 0x0000000200297245 */ /* 0x000fe20000201000 */
[----:B------:R-:W-:Y:S01]  /*20c50*/  BSSY.RECONVERGENT B0, `(.L_x_795) ;  /* 0x0000025000007945 */ /* 0x000fe20003800200 */
[----:B------:R-:W-:Y:S01]  /*20c60*/  @P0 FSETP.GT.AND P2, PT, R43, 1, PT ;  /* 0x3f8000002b00080b */ /* 0x000fe20003f44000 */
[C---:B------:R-:W-:Y:S01]  /*20c70*/  FADD R39, R34.reuse, -1 ;  /* 0xbf80000022277421 */ /* 0x040fe20000000000 */
[----:B------:R-:W-:Y:S01]  /*20c80*/  FSETP.GT.AND P4, PT, R34, 1, PT ;  /* 0x3f8000002200780b */ /* 0x000fe20003f84000 */
[----:B------:R4:W2:Y:S01]  /*20c90*/  @P0 LDC R40, c[0x3][R49+-0x8] ;  /* 0x00fffe0031280b82 */ /* 0x0008a20000000800 */
[----:B------:R-:W-:Y:S01]  /*20ca0*/  ISETP.NE.AND P1, PT, R2, UR11, PT ;  /* 0x0000000b02007c0c */ /* 0x000fe2000bf25270 */
[----:B------:R-:W-:Y:S01]  /*20cb0*/  FMUL R44, R39, R39 ;  /* 0x00000027272c7220 */ /* 0x000fe20000400000 */
[----:B------:R-:W-:-:S02]  /*20cc0*/  FSETP.GEU.AND P5, PT, |R62|, 2, PT ;  /* 0x400000003e00780b */ /* 0x000fc40003fae200 */
[----:B------:R-:W-:Y:S01]  /*20cd0*/  @P0 FSETP.GEU.AND P6, PT, |R10|, 2, PT ;  /* 0x400000000a00080b */ /* 0x000fe20003fce200 */
[----:B------:R-:W-:Y:S01]  /*20ce0*/  FMUL R44, R39, R44 ;  /* 0x0000002c272c7220 */ /* 0x000fe20000400000 */
[----:B------:R-:W-:Y:S01]  /*20cf0*/  @P0 FSEL R39, R6, R51, !P2 ;  /* 0x0000003306270208 */ /* 0x000fe20005000000 */
[----:B------:R4:W2:Y:S01]  /*20d00*/  @P0 LDC R42, c[0x3][R49+0x18] ;  /* 0x00c00600312a0b82 */ /* 0x0008a20000000800 */
[----:B------:R-:W-:Y:S01]  /*20d10*/  @P0 FSETP.GEU.AND P2, PT, |R10|, 2, PT ;  /* 0x400000000a00080b */ /* 0x000fe20003f4e200 */
[----:B------:R-:W-:Y:S01]  /*20d20*/  FMUL R44, R44, -4 ;  /* 0xc08000002c2c7820 */ /* 0x000fe20000400000 */
[----:B------:R-:W-:Y:S02]  /*20d30*/  ISETP.EQ.OR P1, PT, R2, UR6, !P1 ;  /* 0x0000000602007c0c */ /* 0x000fe4000cf22670 */
[----:B-1----:R-:W-:Y:S01]  /*20d40*/  FSEL R47, R57, RZ, !P5 ;  /* 0x000000ff392f7208 */ /* 0x002fe20006800000 */
[----:B------:R-:W-:Y:S01]  /*20d50*/  FFMA R44, R44, UR5, R61 ;  /* 0x000000052c2c7c23 */ /* 0x000fe2000800003d */
[----:B------:R-:W-:Y:S01]  /*20d60*/  @P0 FSEL R2, R5, RZ, !P6 ;  /* 0x000000ff05020208 */ /* 0x000fe20007000000 */
[----:B0-----:R-:W-:-:S03]  /*20d70*/  FFMA R46, R41, UR12, R46 ;  /* 0x0000000c292e7c23 */ /* 0x001fc6000800002e */
[----:B------:R-:W-:Y:S01]  /*20d80*/  FSEL R44, R61, R44, !P4 ;  /* 0x0000002c3d2c7208 */ /* 0x000fe20006000000 */
[----:B------:R-:W-:-:S03]  /*20d90*/  FADD R46, R27, -R46 ;  /* 0x8000002e1b2e7221 */ /* 0x000fc60000000000 */
[----:B------:R-:W-:Y:S01]  /*20da0*/  FSEL R45, R44, RZ, !P5 ;  /* 0x000000ff2c2d7208 */ /* 0x000fe20006800000 */
[----:B------:R-:W-:Y:S01]  /*20db0*/  FMUL R34, R46, UR13 ;  /* 0x0000000d2e227c20 */ /* 0x000fe20008400000 */
[----:B------:R-:W-:Y:S01]  /*20dc0*/  @P0 FSEL R46, R39, RZ, !P2 ;  /* 0x000000ff272e0208 */ /* 0x000fe20005000000 */
[----:B------:R-:W-:-:S03]  /*20dd0*/  IMAD.MOV.U32 R44, RZ, RZ, RZ ;  /* 0x000000ffff2c7224 */ /* 0x000fc600078e00ff */
[----:B------:R-:W-:-:S13]  /*20de0*/  FSETP.GEU.AND P4, PT, |R34|, 2, PT ;  /* 0x400000002200780b */ /* 0x000fda0003f8e200 */
[----:B--2-4-:R-:W-:Y:S05]  /*20df0*/  @P4 BRA `(.L_x_796) ;  /* 0x0000000000284947 */ /* 0x014fea0003800000 */
        /* <DEDUP_REMOVED lines=10> */
.L_x_796:
[----:B------:R-:W-:Y:S05]  /*20ea0*/  BSYNC.RECONVERGENT B0 ;  /* 0x0000000000007941 */ /* 0x000fea0003800200 */
.L_x_795:
[----:B------:R-:W-:Y:S04]  /*20eb0*/  BSSY.RECONVERGENT B0, `(.L_x_797) ;  /* 0x000000d000007945 */ /* 0x000fe80003800200 */
[----:B------:R-:W-:Y:S05]  /*20ec0*/  @!P1 BRA `(.L_x_798) ;  /* 0x00000000002c9947 */ /* 0x000fea0003800000 */
[----:B------:R-:W0:Y:S01]  /*20ed0*/  LDC R41, c[0x3][R53+0x30] ;  /* 0x00c00c0035297b82 */ /* 0x000e220000000800 */
[C---:B------:R-:W-:Y:S01]  /*20ee0*/  FADD R39, R38.reuse, -1 ;  /* 0xbf80000026277421 */ /* 0x040fe20000000000 */
[----:B------:R-:W-:Y:S02]  /*20ef0*/  FSETP.GT.AND P2, PT, R38, 1, PT ;  /* 0x3f8000002600780b */ /* 0x000fe40003f44000 */
[----:B------:R-:W-:Y:S01]  /*20f00*/  FSETP.GEU.AND P5, PT, |R9|, 2, PT ;  /* 0x400000000900780b */ /* 0x000fe20003fae200 */
[----:B------:R-:W-:-:S04]  /*20f10*/  FMUL R64, R39, R39 ;  /* 0x0000002727407220 */ /* 0x000fc80000400000 */
[----:B------:R-:W-:-:S04]  /*20f20*/  FMUL R64, R39, R64 ;  /* 0x0000004027407220 */ /* 0x000fc80000400000 */
[----:B------:R-:W-:-:S04]  /*20f30*/  FMUL R39, R64, -4 ;  /* 0xc080000040277820 */ /* 0x000fc80000400000 */
[----:B------:R-:W-:-:S05]  /*20f40*/  FFMA R39, R39, UR5, R50 ;  /* 0x0000000527277c23 */ /* 0x000fca0008000032 */
[----:B------:R-:W-:-:S04]  /*20f50*/  FSEL R39, R50, R39, !P2 ;  /* 0x0000002732277208 */ /* 0x000fc80005000000 */
[----:B------:R-:W-:-:S05]  /*20f60*/  FSEL R39, R39, RZ, !P5 ;  /* 0x000000ff27277208 */ /* 0x000fca0006800000 */
[----:B0-----:R-:W-:-:S07]  /*20f70*/  FFMA R44, R39, R41, R44 ;  /* 0x00000029272c7223 */ /* 0x001fce000000002c */
.L_x_798:
[----:B------:R-:W-:Y:S05]  /*20f80*/  BSYNC.RECONVERGENT B0 ;  /* 0x0000000000007941 */ /* 0x000fea0003800200 */
.L_x_797:
[----:B------:R-:W-:Y:S01]  /*20f90*/  @P0 FFMA R45, R46, R40, R45 ;  /* 0x000000282e2d0223 */ /* 0x000fe2000000002d */
        /* <DEDUP_REMOVED lines=21> */
[----:B------:R-:W-:-:S07]  /*210f0*/  FMUL R2, R2, UR5 ;  /* 0x0000000502027c20 */ /* 0x000fce0008400000 */
[----:B------:R-:W-:-:S08]  /*21100*/  DFMA R40, -R36, R42, R38 ;  /* 0x0000002a2428722b */ /* 0x000fd00000000126 */
[----:B------:R-:W-:Y:S01]  /*21110*/  DFMA R70, R66, R40, R42 ;  /* 0x000000284246722b */ /* 0x000fe2000000002a */
[----:B------:R-:W-:-:S04]  /*21120*/  FADD R40, R34, -1 ;  /* 0xbf80000022287421 */ /* 0x000fc80000000000 */
[----:B------:R-:W-:-:S05]  /*21130*/  FMUL R40, R40, R40 ;  /* 0x0000002828287220 */ /* 0x000fca0000400000 */
        /* <DEDUP_REMOVED lines=8> */
[----:B---3--:R-:W-:Y:S05]  /*211c0*/  CALL.REL.NOINC `($__internal_0_$__cuda_sm20_div_rn_f64_full) ;  /* 0x00000020003c7944 */ /* 0x008fea0003c00000 */
.L_x_802:
[----:B------:R-:W-:Y:S05]  /*211d0*/  BSYNC.RECONVERGENT B3 ;  /* 0x0000000000037941 */ /* 0x000fea0003800200 */
.L_x_801:
[----:B------:R-:W0:Y:S02]  /*211e0*/  F2F.F64.F32 R38, R2 ;  /* 0x0000000200267310 */ /* 0x000e240000201800 */
[----:B0-----:R-:W-:-:S06]  /*211f0*/  DMUL R38, R38, R70 ;  /* 0x0000004626267228 */ /* 0x001fcc0000000000 */
[----:B------:R0:W1:Y:S05]  /*21200*/  F2F.F32.F64 R46, R38 ;  /* 0x00000026002e7310 */ /* 0x00006a0000301000 */
.L_x_800:
[----:B------:R-:W-:Y:S05]  /*21210*/  BSYNC.RECONVERGENT B2 ;  /* 0x0000000000027941 */ /* 0x000fea0003800200 */
.L_x_799:
[----:B------:R-:W2:Y:S01]  /*21220*/  LDC R2, c[0x3][R54+0x40] ;  /* 0x00c0100036027b82 */ /* 0x000ea20000000800 */
[----:B------:R-:W-:-:S04]  /*21230*/  @P1 FSETP.GEU.AND P2, PT, |R9|, 2, PT ;  /* 0x400000000900180b */ /* 0x000fc80003f4e200 */
[----:B0-----:R-:W-:-:S03]  /*21240*/  @P1 FSEL R39, R3, RZ, !P2 ;  /* 0x000000ff03271208 */ /* 0x001fc60005000000 */
[----:B------:R-:W1:Y:S08]  /*21250*/  @P1 LDC R53, c[0x3][R53+0x50] ;  /* 0x00c0140035351b82 */ /* 0x000e700000000800 */
[----:B------:R-:W0:Y:S08]  /*21260*/  LDC R34, c[0x3][R54+0x3c] ;  /* 0x00c00f0036227b82 */ /* 0x000e300000000800 */
[----:B------:R-:W4:Y:S08]  /*21270*/  LDC R42, c[0x3][R54+0x44] ;  /* 0x00c01100362a7b82 */ /* 0x000f300000000800 */
[----:B------:R-:W5:Y:S08]  /*21280*/  LDC R64, c[0x3][R54+0x48] ;  /* 0x00c0120036407b82 */ /* 0x000f700000000800 */
[----:B------:R-:W3:Y:S01]  /*21290*/  LDC R66, c[0x3][R54+0x4c] ;  /* 0x00c0130036427b82 */ /* 0x000ee20000000800 */
[----:B--2---:R-:W-:Y:S01]  /*212a0*/  FMUL R41, R45, R2 ;  /* 0x000000022d297220 */ /* 0x004fe20000400000 */
        /* <DEDUP_REMOVED lines=9> */
[----:B-----5:R-:W-:Y:S01]  /*21340*/  FMUL R43, R45, R64 ;  /* 0x000000402d2b7220 */ /* 0x020fe20000400000 */
[----:B0-----:R-:W-:-:S03]  /*21350*/  DMUL R40, R40, -1000 ;  /* 0xc08f400028287828 */ /* 0x001fc60000000000 */
[----:B------:R-:W-:-:S05]  /*21360*/  FMUL R43, R44, R43 ;  /* 0x0000002b2c2b7220 */ /* 0x000fca0000400000 */
[----:B-1----:R-:W-:Y:S01]  /*21370*/  DFMA R34, R38, R40, R34 ;  /* 0x000000282622722b */ /* 0x002fe20000000022 */
[----:B------:R-:W-:Y:S01]  /*21380*/  FMUL R39, R47, R2 ;  /* 0x000000022f277220 */ /* 0x000fe20000400000 */
[----:B----4-:R-:W-:-:S03]  /*21390*/  FMUL R41, R45, R42 ;  /* 0x0000002a2d297220 */ /* 0x010fc60000400000 */
        /* <DEDUP_REMOVED lines=11> */
.L_x_755:
[----:B------:R-:W-:Y:S05]  /*21450*/  BSYNC.RECONVERGENT B1 ;  /* 0x0000000000017941 */ /* 0x000fea0003800200 */
.L_x_754:
[----:B------:R-:W-:Y:S05]  /*21460*/  WARPSYNC.ALL ;  /* 0x0000000000007948 */ /* 0x000fea0003800000 */
[----:B------:R-:W0:Y:S01]  /*21470*/  LDCU.64 UR10, c[0x0][0x390] ;  /* 0x00007200ff0a77ac */ /* 0x000e220008000a00 */
[----:B------:R-:W-:Y:S01]  /*21480*/  VIADD R2, R4, 0x2 ;  /* 0x0000000204027836 */ /* 0x000fe20000000000 */
[----:B------:R-:W-:Y:S04]  /*21490*/  BSSY.RECONVERGENT B1, `(.L_x_803) ;  /* 0x00001da000017945 */ /* 0x000fe80003800200 */
[----:B------:R-:W-:-:S04]  /*214a0*/  LOP3.LUT R38, R2, R65, RZ, 0xfc, !PT ;  /* 0x0000004102267212 */ /* 0x000fc800078efcff */
[----:B------:R-:W-:Y:S02]  /*214b0*/  SHF.R.U32.HI R38, RZ, 0x1f, R38 ;  /* 0x0000001fff267819 */ /* 0x000fe40000011626 */
[----:B0-----:R-:W-:-:S04]  /*214c0*/  ISETP.GT.AND P1, PT, R65, UR10, PT ;  /* 0x0000000a41007c0c */ /* 0x001fc8000bf24270 */
[----:B------:R-:W-:-:S04]  /*214d0*/  ISETP.GT.OR P1, PT, R2, UR11, P1 ;  /* 0x0000000b02007c0c */ /* 0x000fc80008f24670 */
[----:B------:R-:W-:-:S13]  /*214e0*/  ISETP.EQ.U32.OR P1, PT, R38, 0x1, P1 ;  /* 0x000000012600780c */ /* 0x000fda0000f22470 */
[----:B------:R-:W-:Y:S05]  /*214f0*/  @P1 BRA `(.L_x_804) ;  /* 0x0000001c004c1947 */ /* 0x000fea0003800000 */
[----:B------:R-:W-:Y:S01]  /*21500*/  UIADD3 UR5, UPT, UPT, UR10, -0x1, URZ ;  /* 0xffffffff0a057890 */ /* 0x000fe2000fffe0ff */
[----:B------:R-:W-:Y:S01]  /*21510*/  ISETP.GE.AND P1, PT, R2, UR6, PT ;  /* 0x0000000602007c0c */ /* 0x000fe2000bf26270 */
[----:B------:R0:W4:Y:S01]  /*21520*/  F2F.F64.F32 R72, R26 ;  /* 0x0000001a00487310 */ /* 0x0001220000201800 */
[----:B------:R-:W-:-:S03]  /*21530*/  LOP3.LUT R38, R7, R4, RZ, 0xfc, !PT ;  /* 0x0000000407267212 */ /* 0x000fc600078efcff */
[----:B------:R-:W-:Y:S02]  /*21540*/  ISETP.LT.AND P1, PT, R65, UR5, !P1 ;  /* 0x0000000541007c0c */ /* 0x000fe4000cf21270 */
[----:B------:R-:W-:-:S13]  /*21550*/  ISETP.GT.AND P2, PT, R38, -0x1, PT ;  /* 0xffffffff2600780c */ /* 0x000fda0003f44270 */
[----:B0---4-:R-:W-:Y:S05]  /*21560*/  @P1 BRA P2, `(.L_x_805) ;  /* 0x0000001400241947 */ /* 0x011fea0001000000 */
[----:B------:R-:W-:Y:S01]  /*21570*/  FSETP.NEU.AND P1, PT, R0, RZ, PT ;  /* 0x000000ff0000720b */ /* 0x000fe20003f2d000 */
[----:B------:R-:W-:Y:S01]  /*21580*/  UMOV UR5, 0x20 ;  /* 0x0000002000057882 */ /* 0x000fe20000000000 */
[----:B------:R-:W-:Y:S01]  /*21590*/  BSSY.RECONVERGENT B0, `(.L_x_806) ;  /* 0x0000049000007945 */ /* 0x000fe20003800200 */
[----:B------:R-:W-:Y:S01]  /*215a0*/  LEA R3, R2, UR5, 0x2 ;  /* 0x0000000502037c11 */ /* 0x000fe2000f8e10ff */
[----:B------:R-:W-:Y:S01]  /*215b0*/  FADD R10, -|R23|, 2 ;  /* 0x40000000170a7421 */ /* 0x000fe20000000300 */
[----:B------:R-:W-:Y:S01]  /*215c0*/  FADD R9, -|R22|, 2 ;  /* 0x4000000016097421 */ /* 0x000fe20000000300 */
[----:B------:R-:W-:Y:S01]  /*215d0*/  FADD R6, -|R25|, 2 ;  /* 0x4000000019067421 */ /* 0x000fe20000000300 */
[----:B------:R-:W-:-:S06]  /*215e0*/  FADD R5, -|R24|, 2 ;  /* 0x4000000018057421 */ /* 0x000fcc0000000300 */
[----:B------:R-:W-:Y:S05]  /*215f0*/  @!P1 BRA `(.L_x_807) ;  /* 0x0000000400089947 */ /* 0x000fea0003800000 */
[----:B------:R-:W-:Y:S01]  /*21600*/  ISETP.NE.AND P1, PT, R34, RZ, PT ;  /* 0x000000ff2200720c */ /* 0x000fe20003f25270 */
[----:B------:R-:W-:-:S12]  /*21610*/  BSSY.RECONVERGENT B2, `(.L_x_808) ;  /* 0x000003c000027945 */ /* 0x000fd80003800200 */
[----:B------:R-:W-:Y:S05]  /*21620*/  @!P1 BRA `(.L_x_809) ;  /* 0x0000000000e89947 */ /* 0x000fea0003800000 */
[----:B------:R-:W-:Y:S01]  /*21630*/  ISETP.GE.U32.AND P2, PT, R7, -0x2, PT ;  /* 0xfffffffe0700780c */ /* 0x000fe20003f46070 */
[----:B------:R-:W0:Y:S01]  /*21640*/  LDC R41, c[0x0][0x3a4] ;  /* 0x0000e900ff297b82 */ /* 0x000e220000000800 */
[----:B------:R-:W-:Y:S01]  /*21650*/  ISETP.GE.U32.AND P1, PT, R4, -0x2, PT ;  /* 0xfffffffe0400780c */ /* 0x000fe20003f26070 */
[----:B------:R-:W-:Y:S01]  /*21660*/  BSSY.RECONVERGENT B3, `(.L_x_810) ;  /* 0x0000013000037945 */ /* 0x000fe20003800200 */
[----:B------:R-:W-:Y:S02]  /*21670*/  FSETP.GT.AND P6, PT, R58, 1, PT ;  /* 0x3f8000003a00780b */ /* 0x000fe40003fc4000 */
[----:B------:R-:W-:Y:S02]  /*21680*/  FSETP.GEU.AND P4, PT, |R60|, 2, PT ;  /* 0x400000003c00780b */ /* 0x000fe40003f8e200 */
[----:B------:R-:W-:-:S04]  /*21690*/  FSEL R45, R59, R56, !P6 ;  /* 0x000000383b2d7208 */ /* 0x000fc80007000000 */
[----:B------:R-:W-:Y:S01]  /*216a0*/  FSEL R45, R45, RZ, !P4 ;  /* 0x000000ff2d2d7208 */ /* 0x000fe20006000000 */
[----:B------:R-:W4:Y:S01]  /*216b0*/  @P2 LDC R39, c[0x3][R63] ;  /* 0x00c000003f272b82 */ /* 0x000f220000000800 */
[----:B------:R-:W-:Y:S02]  /*216c0*/  @P2 FSETP.GT.AND P5, PT, R10, 1, PT ;  /* 0x3f8000000a00280b */ /* 0x000fe40003fa4000 */
[----:B------:R-:W-:Y:S02]  /*216d0*/  @P2 FSETP.GEU.AND P6, PT, |R23|, 2, PT ;  /* 0x400000001700280b */ /* 0x000fe40003fce200 */
[----:B------:R-:W-:-:S03]  /*216e0*/  @P2 FSEL R38, R21, R16, !P5 ;  /* 0x0000001015262208 */ /* 0x000fc60006800000 */
[----:B------:R0:W0:Y:S01]  /*216f0*/  @P1 LDC R42, c[0x3][R3] ;  /* 0x00c00000032a1b82 */ /* 0x0000220000000800 */
[----:B------:R-:W-:-:S05]  /*21700*/  @P2 FSEL R38, R38, RZ, !P6 ;  /* 0x000000ff26262208 */ /* 0x000fca0007000000 */
[----:B----4-:R-:W-:Y:S01]  /*21710*/  @P2 FFMA R45, R38, R39, R45 ;  /* 0x00000027262d2223 */ /* 0x010fe2000000002d */
[----:B------:R-:W-:Y:S06]  /*21720*/  @P2 BRA `(.L_x_811) ;  /* 0x0000000000182947 */ /* 0x000fec0003800000 */
[----:B------:R-:W4:Y:S01]  /*21730*/  @P0 LDC R39, c[0x3][R49+0x18] ;  /* 0x00c0060031270b82 */ /* 0x000f220000000800 */
[----:B------:R-:W-:Y:S02]  /*21740*/  @P0 FSETP.GT.AND P2, PT, R9, 1, PT ;  /* 0x3f8000000900080b */ /* 0x000fe40003f44000 */
[----:B------:R-:W-:Y:S02]  /*21750*/  @P0 FSETP.GEU.AND P4, PT, |R22|, 2, PT ;  /* 0x400000001600080b */ /* 0x000fe40003f8e200 */
[----:B------:R-:W-:-:S04]  /*21760*/  @P0 FSEL R38, R18, R15, !P2 ;  /* 0x0000000f12260208 */ /* 0x000fc80005000000 */
[----:B------:R-:W-:-:S05]  /*21770*/  @P0 FSEL R38, R38, RZ, !P4 ;  /* 0x000000ff26260208 */ /* 0x000fca0006000000 */
[----:B----4-:R-:W-:-:S07]  /*21780*/  @P0 FFMA R45, R38, R39, R45 ;  /* 0x00000027262d0223 */ /* 0x010fce000000002d */
.L_x_811:
[----:B------:R-:W-:Y:S05]  /*21790*/  BSYNC.RECONVERGENT B3 ;  /* 0x0000000000037941 */ /* 0x000fea0003800200 */
.L_x_810:
[----:B------:R-:W0:Y:S01]  /*217a0*/  LDCU.64 UR12, c[0x0][0x3a8] ;  /* 0x00007500ff0c77ac */ /* 0x000e220008000a00 */
[----:B------:R-:W-:Y:S01]  /*217b0*/  I2FP.F32.S32 R38, R2 ;  /* 0x0000000200267245 */ /* 0x000fe20000201400 */
[----:B------:R-:W-:Y:S01]  /*217c0*/  BSSY.RECONVERGENT B3, `(.L_x_812) ;  /* 0x0000016000037945 */ /* 0x000fe20003800200 */
[----:B------:R-:W-:Y:S01]  /*217d0*/  @P1 FSETP.GT.AND P4, PT, R6, 1, PT ;  /* 0x3f8000000600180b */ /* 0x000fe20003f84000 */
[----:B------:R-:W-:Y:S01]  /*217e0*/  HFMA2 R44, -RZ, RZ, 0, 0 ;  /* 0x00000000ff2c7431 */ /* 0x000fe200000001ff */
[----:B------:R-:W-:Y:S02]  /*217f0*/  @P1 FSETP.GEU.AND P5, PT, |R25|, 2, PT ;  /* 0x400000001900180b */ /* 0x000fe40003fae200 */
[----:B------:R-:W-:-:S04]  /*21800*/  @P1 FSEL R39, R20, R17, !P4 ;  /* 0x0000001114271208 */ /* 0x000fc80006000000 */
[----:B------:R-:W-:Y:S01]  /*21810*/  @P1 FSEL R43, R39, RZ, !P5 ;  /* 0x000000ff272b1208 */ /* 0x000fe20006800000 */
        /* <DEDUP_REMOVED lines=16> */
.L_x_813:
[----:B------:R-:W-:Y:S05]  /*21920*/  BSYNC.RECONVERGENT B3 ;  /* 0x0000000000037941 */ /* 0x000fea0003800200 */
.L_x_812:
[----:B------:R-:W-:Y:S01]  /*21930*/  @P1 FFMA R44, R43, R42, R44 ;  /* 0x0000002a2b2c1223 */ /* 0x000fe2000000002c */
[----:B------:R-:W-:Y:S06]  /*21940*/  @P1 BRA `(.L_x_809) ;  /* 0x0000000000201947 */ /* 0x000fec0003800000 */
[----:B------:R-:W-:-:S04]  /*21950*/  ISETP.NE.AND P1, PT, R2, UR11, PT ;  /* 0x0000000b02007c0c */ /* 0x000fc8000bf25270 */
[----:B------:R-:W-:-:S13]  /*21960*/  ISETP.NE.AND P1, PT, R2, UR6, P1 ;  /* 0x0000000602007c0c */ /* 0x000fda0008f25270 */
[----:B------:R-:W0:Y:S01]  /*21970*/  @!P1 LDC R40, c[0x3][R48+0x18] ;  /* 0x00c0060030289b82 */ /* 0x000e220000000800 */
[----:B------:R-:W-:Y:S02]  /*21980*/  @!P1 FSETP.GT.AND P2, PT, R5, 1, PT ;  /* 0x3f8000000500980b */ /* 0x000fe40003f44000 */
[----:B------:R-:W-:Y:S02]  /*21990*/  @!P1 FSETP.GEU.AND P4, PT, |R24|, 2, PT ;  /* 0x400000001800980b */ /* 0x000fe40003f8e200 */
[----:B------:R-:W-:-:S04]  /*219a0*/  @!P1 FSEL R38, R19, R14, !P2 ;  /* 0x0000000e13269208 */ /* 0x000fc80005000000 */
[----:B------:R-:W-:-:S05]  /*219b0*/  @!P1 FSEL R39, R38, RZ, !P4 ;  /* 0x000000ff26279208 */ /* 0x000fca0006000000 */
[----:B0-----:R-:W-:-:S07]  /*219c0*/  @!P1 FFMA R44, R39, R40, R44 ;  /* 0x00000028272c9223 */ /* 0x001fce000000002c */
.L_x_809:
[----:B------:R-:W-:Y:S05]  /*219d0*/  BSYNC.RECONVERGENT B2 ;  /* 0x0000000000027941 */ /* 0x000fea0003800200 */
.L_x_808:
[----:B------:R-:W0:Y:S02]  /*219e0*/  LDC R38, c[0x3][R55+0x3c] ;  /* 0x00c00f0037267b82 */ /* 0x000e240000000800 */
[----:B0-----:R-:W-:-:S04]  /*219f0*/  FMUL R39, R45, R38 ;  /* 0x000000262d277220 */ /* 0x001fc80000400000 */
[----:B------:R-:W-:-:S04]  /*21a00*/  FMUL R39, R44, R39 ;  /* 0x000000272c277220 */ /* 0x000fc80000400000 */
[----:B------:R-:W-:-:S07]  /*21a10*/  FFMA R35, R0, R39, R35 ;  /* 0x0000002700237223 */ /* 0x000fce0000000023 */
.L_x_807:
[----:B------:R-:W-:Y:S05]  /*21a20*/  BSYNC.RECONVERGENT B0 ;  /* 0x0000000000007941 */ /* 0x000fea0003800200 */
.L_x_806:
        /* <DEDUP_REMOVED lines=17> */
[----:B------:R-:W-:Y:S02]  /*21b40*/  @P4 FSETP.GT.AND P5, PT, R10, 1, PT ;  /* 0x3f8000000a00480b */ /* 0x000fe40003fa4000 */
[----:B------:R-:W-:Y:S02]  /*21b50*/  @P4 FSETP.GEU.AND P6, PT, |R23|, 2, PT ;  /* 0x400000001700480b */ /* 0x000fe40003fce200 */
[----:B------:R-:W-:-:S04]  /*21b60*/  @P4 FSEL R0, R21, R16, !P5 ;  /* 0x0000001015004208 */ /* 0x000fc80006800000 */
[----:B------:R-:W-:-:S05]  /*21b70*/  @P4 FSEL R0, R0, RZ, !P6 ;  /* 0x000000ff00004208 */ /* 0x000fca0007000000 */
[----:B---3--:R-:W-:Y:S01]  /*21b80*/  @P4 FFMA R45, R0, R38, R45 ;  /* 0x00000026002d4223 */ /* 0x008fe2000000002d */
[----:B0-----:R-:W-:Y:S06]  /*21b90*/  @P4 BRA `(.L_x_819) ;  /* 0x0000000000184947 */ /* 0x001fec0003800000 */
[----:B------:R-:W0:Y:S01]  /*21ba0*/  @P0 LDC R38, c[0x3][R49+0x18] ;  /* 0x00c0060031260b82 */ /* 0x000e220000000800 */
[----:B------:R-:W-:Y:S02]  /*21bb0*/  @P0 FSETP.GT.AND P1, PT, R9, 1, PT ;  /* 0x3f8000000900080b */ /* 0x000fe40003f24000 */
[----:B------:R-:W-:Y:S02]  /*21bc0*/  @P0 FSETP.GEU.AND P2, PT, |R22|, 2, PT ;  /* 0x400000001600080b */ /* 0x000fe40003f4e200 */
[----:B------:R-:W-:-:S04]  /*21bd0*/  @P0 FSEL R0, R18, R15, !P1 ;  /* 0x0000000f12000208 */ /* 0x000fc80004800000 */
[----:B------:R-:W-:-:S05]  /*21be0*/  @P0 FSEL R0, R0, RZ, !P2 ;  /* 0x000000ff00000208 */ /* 0x000fca0005000000 */
[----:B0-----:R-:W-:-:S07]  /*21bf0*/  @P0 FFMA R45, R0, R38, R45 ;  /* 0x00000026002d0223 */ /* 0x001fce000000002d */
.L_x_819:
[----:B------:R-:W-:Y:S05]  /*21c00*/  BSYNC.RECONVERGENT B0 ;  /* 0x0000000000007941 */ /* 0x000fea0003800200 */
.L_x_818:
        /* <DEDUP_REMOVED lines=41> */
.L_x_823:
[----:B------:R-:W-:Y:S05]  /*21ea0*/  BSYNC.RECONVERGENT B5 ;  /* 0x0000000000057941 */ /* 0x000fea0003800200 */
.L_x_822:
[----:B------:R-:W0:Y:S02]  /*21eb0*/  F2F.F64.F32 R36, R0 ;  /* 0x0000000000247310 */ /* 0x000e240000201800 */
[----:B0-----:R-:W-:-:S06]  /*21ec0*/  DMUL R36, R36, R70 ;  /* 0x0000004624247228 */ /* 0x001fcc0000000000 */
[----:B------:R0:W3:Y:S05]  /*21ed0*/  F2F.F32.F64 R46, R36 ;  /* 0x00000024002e7310 */ /* 0x0000ea0000301000 */
.L_x_821:
[----:B------:R-:W-:Y:S05]  /*21ee0*/  BSYNC.RECONVERGENT B4 ;  /* 0x0000000000047941 */ /* 0x000fea0003800200 */
.L_x_820:
[----:B------:R-:W-:-:S13]  /*21ef0*/  ISETP.GE.U32.AND P1, PT, R4, -0x2, PT ;  /* 0xfffffffe0400780c */ /* 0x000fda0003f26070 */
[----:B0-----:R-:W3:Y:S01]  /*21f00*/  @P1 LDC R37, c[0x3][R3+0x20] ;  /* 0x00c0080003251b82 */ /* 0x001ee20000000800 */
[----:B------:R-:W-:-:S04]  /*21f10*/  @P1 FSETP.GEU.AND P2, PT, |R25|, 2, PT ;  /* 0x400000001900180b */ /* 0x000fc80003f4e200 */
[----:B------:R-:W-:-:S05]  /*21f20*/  @P1 FSEL R13, R13, RZ, !P2 ;  /* 0x000000ff0d0d1208 */ /* 0x000fca0005000000 */
        /* <DEDUP_REMOVED lines=9> */
.L_x_817:
[----:B------:R-:W-:Y:S05]  /*21fc0*/  BSYNC.RECONVERGENT B3 ;  /* 0x0000000000037941 */ /* 0x000fea0003800200 */
.L_x_816:
[----:B--2---:R-:W-:Y:S01]  /*21fd0*/  FMUL R13, R45, R52 ;  /* 0x000000342d0d7220 */ /* 0x004fe20000400000 */
[----:B------:R-:W-:Y:S03]  /*21fe0*/  F2F.F64.F32 R36, R35 ;  /* 0x0000002300247310 */ /* 0x000fe60000201800 */
[----:B------:R-:W-:-:S04]  /*21ff0*/  FMUL R13, R13, R46 ;  /* 0x0000002e0d0d7220 */ /* 0x000fc80000400000 */
[----:B------:R-:W-:-:S04]  /*22000*/  FMUL R32, R32, R13 ;  /* 0x0000000d20207220 */ /* 0x000fc80000400000 */
[----:B------:R-:W0:Y:S02]  /*22010*/  F2F.F64.F32 R12, R32 ;  /* 0x00000020000c7310 */ /* 0x000e240000201800 */
[----:B0-----:R-:W-:-:S08]  /*22020*/  DMUL R12, R12, -1000 ;  /* 0xc08f40000c0c7828 */ /* 0x001fd00000000000 */
[----:B------:R-:W-:-:S06]  /*22030*/  DFMA R12, R72, R12, R36 ;  /* 0x0000000c480c722b */ /* 0x000fcc0000000024 */
[----:B------:R0:W3:Y:S05]  /*22040*/  F2F.F32.F64 R35, R12 ;  /* 0x0000000c00237310 */ /* 0x0000ea0000301000 */
.L_x_815:
[----:B------:R-:W-:Y:S05]  /*22050*/  BSYNC.RECONVERGENT B2 ;  /* 0x0000000000027941 */ /* 0x000fea0003800200 */
.L_x_814:
[----:B------:R-:W-:Y:S01]  /*22060*/  FSETP.NEU.AND P1, PT, R31, RZ, PT ;  /* 0x000000ff1f00720b */ /* 0x000fe20003f2d000 */
[----:B------:R-:W-:-:S12]  /*22070*/  BSSY.RECONVERGENT B0, `(.L_x_824) ;  /* 0x000003f000007945 */ /* 0x000fd80003800200 */
[----:B------:R-:W-:Y:S05]  /*22080*/  @!P1 BRA `(.L_x_825) ;  /* 0x0000000000f49947 */ /* 0x000fea0003800000 */
[----:B------:R-:W-:Y:S01]  /*22090*/  ISETP.NE.AND P1, PT, R34, RZ, PT ;  /* 0x000000ff2200720c */ /* 0x000fe20003f25270 */
[----:B------:R-:W-:-:S12]  /*220a0*/  BSSY.RECONVERGENT B2, `(.L_x_826) ;  /* 0x0000037000027945 */ /* 0x000fd80003800200 */
[----:B------:R-:W-:Y:S05]  /*220b0*/  @!P1 BRA `(.L_x_827) ;  /* 0x0000000000d49947 */ /* 0x000fea0003800000 */
[----:B------:R-:W-:Y:S01]  /*220c0*/  ISETP.GE.U32.AND P4, PT, R7, -0x2, PT ;  /* 0xfffffffe0700780c */ /* 0x000fe20003f86070 */
[----:B0-----:R-:W0:Y:S01]  /*220d0*/  LDC R13, c[0x0][0x3a4] ;  /* 0x0000e900ff0d7b82 */ /* 0x001e220000000800 */
[----:B------:R-:W-:Y:S01]  /*220e0*/  ISETP.GE.U32.AND P1, PT, R4, -0x2, PT ;  /* 0xfffffffe0400780c */ /* 0x000fe20003f26070 */
[----:B------:R-:W-:Y:S01]  /*220f0*/  BSSY.RECONVERGENT B3, `(.L_x_828) ;  /* 0x000000d000037945 */ /* 0x000fe20003800200 */
[----:B------:R-:W-:-:S04]  /*22100*/  FSETP.GEU.AND P2, PT, |R60|, 2, PT ;  /* 0x400000003c00780b */ /* 0x000fc80003f4e200 */
[----:B------:R-:W-:-:S05]  /*22110*/  FSEL R47, R33, RZ, !P2 ;  /* 0x000000ff212f7208 */ /* 0x000fca0005000000 */
[----:B------:R-:W4:Y:S01]  /*22120*/  @P4 LDC R12, c[0x3][R63] ;  /* 0x00c000003f0c4b82 */ /* 0x000f220000000800 */
[----:B------:R-:W-:-:S04]  /*22130*/  @P4 FSETP.GEU.AND P5, PT, |R23|, 2, PT ;  /* 0x400000001700480b */ /* 0x000fc80003fae200 */
[----:B------:R-:W-:-:S03]  /*22140*/  @P4 FSEL R0, R11, RZ, !P5 ;  /* 0x000000ff0b004208 */ /* 0x000fc60006800000 */
[----:B------:R0:W0:Y:S02]  /*22150*/  @P1 LDC R32, c[0x3][R3+0x20] ;  /* 0x00c0080003201b82 */ /* 0x0000240000000800 */
[----:B----4-:R-:W-:Y:S01]  /*22160*/  @P4 FFMA R47, R0, R12, R47 ;  /* 0x0000000c002f4223 */ /* 0x010fe2000000002f */
[----:B------:R-:W-:Y:S06]  /*22170*/  @P4 BRA `(.L_x_829) ;  /* 0x0000000000104947 */ /* 0x000fec0003800000 */
[----:B------:R-:W4:Y:S01]  /*22180*/  @P0 LDC R0, c[0x3][R49+0x18] ;  /* 0x00c0060031000b82 */ /* 0x000f220000000800 */
[----:B------:R-:W-:-:S04]  /*22190*/  @P0 FSETP.GEU.AND P2, PT, |R22|, 2, PT ;  /* 0x400000001600080b */ /* 0x000fc80003f4e200 */
[----:B------:R-:W-:-:S05]  /*221a0*/  @P0 FSEL R8, R8, RZ, !P2 ;  /* 0x000000ff08080208 */ /* 0x000fca0005000000 */
[----:B----4-:R-:W-:-:S07]  /*221b0*/  @P0 FFMA R47, R8, R0, R47 ;  /* 0x00000000082f0223 */ /* 0x010fce000000002f */
.L_x_829:
[----:B------:R-:W-:Y:S05]  /*221c0*/  BSYNC.RECONVERGENT B3 ;  /* 0x0000000000037941 */ /* 0x000fea0003800200 */
.L_x_828:
[----:B------:R-:W0:Y:S01]  /*221d0*/  LDCU.64 UR12, c[0x0][0x3a8] ;  /* 0x00007500ff0c77ac */ /* 0x000e220008000a00 */
[----:B------:R-:W-:Y:S01]  /*221e0*/  I2FP.F32.S32 R0, R2 ;  /* 0x0000000200007245 */ /* 0x000fe20000201400 */
[----:B------:R-:W-:Y:S01]  /*221f0*/  BSSY.RECONVERGENT B3, `(.L_x_830) ;  /* 0x0000016000037945 */ /* 0x000fe20003800200 */
[----:B------:R-:W-:Y:S01]  /*22200*/  @P1 FSETP.GT.AND P4, PT, R6, 1, PT ;  /* 0x3f8000000600180b */ /* 0x000fe20003f84000 */
[----:B------:R-:W-:Y:S01]  /*22210*/  IMAD.MOV.U32 R44, RZ, RZ, RZ ;  /* 0x000000ffff2c7224 */ /* 0x000fe200078e00ff */
        /* <DEDUP_REMOVED lines=19> */
.L_x_831:
[----:B------:R-:W-:Y:S05]  /*22350*/  BSYNC.RECONVERGENT B3 ;  /* 0x0000000000037941 */ /* 0x000fea0003800200 */
.L_x_830:
[----:B------:R-:W-:Y:S01]  /*22360*/  @P1 FFMA R44, R33, R32, R44 ;  /* 0x00000020212c1223 */ /* 0x000fe2000000002c */
[----:B------:R-:W-:Y:S06]  /*22370*/  @P1 BRA `(.L_x_827) ;  /* 0x0000000000241947 */ /* 0x000fec0003800000 */
[----:B------:R-:W0:Y:S02]  /*22380*/  LDCU UR5, c[0x0][0x394] ;  /* 0x00007280ff0577ac */ /* 0x000e240008000800 */
[----:B0-----:R-:W-:-:S04]  /*22390*/  ISETP.NE.AND P1, PT, R2, UR5, PT ;  /* 0x0000000502007c0c */ /* 0x001fc8000bf25270 */
[----:B------:R-:W-:-:S13]  /*223a0*/  ISETP.NE.AND P1, PT, R2, UR6, P1 ;  /* 0x0000000602007c0c */ /* 0x000fda0008f25270 */
[----:B------:R-:W0:Y:S01]  /*223b0*/  @!P1 LDC R8, c[0x3][R48+0x38] ;  /* 0x00c00e0030089b82 */ /* 0x000e220000000800 */
[----:B------:R-:W-:Y:S02]  /*223c0*/  @!P1 FSETP.GT.AND P2, PT, R5, 1, PT ;  /* 0x3f8000000500980b */ /* 0x000fe40003f44000 */
[----:B------:R-:W-:Y:S02]  /*223d0*/  @!P1 FSETP.GEU.AND P4, PT, |R24|, 2, PT ;  /* 0x400000001800980b */ /* 0x000fe40003f8e200 */
[----:B------:R-:W-:-:S04]  /*223e0*/  @!P1 FSEL R0, R19, R14, !P2 ;  /* 0x0000000e13009208 */ /* 0x000fc80005000000 */
[----:B------:R-:W-:-:S05]  /*223f0*/  @!P1 FSEL R11, R0, RZ, !P4 ;  /* 0x000000ff000b9208 */ /* 0x000fca0006000000 */
[----:B0-----:R-:W-:-:S07]  /*22400*/  @!P1 FFMA R44, R11, R8, R44 ;  /* 0x000000080b2c9223 */ /* 0x001fce000000002c */
.L_x_827:
[----:B------:R-:W-:Y:S05]  /*22410*/  BSYNC.RECONVERGENT B2 ;  /* 0x0000000000027941 */ /* 0x000fea0003800200 */
.L_x_826:
[----:B--2---:R-:W-:-:S04]  /*22420*/  FMUL R47, R52, R47 ;  /* 0x0000002f342f7220 */ /* 0x004fc80000400000 */
[----:B------:R-:W-:-:S04]  /*22430*/  FMUL R0, R44, R47 ;  /* 0x0000002f2c007220 */ /* 0x000fc80000400000 */
[----:B------:R-:W-:-:S04]  /*22440*/  FMUL R0, R31, R0 ;  /* 0x000000001f007220 */ /* 0x000fc80000400000 */
[----:B---3--:R-:W-:-:S07]  /*22450*/  FFMA R35, R0, R26, R35 ;  /* 0x0000001a00237223 */ /* 0x008fce0000000023 */
.L_x_825:
[----:B------:R-:W-:Y:S05]  /*22460*/  BSYNC.RECONVERGENT B0 ;  /* 0x0000000000007941 */ /* 0x000fea0003800200 */
.L_x_824:
        /* <DEDUP_REMOVED lines=8> */
.L_x_834:
[----:B------:R-:W-:-:S13]  /*224f0*/  ISETP.NE.AND P1, PT, R34, RZ, PT ;  /* 0x000000ff2200720c */ /* 0x000fda0003f25270 */
[----:B------:R-:W-:Y:S05]  /*22500*/  @!P1 BREAK.RELIABLE B2 ;  /* 0x0000000000029942 */ /* 0x000fea0003800100 */
[----:B------:R-:W-:Y:S05]  /*22510*/  @!P1 BRA `(.L_x_836) ;  /* 0x0000000000f09947 */ /* 0x000fea0003800000 */
.L_x_835:
[----:B------:R-:W-:Y:S05]  /*22520*/  BSYNC.RELIABLE B2 ;  /* 0x0000000000027941 */ /* 0x000fea0003800100 */
.L_x_833:
[----:B------:R-:W-:Y:S01]  /*22530*/  ISETP.GE.U32.AND P4, PT, R7, -0x2, PT ;  /* 0xfffffffe0700780c */ /* 0x000fe20003f86070 */
[----:B------:R-:W-:Y:S01]  /*22540*/  BSSY.RECONVERGENT B2, `(.L_x_837) ;  /* 0x0000015000027945 */ /* 0x000fe20003800200 */
[----:B------:R-:W-:Y:S01]  /*22550*/  ISETP.GE.U32.AND P1, PT, R4, -0x2, PT ;  /* 0xfffffffe0400780c */ /* 0x000fe20003f26070 */
[----:B------:R-:W4:Y:S01]  /*22560*/  LDC R7, c[0x0][0x3a4] ;  /* 0x0000e900ff077b82 */ /* 0x000f220000000800 */
[----:B------:R-:W-:Y:S02]  /*22570*/  FSETP.GT.AND P2, PT, R58, 1, PT ;  /* 0x3f8000003a00780b */ /* 0x000fe40003f44000 */
[----:B------:R-:W-:Y:S02]  /*22580*/  FSETP.GEU.AND P3, PT, |R60|, 2, PT ;  /* 0x400000003c00780b */ /* 0x000fe40003f6e200 */
[----:B------:R-:W-:-:S04]  /*22590*/  FSEL R45, R59, R56, !P2 ;  /* 0x000000383b2d7208 */ /* 0x000fc80005000000 */
[----:B------:R-:W-:Y:S01]  /*225a0*/  FSEL R45, R45, RZ, !P3 ;  /* 0x000000ff2d2d7208 */ /* 0x000fe20005800000 */
[----:B------:R-:W5:Y:S01]  /*225b0*/  @P4 LDC R63, c[0x3][R63+-0x20] ;  /* 0x00fff8003f3f4b82 */ /* 0x000f620000000800 */
[----:B------:R-:W-:Y:S02]  /*225c0*/  @P4 FSETP.GT.AND P5, PT, R10, 1, PT ;  /* 0x3f8000000a00480b */ /* 0x000fe40003fa4000 */
[----:B------:R-:W-:Y:S02]  /*225d0*/  @P4 FSETP.GEU.AND P2, PT, |R23|, 2, PT ;  /* 0x400000001700480b */ /* 0x000fe40003f4e200 */
[----:B------:R-:W-:-:S03]  /*225e0*/  @P4 FSEL R16, R21, R16, !P5 ;  /* 0x0000001015104208 */ /* 0x000fc60006800000 */
[----:B------:R0:W0:Y:S01]  /*225f0*/  @P1 LDC R8, c[0x3][R3] ;  /* 0x00c0000003081b82 */ /* 0x0000220000000800 */
[----:B------:R-:W-:-:S05]  /*22600*/  @P4 FSEL R16, R16, RZ, !P2 ;  /* 0x000000ff10104208 */ /* 0x000fca0005000000 */
[----:B-----5:R-:W-:Y:S01]  /*22610*/  @P4 FFMA R45, R16, R63, R45 ;  /* 0x0000003f102d4223 */ /* 0x020fe2000000002d */
[----:B----4-:R-:W-:Y:S06]  /*22620*/  @P4 BRA `(.L_x_838) ;  /* 0x0000000000184947 */ /* 0x010fec0003800000 */
[----:B------:R-:W4:Y:S01]  /*22630*/  @P0 LDC R49, c[0x3][R49+-0x8] ;  /* 0x00fffe0031310b82 */ /* 0x000f220000000800 */
[----:B------:R-:W-:Y:S02]  /*22640*/  @P0 FSETP.GT.AND P2, PT, R9, 1, PT ;  /* 0x3f8000000900080b */ /* 0x000fe40003f44000 */
[----:B------:R-:W-:Y:S02]  /*22650*/  @P0 FSETP.GEU.AND P3, PT, |R22|, 2, PT ;  /* 0x400000001600080b */ /* 0x000fe40003f6e200 */
[----:B------:R-:W-:-:S04]  /*22660*/  @P0 FSEL R15, R18, R15, !P2 ;  /* 0x0000000f120f0208 */ /* 0x000fc80005000000 */
[----:B------:R-:W-:-:S05]  /*22670*/  @P0 FSEL R0, R15, RZ, !P3 ;  /* 0x000000ff0f000208 */ /* 0x000fca0005800000 */
[----:B----4-:R-:W-:-:S07]  /*22680*/  @P0 FFMA R45, R0, R49, R45 ;  /* 0x00000031002d0223 */ /* 0x010fce000000002d */
.L_x_838:
[----:B------:R-:W-:Y:S05]  /*22690*/  BSYNC.RECONVERGENT B2 ;  /* 0x0000000000027941 */ /* 0x000fea0003800200 */
.L_x_837:
[----:B------:R-:W4:Y:S01]  /*226a0*/  LDCU.64 UR12, c[0x0][0x3a8] ;  /* 0x00007500ff0c77ac */ /* 0x000f220008000a00 */
[----:B------:R-:W-:Y:S01]  /*226b0*/  I2FP.F32.S32 R0, R2 ;  /* 0x0000000200007245 */ /* 0x000fe20000201400 */
[----:B------:R-:W-:Y:S01]  /*226c0*/  BSSY.RECONVERGENT B2, `(.L_x_839) ;  /* 0x0000016000027945 */ /* 0x000fe20003800200 */
[----:B------:R-:W-:Y:S01]  /*226d0*/  @P1 FSETP.GT.AND P2, PT, R6, 1, PT ;  /* 0x3f8000000600180b */ /* 0x000fe20003f44000 */
[----:B------:R-:W-:Y:S01]  /*226e0*/  HFMA2 R44, -RZ, RZ, 0, 0 ;  /* 0x00000000ff2c7431 */ /* 0x000fe200000001ff */
[----:B------:R-:W-:Y:S02]  /*226f0*/  @P1 FSETP.GEU.AND P3, PT, |R25|, 2, PT ;  /* 0x400000001900180b */ /* 0x000fe40003f6e200 */
[----:B------:R-:W-:-:S04]  /*22700*/  @P1 FSEL R17, R20, R17, !P2 ;  /* 0x0000001114111208 */ /* 0x000fc80005000000 */
[----:B------:R-:W-:Y:S01]  /*22710*/  @P1 FSEL R17, R17, RZ, !P3 ;  /* 0x000000ff11111208 */ /* 0x000fe20005800000 */
        /* <DEDUP_REMOVED lines=9> */
[----:B0-----:R-:W-:-:S04]  /*227b0*/  FMUL R3, R0, R0 ;  /* 0x0000000000037220 */ /* 0x001fc80000400000 */
[----:B------:R-:W-:-:S08]  /*227c0*/  FMUL R3, R0, R3 ;  /* 0x0000000300037220 */ /* 0x000fd00000400000 */
[----:B------:R-:W-:Y:S01]  /*227d0*/  @P0 FMUL R7, R4, R4 ;  /* 0x0000000404070220 */ /* 0x000fe20000400000 */
[----:B----4-:R-:W-:-:S03]  /*227e0*/  FMUL R44, R3, UR5 ;  /* 0x00000005032c7c20 */ /* 0x010fc60008400000 */
[----:B------:R-:W-:-:S04]  /*227f0*/  @P0 FMUL R7, R4, R7 ;  /* 0x0000000704070220 */ /* 0x000fc80000400000 */
[----:B------:R-:W-:-:S04]  /*22800*/  @P0 FMUL R7, R7, -4 ;  /* 0xc080000007070820 */ /* 0x000fc80000400000 */
[----:B------:R-:W-:-:S07]  /*22810*/  @P0 FFMA R44, R7, UR5, R44 ;  /* 0x00000005072c0c23 */ /* 0x000fce000800002c */
.L_x_840:
[----:B------:R-:W-:Y:S05]  /*22820*/  BSYNC.RECONVERGENT B2 ;  /* 0x0000000000027941 */ /* 0x000fea0003800200 */
.L_x_839:
[----:B0-----:R-:W-:Y:S01]  /*22830*/  @P1 FFMA R44, R17, R8, R44 ;  /* 0x00000008112c1223 */ /* 0x001fe2000000002c */
        /* <DEDUP_REMOVED lines=10> */
.L_x_836:
[----:B------:R-:W-:Y:S05]  /*228e0*/  BSYNC.RECONVERGENT B0 ;  /* 0x0000000000007941 */ /* 0x000fea0003800200 */
.L_x_832:
[----:B------:R-:W-:Y:S02]  /*228f0*/  FSETP.NEU.AND P0, PT, R30, RZ, PT ;  /* 0x000000ff1e00720b */ /* 0x000fe40003f0d000 */
[----:B------:R-:W-:Y:S02]  /*22900*/  FSETP.NEU.AND P1, PT, R29, RZ, PT ;  /* 0x000000ff1d00720b */ /* 0x000fe40003f2d000 */
[----:B------:R-:W-:-:S09]  /*22910*/  FSETP.NEU.AND P2, PT, R28, RZ, PT ;  /* 0x000000ff1c00720b */ /* 0x000fd20003f4d000 */
[----:B------:R-:W4:Y:S08]  /*22920*/  @P0 LDC R0, c[0x3][R55+0x44] ;  /* 0x00c0110037000b82 */ /* 0x000f300000000800 */
[----:B------:R-:W5:Y:S01]  /*22930*/  @P1 LDC R2, c[0x3][R55+0x48] ;  /* 0x00c0120037021b82 */ /* 0x000f620000000800 */
[----:B----4-:R-:W-:-:S04]  /*22940*/  @P0 FMUL R3, R0, R45 ;  /* 0x0000002d00030220 */ /* 0x010fc80000400000 */
[----:B------:R-:W-:Y:S01]  /*22950*/  @P0 FMUL R3, R3, R44 ;  /* 0x0000002c03030220 */ /* 0x000fe20000400000 */
[----:B-----5:R-:W-:-:S03]  /*22960*/  @P1 FMUL R5, R2, R45 ;  /* 0x0000002d02051220 */ /* 0x020fc60000400000 */
[----:B---3--:R-:W-:Y:S01]  /*22970*/  @P0 FFMA R35, R30, R3, R35 ;  /* 0x000000031e230223 */ /* 0x008fe20000000023 */
        /* <DEDUP_REMOVED lines=8> */
.L_x_805:
[----:B------:R-:W0:Y:S01]  /*22a00*/  LDC R12, c[0x0][0x3a4] ;  /* 0x0000e900ff0c7b82 */ /* 0x000e220000000800 */
[----:B------:R-:W0:Y:S01]  /*22a10*/  LDCU.64 UR12, c[0x0][0x3a8] ;  /* 0x00007500ff0c77ac */ /* 0x000e220008000a00 */
[----:B------:R-:W-:Y:S01]  /*22a20*/  I2FP.F32.U32 R11, R2 ;  /* 0x00000002000b7245 */ /* 0x000fe20000201000 */
[----:B------:R-:W-:Y:S01]  /*22a30*/  FADD R4, -|R62|, 2 ;  /* 0x400000003e047421 */ /* 0x000fe20000000300 */
[----:B------:R-:W-:Y:S01]  /*22a40*/  ISETP.NE.AND P1, PT, R2, UR11, PT ;  /* 0x0000000b02007c0c */ /* 0x000fe2000bf25270 */
[----:B------:R-:W-:Y:S01]  /*22a50*/  BSSY.RECONVERGENT B0, `(.L_x_841) ;  /* 0x0000025000007945 */ /* 0x000fe20003800200 */
[----:B------:R-:W-:Y:S01]  /*22a60*/  FSETP.GEU.AND P4, PT, |R62|, 2, PT ;  /* 0x400000003e00780b */ /* 0x000fe20003f8e200 */
[C---:B------:R-:W-:Y:S01]  /*22a70*/  FADD R8, R4.reuse, -1 ;  /* 0xbf80000004087421 */ /* 0x040fe20000000000 */
[----:B------:R4:W2:Y:S01]  /*22a80*/  @P0 LDC R13, c[0x3][R49+-0x8] ;  /* 0x00fffe00310d0b82 */ /* 0x0008a20000000800 */
[----:B------:R-:W-:Y:S02]  /*22a90*/  FSETP.GT.AND P3, PT, R4, 1, PT ;  /* 0x3f8000000400780b */ /* 0x000fe40003f64000 */
[----:B------:R-:W-:-:S02]  /*22aa0*/  @P0 FSETP.GEU.AND P5, PT, |R10|, 2, PT ;  /* 0x400000000a00080b */ /* 0x000fc40003fae200 */
[----:B------:R-:W-:Y:S02]  /*22ab0*/  @P0 FSETP.GEU.AND P6, PT, |R10|, 2, PT ;  /* 0x400000000a00080b */ /* 0x000fe40003fce200 */
[----:B------:R-:W-:Y:S01]  /*22ac0*/  ISETP.EQ.OR P1, PT, R2, UR6, !P1 ;  /* 0x0000000602007c0c */ /* 0x000fe2000cf22670 */
[----:B------:R4:W2:Y:S01]  /*22ad0*/  @P0 LDC R15, c[0x3][R49+0x18] ;  /* 0x00c00600310f0b82 */ /* 0x0008a20000000800 */
[----:B-1----:R-:W-:Y:S01]  /*22ae0*/  FSEL R57, R57, RZ, !P4 ;  /* 0x000000ff39397208 */ /* 0x002fe20006000000 */
[----:B------:R-:W-:-:S06]  /*22af0*/  IMAD.MOV.U32 R2, RZ, RZ, RZ ;  /* 0x000000ffff027224 */ /* 0x000fcc00078e00ff */
[----:B------:R-:W1:Y:S01]  /*22b00*/  LDC R7, c[0x0][0x3b0] ;  /* 0x0000ec00ff077b82 */ /* 0x000e620000000800 */
[----:B0-----:R-:W-:Y:S01]  /*22b10*/  FFMA R14, R11, UR12, R12 ;  /* 0x0000000c0b0e7c23 */ /* 0x001fe2000800000c */
[----:B------:R-:W-:Y:S01]  /*22b20*/  @P0 FADD R12, -|R10|, 2 ;  /* 0x400000000a0c0421 */ /* 0x000fe20000000300 */
[----:B------:R-:W-:Y:S01]  /*22b30*/  FMUL R11, R8, R8 ;  /* 0x00000008080b7220 */ /* 0x000fe20000400000 */
[----:B------:R-:W-:Y:S01]  /*22b40*/  @P0 FSEL R10, R5, RZ, !P6 ;  /* 0x000000ff050a0208 */ /* 0x000fe20007000000 */
[----:B------:R-:W-:Y:S02]  /*22b50*/  FADD R14, R27, -R14 ;  /* 0x8000000e1b0e7221 */ /* 0x000fe40000000000 */
[----:B------:R-:W-:Y:S01]  /*22b60*/  @P0 FSETP.GT.AND P2, PT, R12, 1, PT ;  /* 0x3f8000000c00080b */ /* 0x000fe20003f44000 */
[----:B------:R-:W-:Y:S01]  /*22b70*/  FMUL R11, R8, R11 ;  /* 0x0000000b080b7220 */ /* 0x000fe20000400000 */
[----:B------:R-:W-:Y:S02]  /*22b80*/  FMUL R14, R14, UR13 ;  /* 0x0000000d0e0e7c20 */ /* 0x000fe40008400000 */
[----:B------:R-:W-:Y:S01]  /*22b90*/  @P0 FSEL R6, R6, R51, !P2 ;  /* 0x0000003306060208 */ /* 0x000fe20005000000 */
[----:B------:R-:W-:-:S02]  /*22ba0*/  FMUL R4, R11, -4 ;  /* 0xc08000000b047820 */ /* 0x000fc40000400000 */
[----:B------:R-:W-:Y:S02]  /*22bb0*/  FSETP.GEU.AND P2, PT, |R14|, 2, PT ;  /* 0x400000000e00780b */ /* 0x000fe40003f4e200 */
[----:B------:R-:W-:Y:S01]  /*22bc0*/  @P0 FSEL R6, R6, RZ, !P5 ;  /* 0x000000ff06060208 */ /* 0x000fe20006800000 */
[----:B-1----:R-:W-:-:S05]  /*22bd0*/  @P3 FFMA R61, R4, R7, R61 ;  /* 0x00000007043d3223 */ /* 0x002fca000000003d */
[----:B------:R-:W-:-:S05]  /*22be0*/  FSEL R61, R61, RZ, !P4 ;  /* 0x000000ff3d3d7208 */ /* 0x000fca0006000000 */
[----:B--2-4-:R-:W-:Y:S05]  /*22bf0*/  @P2 BRA `(.L_x_842) ;  /* 0x0000000000282947 */ /* 0x014fea0003800000 */
        /* <DEDUP_REMOVED lines=10> */
.L_x_842:
[----:B------:R-:W-:Y:S05]  /*22ca0*/  BSYNC.RECONVERGENT B0 ;  /* 0x0000000000007941 */ /* 0x000fea0003800200 */
.L_x_841:
[----:B------:R-:W-:Y:S04]  /*22cb0*/  BSSY.RECONVERGENT B0, `(.L_x_843) ;  /* 0x000000d000007945 */ /* 0x000fe80003800200 */
[----:B------:R-:W-:Y:S05]  /*22cc0*/  @!P1 BRA `(.L_x_844) ;  /* 0x00000000002c9947 */ /* 0x000fea0003800000 */
[----:B------:R-:W0:Y:S01]  /*22cd0*/  LDC R8, c[0x3][R48+0x18] ;  /* 0x00c0060030087b82 */ /* 0x000e220000000800 */
[----:B------:R-:W-:-:S04]  /*22ce0*/  FADD R4, -|R9|, 2 ;  /* 0x4000000009047421 */ /* 0x000fc80000000300 */
[C---:B------:R-:W-:Y:S01]  /*22cf0*/  FADD R5, R4.reuse, -1 ;  /* 0xbf80000004057421 */ /* 0x040fe20000000000 */
[----:B------:R-:W-:-:S03]  /*22d00*/  FSETP.GT.AND P3, PT, R4, 1, PT ;  /* 0x3f8000000400780b */ /* 0x000fc60003f64000 */
[----:B------:R-:W-:-:S04]  /*22d10*/  FMUL R4, R5, R5 ;  /* 0x0000000505047220 */ /* 0x000fc80000400000 */
[----:B------:R-:W-:-:S04]  /*22d20*/  FMUL R4, R5, R4 ;  /* 0x0000000405047220 */ /* 0x000fc80000400000 */
[----:B------:R-:W-:-:S04]  /*22d30*/  FMUL R5, R4, -4 ;  /* 0xc080000004057820 */ /* 0x000fc80000400000 */
[----:B------:R-:W-:Y:S01]  /*22d40*/  @P3 FFMA R50, R5, R7, R50 ;  /* 0x0000000705323223 */ /* 0x000fe20000000032 */
[----:B------:R-:W-:-:S04]  /*22d50*/  FSETP.GEU.AND P3, PT, |R9|, 2, PT ;  /* 0x400000000900780b */ /* 0x000fc80003f6e200 */
[----:B------:R-:W-:-:S05]  /*22d60*/  FSEL R5, R50, RZ, !P3 ;  /* 0x000000ff32057208 */ /* 0x000fca0005800000 */
[----:B0-----:R-:W-:-:S07]  /*22d70*/  FFMA R2, R5, R8, R2 ;  /* 0x0000000805027223 */ /* 0x001fce0000000002 */
.L_x_844:
[----:B------:R-:W-:Y:S05]  /*22d80*/  BSYNC.RECONVERGENT B0 ;  /* 0x0000000000007941 */ /* 0x000fea0003800200 */
.L_x_843:
[----:B------:R-:W-:Y:S01]  /*22d90*/  BSSY.RECONVERGENT B2, `(.L_x_845) ;  /* 0x0000028000027945 */ /* 0x000fe20003800200 */
[----:B------:R-:W-:Y:S02]  /*22da0*/  HFMA2 R70, -RZ, RZ, 0, 0 ;  /* 0x00000000ff467431 */ /* 0x000fe400000001ff */
[----:B------:R-:W-:Y:S01]  /*22db0*/  @P0 FFMA R57, R10, R15, R57 ;  /* 0x0000000f0a390223 */ /* 0x000fe20000000039 */
        /* <DEDUP_REMOVED lines=8> */
[----:B------:R-:W-:Y:S01]  /*22e40*/  FSEL R39, -R38, 2.125, P0 ;  /* 0x4008000026277808 */ /* 0x000fe20000000100 */
[----:B------:R-:W-:Y:S01]  /*22e50*/  IMAD.MOV.U32 R38, RZ, RZ, RZ ;  /* 0x000000ffff267224 */ /* 0x000fe200078e00ff */
[----:B------:R-:W-:-:S02]  /*22e60*/  FSETP.GT.AND P0, PT, R14, 1, PT ;  /* 0x3f8000000e00780b */ /* 0x000fc40003f04000 */
[----:B------:R-:W-:Y:S01]  /*22e70*/  FSETP.GEU.AND P3, PT, |R39|, 6.5827683646048100446e-37, PT ;  /* 0x036000002700780b */ /* 0x000fe20003f6e200 */
        /* <DEDUP_REMOVED lines=20> */
[----:B---3--:R-:W-:Y:S05]  /*22fc0*/  CALL.REL.NOINC `($__internal_0_$__cuda_sm20_div_rn_f64_full) ;  /* 0x0000000000bc7944 */ /* 0x008fea0003c00000 */
.L_x_848:
[----:B------:R-:W-:Y:S05]  /*22fd0*/  BSYNC.RECONVERGENT B3 ;  /* 0x0000000000037941 */ /* 0x000fea0003800200 */
.L_x_847:
[----:B------:R-:W0:Y:S02]  /*22fe0*/  F2F.F64.F32 R4, R4 ;  /* 0x0000000400047310 */ /* 0x000e240000201800 */
[----:B0-----:R-:W-:-:S10]  /*22ff0*/  DMUL R70, R4, R70 ;  /* 0x0000004604467228 */ /* 0x001fd40000000000 */
[----:B------:R0:W1:Y:S02]  /*23000*/  F2F.F32.F64 R70, R70 ;  /* 0x0000004600467310 */ /* 0x0000640000301000 */
.L_x_846:
[----:B------:R-:W-:Y:S05]  /*23010*/  BSYNC.RECONVERGENT B2 ;  /* 0x0000000000027941 */ /* 0x000fea0003800200 */
.L_x_845:
[----:B------:R-:W2:Y:S01]  /*23020*/  LDC R8, c[0x3][R55+0x40] ;  /* 0x00c0100037087b82 */ /* 0x000ea20000000800 */
[----:B------:R-:W-:-:S04]  /*23030*/  @P1 FSETP.GEU.AND P0, PT, |R9|, 2, PT ;  /* 0x400000000900180b */ /* 0x000fc80003f0e200 */
[----:B------:R-:W-:-:S03]  /*23040*/  @P1 FSEL R5, R3, RZ, !P0 ;  /* 0x000000ff03051208 */ /* 0x000fc60004000000 */
[----:B------:R-:W1:Y:S08]  /*23050*/  @P1 LDC R48, c[0x3][R48+0x38] ;  /* 0x00c00e0030301b82 */ /* 0x000e700000000800 */
[----:B------:R-:W4:Y:S08]  /*23060*/  LDC R4, c[0x3][R55+0x3c] ;  /* 0x00c00f0037047b82 */ /* 0x000f300000000800 */
[----:B------:R-:W5:Y:S08]  /*23070*/  LDC R10, c[0x3][R55+0x44] ;  /* 0x00c01100370a7b82 */ /* 0x000f700000000800 */
[----:B------:R-:W3:Y:S08]  /*23080*/  LDC R12, c[0x3][R55+0x48] ;  /* 0x00c01200370c7b82 */ /* 0x000ef00000000800 */
[----:B------:R-:W0:Y:S01]  /*23090*/  LDC R14, c[0x3][R55+0x4c] ;  /* 0x00c01300370e7b82 */ /* 0x000e220000000800 */
[C---:B--2---:R-:W-:Y:S01]  /*230a0*/  FMUL R3, R8.reuse, R61 ;  /* 0x0000003d08037220 */ /* 0x044fe20000400000 */
[----:B------:R-:W-:Y:S01]  /*230b0*/  FMUL R57, R8, R57 ;  /* 0x0000003908397220 */ /* 0x000fe20000400000 */
[----:B-1----:R-:W-:-:S04]  /*230c0*/  @P1 FFMA R70, R5, R48, R70 ;  /* 0x0000003005461223 */ /* 0x002fc80000000046 */
[----:B------:R-:W-:Y:S01]  /*230d0*/  FMUL R5, R3, R70 ;  /* 0x0000004603057220 */ /* 0x000fe20000400000 */
[----:B----4-:R-:W-:-:S03]  /*230e0*/  FMUL R3, R4, R61 ;  /* 0x0000003d04037220 */ /* 0x010fc60000400000 */
[----:B------:R-:W-:Y:S01]  /*230f0*/  FMUL R32, R32, R5 ;  /* 0x0000000520207220 */ /* 0x000fe20000400000 */
[----:B------:R-:W-:-:S03]  /*23100*/  FMUL R3, R3, R2 ;  /* 0x0000000203037220 */ /* 0x000fc60000400000 */
[----:B------:R-:W1:Y:S01]  /*23110*/  F2F.F64.F32 R4, R32 ;  /* 0x0000002000047310 */ /* 0x000e620000201800 */
[----:B------:R-:W-:Y:S01]  /*23120*/  FFMA R3, R0, R3, R35 ;  /* 0x0000000300037223 */ /* 0x000fe20000000023 */
[----:B------:R-:W-:Y:S01]  /*23130*/  FMUL R0, R57, R2 ;  /* 0x0000000239007220 */ /* 0x000fe20000400000 */
[----:B-----5:R-:W-:-:S05]  /*23140*/  FMUL R9, R10, R61 ;  /* 0x0000003d0a097220 */ /* 0x020fca0000400000 */
[----:B------:R-:W2:Y:S01]  /*23150*/  F2F.F64.F32 R6, R3 ;  /* 0x0000000300067310 */ /* 0x000ea20000201800 */
[----:B------:R-:W-:Y:S01]  /*23160*/  FMUL R0, R31, R0 ;  /* 0x000000001f007220 */ /* 0x000fe20000400000 */
[----:B------:R-:W-:Y:S01]  /*23170*/  FMUL R9, R9, R2 ;  /* 0x0000000209097220 */ /* 0x000fe20000400000 */
[----:B---3--:R-:W-:Y:S01]  /*23180*/  FMUL R11, R12, R61 ;  /* 0x0000003d0c0b7220 */ /* 0x008fe20000400000 */
[----:B-1----:R-:W-:-:S03]  /*23190*/  DMUL R4, R4, -1000 ;  /* 0xc08f400004047828 */ /* 0x002fc60000000000 */
[----:B------:R-:W-:Y:S01]  /*231a0*/  FMUL R11, R11, R2 ;  /* 0x000000020b0b7220 */ /* 0x000fe20000400000 */
[----:B0-----:R-:W-:-:S04]  /*231b0*/  FMUL R61, R14, R61 ;  /* 0x0000003d0e3d7220 */ /* 0x001fc80000400000 */
[----:B--2---:R-:W-:Y:S01]  /*231c0*/  DFMA R4, R72, R4, R6 ;  /* 0x000000044804722b */ /* 0x004fe20000000006 */
[----:B------:R-:W-:-:S09]  /*231d0*/  FMUL R61, R61, R2 ;  /* 0x000000023d3d7220 */ /* 0x000fd20000400000 */
[----:B------:R-:W0:Y:S02]  /*231e0*/  F2F.F32.F64 R5, R4 ;  /* 0x0000000400057310 */ /* 0x000e240000301000 */
[----:B0-----:R-:W-:-:S04]  /*231f0*/  FFMA R7, R0, R26, R5 ;  /* 0x0000001a00077223 */ /* 0x001fc80000000005 */
[----:B------:R-:W-:-:S04]  /*23200*/  FFMA R30, R30, R9, R7 ;  /* 0x000000091e1e7223 */ /* 0x000fc80000000007 */
[----:B------:R-:W-:-:S04]  /*23210*/  FFMA R11, R29, R11, R30 ;  /* 0x0000000b1d0b7223 */ /* 0x000fc8000000001e */
[----:B------:R-:W-:-:S07]  /*23220*/  FFMA R35, R28, R61, R11 ;  /* 0x0000003d1c237223 */ /* 0x000fce000000000b */
.L_x_804:
[----:B------:R-:W-:Y:S05]  /*23230*/  BSYNC.RECONVERGENT B1 ;  /* 0x0000000000017941 */ /* 0x000fea0003800200 */
.L_x_803:
[----:B------:R-:W-:Y:S05]  /*23240*/  WARPSYNC.ALL ;  /* 0x0000000000007948 */ /* 0x000fea0003800000 */
[----:B------:R-:W4:Y:S01]  /*23250*/  S2R R0, SR_CTAID.X ;  /* 0x0000000000007919 */ /* 0x000f220000002500 */
[----:B------:R-:W5:Y:S01]  /*23260*/  LDC.64 R2, c[0x0][0x388] ;  /* 0x0000e200ff027b82 */ /* 0x000f620000000a00 */
[----:B------:R-:W4:Y:S02]  /*23270*/  S2R R5, SR_TID.X ;  /* 0x0000000000057919 */ /* 0x000f240000002100 */
[----:B----4-:R-:W-:-:S04]  /*23280*/  IMAD R5, R0, 0x6, R5 ;  /* 0x0000000600057824 */ /* 0x010fc800078e0205 */
[----:B-----5:R-:W-:-:S05]  /*23290*/  IMAD.WIDE R2, R5, 0x4, R2 ;  /* 0x0000000405027825 */ /* 0x020fca00078e0202 */
[----:B------:R-:W-:Y:S01]  /*232a0*/  STG.E desc[UR8][R2.64], R35 ;  /* 0x0000002302007986 */ /* 0x000fe2000c101908 */
[----:B------:R-:W-:Y:S05]  /*232b0*/  EXIT ;  /* 0x000000000000794d */ /* 0x000fea0003800000 */
        .weak           $__internal_0_$__cuda_sm20_div_rn_f64_full
        .type           $__internal_0_$__cuda_sm20_div_rn_f64_full,@function
        .size           $__internal_0_$__cuda_sm20_div_rn_f64_full,($__internal_1_$__cuda_sm20_rcp_rn_f32_slowpath - $__internal_0_$__cuda_sm20_div_rn_f64_full)
$__internal_0_$__cuda_sm20_div_rn_f64_full:
[----:B------:R-:W-:Y:S01]  /*232c0*/  FSETP.GEU.AND P2, PT, |R39|, 1.469367938527859385e-39, PT ;  /* 0x001000002700780b */ /* 0x000fe20003f4e200 */
[----:B------:R-:W-:Y:S01]  /*232d0*/  IMAD.MOV.U32 R64, RZ, RZ, 0x1ca00000 ;  /* 0x1ca00000ff407424 */ /* 0x000fe200078e00ff */
[C---:B------:R-:W-:Y:S01]  /*232e0*/  FSETP.GEU.AND P6, PT, |R41|.reuse, 1.469367938527859385e-39, PT ;  /* 0x001000002900780b */ /* 0x040fe20003fce200 */
[----:B------:R-:W-:Y:S01]  /*232f0*/  IMAD.MOV.U32 R78, RZ, RZ, 0x1 ;  /* 0x00000001ff4e7424 */ /* 0x000fe200078e00ff */
[----:B------:R-:W-:Y:S01]  /*23300*/  LOP3.LUT R42, R41, 0x800fffff, RZ, 0xc0, !PT ;  /* 0x800fffff292a7812 */ /* 0x000fe200078ec0ff */
[----:B------:R-:W-:Y:S01]  /*23310*/  BSSY.RECONVERGENT B0, `(.L_x_849) ;  /* 0x0000055000007945 */ /* 0x000fe20003800200 */
[----:B------:R-:W-:Y:S02]  /*23320*/  LOP3.LUT R66, R39, 0x7ff00000, RZ, 0xc0, !PT ;  /* 0x7ff0000027427812 */ /* 0x000fe400078ec0ff */
[----:B------:R-:W-:Y:S02]  /*23330*/  LOP3.LUT R43, R42, 0x3ff00000, RZ, 0xfc, !PT ;  /* 0x3ff000002a2b7812 */ /* 0x000fe400078efcff */
[----:B------:R-:W-:-:S02]  /*23340*/  MOV R42, R40 ;  /* 0x00000028002a7202 */ /* 0x000fc40000000f00 */
[----:B------:R-:W-:Y:S02]  /*23350*/  P2R R69, PR, RZ, 0x1 ;  /* 0x00000001ff457803 */ /* 0x000fe40000000000 */
[C---:B------:R-:W-:Y:S01]  /*23360*/  @!P2 LOP3.LUT R67, R41.reuse, 0x7ff00000, RZ, 0xc0, !PT ;  /* 0x7ff000002943a812 */ /* 0x040fe200078ec0ff */
[----:B------:R-:W-:Y:S01]  /*23370*/  @!P6 DMUL R42, R40, 8.98846567431157953865e+307 ;  /* 0x7fe00000282ae828 */ /* 0x000fe20000000000 */
[----:B------:R-:W-:Y:S02]  /*23380*/  MOV R38, UR4 ;  /* 0x0000000400267c02 */ /* 0x000fe40008000f00 */
[----:B------:R-:W-:Y:S02]  /*23390*/  @!P2 ISETP.GE.U32.AND P0, PT, R66, R67, PT ;  /* 0x000000434200a20c */ /* 0x000fe40003f06070 */
[----:B------:R-:W-:Y:S01]  /*233a0*/  LOP3.LUT R67, R41, 0x7ff00000, RZ, 0xc0, !PT ;  /* 0x7ff0000029437812 */ /* 0x000fe200078ec0ff */
[----:B------:R-:W0:Y:S01]  /*233b0*/  MUFU.RCP64H R79, R43 ;  /* 0x0000002b004f7308 */ /* 0x000e220000001800 */
[----:B------:R-:W-:Y:S01]  /*233c0*/  @!P2 SEL R71, R64, 0x63400000, !P0 ;  /* 0x634000004047a807 */ /* 0x000fe20004000000 */
[----:B------:R-:W-:Y:S01]  /*233d0*/  IMAD.MOV.U32 R74, RZ, RZ, R38 ;  /* 0x000000ffff4a7224 */ /* 0x000fe200078e0026 */
[----:B------:R-:W-:-:S02]  /*233e0*/  ISETP.GE.U32.AND P0, PT, R66, R67, PT ;  /* 0x000000434200720c */ /* 0x000fc40003f06070 */
[--C-:B------:R-:W-:Y:S02]  /*233f0*/  @!P2 LOP3.LUT R70, R71, 0x80000000, R39.reuse, 0xf8, !PT ;  /* 0x800000004746a812 */ /* 0x100fe400078ef827 */
[----:B------:R-:W-:Y:S02]  /*23400*/  SEL R71, R64, 0x63400000, !P0 ;  /* 0x6340000040477807 */ /* 0x000fe40004000000 */
[----:B------:R-:W-:Y:S02]  /*23410*/  ISETP.NE.AND P0, PT, R69, RZ, PT ;  /* 0x000000ff4500720c */ /* 0x000fe40003f05270 */
[----:B------:R-:W-:Y:S02]  /*23420*/  LOP3.LUT R75, R71, 0x800fffff, R39, 0xf8, !PT ;  /* 0x800fffff474b7812 */ /* 0x000fe400078ef827 */
[----:B------:R-:W-:Y:S02]  /*23430*/  @!P2 LOP3.LUT R71, R70, 0x100000, RZ, 0xfc, !PT ;  /* 0x001000004647a812 */ /* 0x000fe400078efcff */
[----:B------:R-:W-:-:S02]  /*23440*/  @!P2 MOV R70, RZ ;  /* 0x000000ff0046a202 */ /* 0x000fc40000000f00 */
[----:B------:R-:W-:Y:S02]  /*23450*/  MOV R69, R66 ;  /* 0x0000004200457202 */ /* 0x000fe40000000f00 */
[----:B------:R-:W-:Y:S02]  /*23460*/  @!P6 LOP3.LUT R67, R43, 0x7ff00000, RZ, 0xc0, !PT ;  /* 0x7ff000002b43e812 */ /* 0x000fe400078ec0ff */
[----:B------:R-:W-:Y:S02]  /*23470*/  @!P2 DFMA R74, R74, 2, -R70 ;  /* 0x400000004a4aa82b */ /* 0x000fe40000000846 */
[----:B0-----:R-:W-:-:S08]  /*23480*/  DFMA R70, R78, -R42, 1 ;  /* 0x3ff000004e46742b */ /* 0x001fd0000000082a */
[----:B------:R-:W-:Y:S01]  /*23490*/  DFMA R70, R70, R70, R70 ;  /* 0x000000464646722b */ /* 0x000fe20000000046 */
[----:B------:R-:W-:-:S07]  /*234a0*/  @!P2 LOP3.LUT R69, R75, 0x7ff00000, RZ, 0xc0, !PT ;  /* 0x7ff000004b45a812 */ /* 0x000fce00078ec0ff */
[----:B------:R-:W-:-:S08]  /*234b0*/  DFMA R78, R78, R70, R78 ;  /* 0x000000464e4e722b */ /* 0x000fd0000000004e */
[----:B------:R-:W-:-:S08]  /*234c0*/  DFMA R80, R78, -R42, 1 ;  /* 0x3ff000004e50742b */ /* 0x000fd0000000082a */
[----:B------:R-:W-:-:S08]  /*234d0*/  DFMA R80, R78, R80, R78 ;  /* 0x000000504e50722b */ /* 0x000fd0000000004e */
[----:B------:R-:W-:-:S08]  /*234e0*/  DMUL R70, R80, R74 ;  /* 0x0000004a50467228 */ /* 0x000fd00000000000 */
[----:B------:R-:W-:-:S08]  /*234f0*/  DFMA R78, R70, -R42, R74 ;  /* 0x8000002a464e722b */ /* 0x000fd0000000004a */
[----:B------:R-:W-:Y:S01]  /*23500*/  DFMA R78, R80, R78, R70 ;  /* 0x0000004e504e722b */ /* 0x000fe20000000046 */
[----:B------:R-:W-:-:S05]  /*23510*/  VIADD R70, R69, 0xffffffff ;  /* 0xffffffff45467836 */ /* 0x000fca0000000000 */
[----:B------:R-:W-:Y:S02]  /*23520*/  ISETP.GT.U32.AND P2, PT, R70, 0x7feffffe, PT ;  /* 0x7feffffe4600780c */ /* 0x000fe40003f44070 */
[----:B------:R-:W-:-:S04]  /*23530*/  IADD3 R70, PT, PT, R67, -0x1, RZ ;  /* 0xffffffff43467810 */ /* 0x000fc80007ffe0ff */
[----:B------:R-:W-:-:S13]  /*23540*/  ISETP.GT.U32.OR P2, PT, R70, 0x7feffffe, P2 ;  /* 0x7feffffe4600780c */ /* 0x000fda0001744470 */
[----:B------:R-:W-:Y:S05]  /*23550*/  @P2 BRA `(.L_x_850) ;  /* 0x00000000006c2947 */ /* 0x000fea0003800000 */
[----:B------:R-:W-:-:S04]  /*23560*/  LOP3.LUT R39, R41, 0x7ff00000, RZ, 0xc0, !PT ;  /* 0x7ff0000029277812 */ /* 0x000fc800078ec0ff */
[CC--:B------:R-:W-:Y:S02]  /*23570*/  ISETP.GE.U32.AND P2, PT, R66.reuse, R39.reuse, PT ;  /* 0x000000274200720c */ /* 0x0c0fe40003f46070 */
[----:B------:R-:W-:Y:S01]  /*23580*/  VIADDMNMX R38, R66, -R39, 0xb9600000, !PT ;  /* 0xb960000042267446 */ /* 0x000fe20007800927 */
[----:B------:R-:W-:Y:S01]  /*23590*/  IMAD.MOV.U32 R66, RZ, RZ, RZ ;  /* 0x000000ffff427224 */ /* 0x000fe200078e00ff */
[----:B------:R-:W-:Y:S02]  /*235a0*/  SEL R39, R64, 0x63400000, !P2 ;  /* 0x6340000040277807 */ /* 0x000fe40005000000 */
[----:B------:R-:W-:-:S05]  /*235b0*/  VIMNMX R38, PT, PT, R38, 0x46a00000, PT ;  /* 0x46a0000026267848 */ /* 0x000fca0003fe0100 */
[----:B------:R-:W-:-:S05]  /*235c0*/  IMAD.IADD R38, R38, 0x1, -R39 ;  /* 0x0000000126267824 */ /* 0x000fca00078e0a27 */
[----:B------:R-:W-:-:S06]  /*235d0*/  IADD3 R67, PT, PT, R38, 0x7fe00000, RZ ;  /* 0x7fe0000026437810 */ /* 0x000fcc0007ffe0ff */
[----:B------:R-:W-:-:S10]  /*235e0*/  DMUL R70, R78, R66 ;  /* 0x000000424e467228 */ /* 0x000fd40000000000 */
[----:B------:R-:W-:-:S13]  /*235f0*/  FSETP.GTU.AND P2, PT, |R71|, 1.469367938527859385e-39, PT ;  /* 0x001000004700780b */ /* 0x000fda0003f4c200 */
[----:B------:R-:W-:Y:S05]  /*23600*/  @P2 BRA `(.L_x_851) ;  /* 0x0000000000942947 */ /* 0x000fea0003800000 */
[----:B------:R-:W-:Y:S01]  /*23610*/  DFMA R42, R78, -R42, R74 ;  /* 0x8000002a4e2a722b */ /* 0x000fe2000000004a */
[----:B------:R-:W-:-:S09]  /*23620*/  MOV R66, RZ ;  /* 0x000000ff00427202 */ /* 0x000fd20000000f00 */
[C---:B------:R-:W-:Y:S02]  /*23630*/  FSETP.NEU.AND P2, PT, R43.reuse, RZ, PT ;  /* 0x000000ff2b00720b */ /* 0x040fe40003f4d000 */
[----:B------:R-:W-:-:S04]  /*23640*/  LOP3.LUT R40, R43, 0x80000000, R41, 0x48, !PT ;  /* 0x800000002b287812 */ /* 0x000fc800078e4829 */
[----:B------:R-:W-:-:S07]  /*23650*/  LOP3.LUT R67, R40, R67, RZ, 0xfc, !PT ;  /* 0x0000004328437212 */ /* 0x000fce00078efcff */
[----:B------:R-:W-:Y:S05]  /*23660*/  @!P2 BRA `(.L_x_851) ;  /* 0x00000000007ca947 */ /* 0x000fea0003800000 */
[----:B------:R-:W-:Y:S01]  /*23670*/  IMAD.MOV R43, RZ, RZ, -R38 ;  /* 0x000000ffff2b7224 */ /* 0x000fe200078e0a26 */
[----:B------:R-:W-:Y:S02]  /*23680*/  MOV R42, RZ ;  /* 0x000000ff002a7202 */ /* 0x000fe40000000f00 */
[----:B------:R-:W-:-:S04]  /*23690*/  IADD3 R38, PT, PT, -R38, -0x43300000, RZ ;  /* 0xbcd0000026267810 */ /* 0x000fc80007ffe1ff */
[----:B------:R-:W-:Y:S02]  /*236a0*/  DFMA R42, R70, -R42, R78 ;  /* 0x8000002a462a722b */ /* 0x000fe4000000004e */
[----:B------:R-:W-:-:S08]  /*236b0*/  DMUL.RP R78, R78, R66 ;  /* 0x000000424e4e7228 */ /* 0x000fd00000008000 */
[----:B------:R-:W-:Y:S02]  /*236c0*/  FSETP.NEU.AND P2, PT, |R43|, R38, PT ;  /* 0x000000262b00720b */ /* 0x000fe40003f4d200 */
[----:B------:R-:W-:Y:S02]  /*236d0*/  LOP3.LUT R39, R79, R40, RZ, 0x3c, !PT ;  /* 0x000000284f277212 */ /* 0x000fe400078e3cff */
[----:B------:R-:W-:Y:S02]  /*236e0*/  FSEL R70, R78, R70, !P2 ;  /* 0x000000464e467208 */ /* 0x000fe40005000000 */
[----:B------:R-:W-:Y:S01]  /*236f0*/  FSEL R71, R39, R71, !P2 ;  /* 0x0000004727477208 */ /* 0x000fe20005000000 */
[----:B------:R-:W-:Y:S06]  /*23700*/  BRA `(.L_x_851) ;  /* 0x0000000000547947 */ /* 0x000fec0003800000 */
.L_x_850:
[----:B------:R-:W-:-:S14]  /*23710*/  DSETP.NAN.AND P2, PT, R38, R38, PT ;  /* 0x000000262600722a */ /* 0x000fdc0003f48000 */
[----:B------:R-:W-:Y:S05]  /*23720*/  @P2 BRA `(.L_x_852) ;  /* 0x0000000000442947 */ /* 0x000fea0003800000 */
[----:B------:R-:W-:-:S14]  /*23730*/  DSETP.NAN.AND P2, PT, R40, R40, PT ;  /* 0x000000282800722a */ /* 0x000fdc0003f48000 */
[----:B------:R-:W-:Y:S05]  /*23740*/  @P2 BRA `(.L_x_853) ;  /* 0x0000000000302947 */ /* 0x000fea0003800000 */
[----:B------:R-:W-:Y:S01]  /*23750*/  ISETP.NE.AND P2, PT, R69, R67, PT ;  /* 0x000000434500720c */ /* 0x000fe20003f45270 */
[----:B------:R-:W-:Y:S01]  /*23760*/  IMAD.MOV.U32 R70, RZ, RZ, 0x0 ;  /* 0x00000000ff467424 */ /* 0x000fe200078e00ff */
[----:B------:R-:W-:-:S11]  /*23770*/  MOV R71, 0xfff80000 ;  /* 0xfff8000000477802 */ /* 0x000fd60000000f00 */
[----:B------:R-:W-:Y:S05]  /*23780*/  @!P2 BRA `(.L_x_851) ;  /* 0x000000000034a947 */ /* 0x000fea0003800000 */
[----:B------:R-:W-:Y:S02]  /*23790*/  ISETP.NE.AND P2, PT, R69, 0x7ff00000, PT ;  /* 0x7ff000004500780c */ /* 0x000fe40003f45270 */
[----:B------:R-:W-:Y:S02]  /*237a0*/  LOP3.LUT R71, R39, 0x80000000, R41, 0x48, !PT ;  /* 0x8000000027477812 */ /* 0x000fe400078e4829 */
[----:B------:R-:W-:-:S13]  /*237b0*/  ISETP.EQ.OR P2, PT, R67, RZ, !P2 ;  /* 0x000000ff4300720c */ /* 0x000fda0005742670 */
[----:B------:R-:W-:Y:S01]  /*237c0*/  @P2 LOP3.LUT R38, R71, 0x7ff00000, RZ, 0xfc, !PT ;  /* 0x7ff0000047262812 */ /* 0x000fe200078efcff */
[----:B------:R-:W-:Y:S01]  /*237d0*/  @!P2 IMAD.MOV.U32 R70, RZ, RZ, RZ ;  /* 0x000000ffff46a224 */ /* 0x000fe200078e00ff */
[----:B------:R-:W-:-:S03]  /*237e0*/  @P2 MOV R70, RZ ;  /* 0x000000ff00462202 */ /* 0x000fc60000000f00 */
[----:B------:R-:W-:Y:S01]  /*237f0*/  @P2 IMAD.MOV.U32 R71, RZ, RZ, R38 ;  /* 0x000000ffff472224 */ /* 0x000fe200078e0026 */
[----:B------:R-:W-:Y:S06]  /*23800*/  BRA `(.L_x_851) ;  /* 0x0000000000147947 */ /* 0x000fec0003800000 */
.L_x_853:
[----:B------:R-:W-:Y:S02]  /*23810*/  LOP3.LUT R71, R41, 0x80000, RZ, 0xfc, !PT ;  /* 0x0008000029477812 */ /* 0x000fe400078efcff */
[----:B------:R-:W-:Y:S01]  /*23820*/  MOV R70, R40 ;  /* 0x0000002800467202 */ /* 0x000fe20000000f00 */
[----:B------:R-:W-:Y:S06]  /*23830*/  BRA `(.L_x_851) ;  /* 0x0000000000087947 */ /* 0x000fec0003800000 */
.L_x_852:
[----:B------:R-:W-:Y:S01]  /*23840*/  LOP3.LUT R71, R39, 0x80000, RZ, 0xfc, !PT ;  /* 0x0008000027477812 */ /* 0x000fe200078efcff */
[----:B------:R-:W-:-:S07]  /*23850*/  IMAD.MOV.U32 R70, RZ, RZ, R38 ;  /* 0x000000ffff467224 */ /* 0x000fce00078e0026 */
.L_x_851:
[----:B------:R-:W-:Y:S05]  /*23860*/  BSYNC.RECONVERGENT B0 ;  /* 0x0000000000007941 */ /* 0x000fea0003800200 */
.L_x_849:
[----:B------:R-:W-:-:S04]  /*23870*/  HFMA2 R69, -RZ, RZ, 0, 0 ;  /* 0x00000000ff457431 */ /* 0x000fc800000001ff */
[----:B------:R-:W-:Y:S05]  /*23880*/  RET.REL.NODEC R68 `(_Z10HCq_kernelPfS_iifffffff) ;  /* 0xfffffdc444dc7950 */ /* 0x000fea0003c3ffff */
        .weak           $__internal_1_$__cuda_sm20_rcp_rn_f32_slowpath
        .type           $__internal_1_$__cuda_sm20_rcp_rn_f32_slowpath,@function
        .size           $__internal_1_$__cuda_sm20_rcp_rn_f32_slowpath,(.L_x_860 - $__internal_1_$__cuda_sm20_rcp_rn_f32_slowpath)
$__internal_1_$__cuda_sm20_rcp_rn_f32_slowpath:
[----:B------:R-:W-:Y:S01]  /*23890*/  IMAD.SHL.U32 R2, R33, 0x2, RZ ;  /* 0x0000000221027824 */ /* 0x000fe200078e00ff */
[----:B------:R-:W-:Y:S04]  /*238a0*/  BSSY.RECONVERGENT B1, `(.L_x_854) ;  /* 0x0000030000017945 */ /* 0x000fe80003800200 */
[----:B------:R-:W-:-:S04]  /*238b0*/  SHF.R.U32.HI R2, RZ, 0x18, R2 ;  /* 0x00000018ff027819 */ /* 0x000fc80000011602 */
[----:B------:R-:W-:-:S13]  /*238c0*/  ISETP.NE.U32.AND P0, PT, R2, RZ, PT ;  /* 0x000000ff0200720c */ /* 0x000fda0003f05070 */
[----:B------:R-:W-:Y:S05]  /*238d0*/  @P0 BRA `(.L_x_855) ;  /* 0x0000000000280947 */ /* 0x000fea0003800000 */
[----:B------:R-:W-:-:S04]  /*238e0*/  SHF.L.U32 R2, R33, 0x1, RZ ;  /* 0x0000000121027819 */ /* 0x000fc800000006ff */
[----:B------:R-:W-:-:S13]  /*238f0*/  ISETP.NE.AND P0, PT, R2, RZ, PT ;  /* 0x000000ff0200720c */ /* 0x000fda0003f05270 */
[----:B------:R-:W-:Y:S01]  /*23900*/  @P0 FFMA R4, R33, 1.84467440737095516160e+19, RZ ;  /* 0x5f80000021040823 */ /* 0x000fe200000000ff */
[----:B------:R-:W-:Y:S08]  /*23910*/  @!P0 MUFU.RCP R3, R33 ;  /* 0x0000002100038308 */ /* 0x000ff00000001000 */
[----:B------:R-:W0:Y:S02]  /*23920*/  @P0 MUFU.RCP R5, R4 ;  /* 0x0000000400050308 */ /* 0x000e240000001000 */
[----:B0-----:R-:W-:-:S04]  /*23930*/  @P0 FFMA R2, R4, R5, -1 ;  /* 0xbf80000004020423 */ /* 0x001fc80000000005 */
[----:B------:R-:W-:-:S04]  /*23940*/  @P0 FADD.FTZ R2, -R2, -RZ ;  /* 0x800000ff02020221 */ /* 0x000fc80000010100 */
[----:B------:R-:W-:-:S04]  /*23950*/  @P0 FFMA R2, R5, R2, R5 ;  /* 0x0000000205020223 */ /* 0x000fc80000000005 */
[----:B------:R-:W-:Y:S01]  /*23960*/  @P0 FFMA R3, R2, 1.84467440737095516160e+19, RZ ;  /* 0x5f80000002030823 */ /* 0x000fe200000000ff */
[----:B------:R-:W-:Y:S06]  /*23970*/  BRA `(.L_x_856) ;  /* 0x0000000000887947 */ /* 0x000fec0003800000 */
.L_x_855:
[----:B------:R-:W-:-:S05]  /*23980*/  VIADD R3, R2, 0xffffff03 ;  /* 0xffffff0302037836 */ /* 0x000fca0000000000 */
[----:B------:R-:W-:-:S13]  /*23990*/  ISETP.GT.U32.AND P0, PT, R3, 0x1, PT ;  /* 0x000000010300780c */ /* 0x000fda0003f04070 */
[----:B------:R-:W-:Y:S05]  /*239a0*/  @P0 BRA `(.L_x_857) ;  /* 0x0000000000780947 */ /* 0x000fea0003800000 */
[----:B------:R-:W-:Y:S02]  /*239b0*/  LOP3.LUT R4, R33, 0x7fffff, RZ, 0xc0, !PT ;  /* 0x007fffff21047812 */ /* 0x000fe400078ec0ff */
[----:B------:R-:W-:Y:S02]  /*239c0*/  MOV R10, 0x3 ;  /* 0x00000003000a7802 */ /* 0x000fe40000000f00 */
[----:B------:R-:W-:Y:S02]  /*239d0*/  LOP3.LUT R4, R4, 0x3f800000, RZ, 0xfc, !PT ;  /* 0x3f80000004047812 */ /* 0x000fe400078efcff */
[----:B------:R-:W-:Y:S02]  /*239e0*/  SHF.L.U32 R9, R10, R3, RZ ;  /* 0x000000030a097219 */ /* 0x000fe400000006ff */
[----:B------:R-:W0:Y:S02]  /*239f0*/  MUFU.RCP R5, R4 ;  /* 0x0000000400057308 */ /* 0x000e240000001000 */
[----:B0-----:R-:W-:-:S04]  /*23a00*/  FFMA R6, R4, R5, -1 ;  /* 0xbf80000004067423 */ /* 0x001fc80000000005 */
[----:B------:R-:W-:-:S04]  /*23a10*/  FADD.FTZ R6, -R6, -RZ ;  /* 0x800000ff06067221 */ /* 0x000fc80000010100 */
[CCC-:B------:R-:W-:Y:S01]  /*23a20*/  FFMA.RM R7, R5.reuse, R6.reuse, R5.reuse ;  /* 0x0000000605077223 */ /* 0x1c0fe20000004005 */
[----:B------:R-:W-:-:S04]  /*23a30*/  FFMA.RP R6, R5, R6, R5 ;  /* 0x0000000605067223 */ /* 0x000fc80000008005 */
[C---:B------:R-:W-:Y:S02]  /*23a40*/  LOP3.LUT R5, R7.reuse, 0x7fffff, RZ, 0xc0, !PT ;  /* 0x007fffff07057812 */ /* 0x040fe400078ec0ff */
[----:B------:R-:W-:Y:S02]  /*23a50*/  FSETP.NEU.FTZ.AND P0, PT, R7, R6, PT ;  /* 0x000000060700720b */ /* 0x000fe40003f1d000 */
[----:B------:R-:W-:Y:S02]  /*23a60*/  LOP3.LUT R6, R5, 0x800000, RZ, 0xfc, !PT ;  /* 0x0080000005067812 */ /* 0x000fe400078efcff */
[----:B------:R-:W-:Y:S02]  /*23a70*/  SEL R5, RZ, 0xffffffff, !P0 ;  /* 0xffffffffff057807 */ /* 0x000fe40004000000 */
[----:B------:R-:W-:-:S03]  /*23a80*/  LOP3.LUT R4, R9, R6, RZ, 0xc0, !PT ;  /* 0x0000000609047212 */ /* 0x000fc600078ec0ff */
[----:B------:R-:W-:Y:S01]  /*23a90*/  IMAD.MOV R5, RZ, RZ, -R5 ;  /* 0x000000ffff057224 */ /* 0x000fe200078e0a05 */
[----:B------:R-:W-:-:S04]  /*23aa0*/  SHF.R.U32.HI R4, RZ, R3, R4 ;  /* 0x00000003ff047219 */ /* 0x000fc80000011604 */
[----:B------:R-:W-:Y:S02]  /*23ab0*/  LOP3.LUT P1, RZ, R5, R3, R6, 0xf8, !PT ;  /* 0x0000000305ff7212 */ /* 0x000fe4000782f806 */
[C---:B------:R-:W-:Y:S02]  /*23ac0*/  LOP3.LUT P0, RZ, R4.reuse, 0x1, RZ, 0xc0, !PT ;  /* 0x0000000104ff7812 */ /* 0x040fe4000780c0ff */
[----:B------:R-:W-:-:S04]  /*23ad0*/  LOP3.LUT P2, RZ, R4, 0x2, RZ, 0xc0, !PT ;  /* 0x0000000204ff7812 */ /* 0x000fc8000784c0ff */
[----:B------:R-:W-:Y:S02]  /*23ae0*/  PLOP3.LUT P0, PT, P0, P1, P2, 0xe0, 0x0 ;  /* 0x000000000000781c */ /* 0x000fe40000703c20 */
[----:B------:R-:W-:Y:S02]  /*23af0*/  LOP3.LUT P1, RZ, R33, 0x7fffff, RZ, 0xc0, !PT ;  /* 0x007fffff21ff7812 */ /* 0x000fe4000782c0ff */
[----:B------:R-:W-:-:S04]  /*23b00*/  SEL R3, RZ, 0x1, !P0 ;  /* 0x00000001ff037807 */ /* 0x000fc80004000000 */
[----:B------:R-:W-:-:S04]  /*23b10*/  IADD3 R3, PT, PT, -R3, RZ, RZ ;  /* 0x000000ff03037210 */ /* 0x000fc80007ffe1ff */
[----:B------:R-:W-:Y:S01]  /*23b20*/  ISETP.GE.AND P0, PT, R3, RZ, PT ;  /* 0x000000ff0300720c */ /* 0x000fe20003f06270 */
[----:B------:R-:W-:-:S05]  /*23b30*/  VIADD R3, R2, 0xffffff04 ;  /* 0xffffff0402037836 */ /* 0x000fca0000000000 */
[----:B------:R-:W-:-:S07]  /*23b40*/  SHF.R.U32.HI R6, RZ, R3, R6 ;  /* 0x00000003ff067219 */ /* 0x000fce0000011606 */
[----:B------:R-:W-:-:S05]  /*23b50*/  @!P0 IADD3 R6, PT, PT, R6, 0x1, RZ ;  /* 0x0000000106068810 */ /* 0x000fca0007ffe0ff */
[----:B------:R-:W-:-:S05]  /*23b60*/  @!P1 IMAD.SHL.U32 R6, R6, 0x2, RZ ;  /* 0x0000000206069824 */ /* 0x000fca00078e00ff */
[----:B------:R-:W-:Y:S01]  /*23b70*/  LOP3.LUT R3, R6, 0x80000000, R33, 0xf8, !PT ;  /* 0x8000000006037812 */ /* 0x000fe200078ef821 */
[----:B------:R-:W-:Y:S06]  /*23b80*/  BRA `(.L_x_856) ;  /* 0x0000000000047947 */ /* 0x000fec0003800000 */
.L_x_857:
[----:B------:R0:W1:Y:S02]  /*23b90*/  MUFU.RCP R3, R33 ;  /* 0x0000002100037308 */ /* 0x0000640000001000 */
.L_x_856:
[----:B------:R-:W-:Y:S05]  /*23ba0*/  BSYNC.RECONVERGENT B1 ;  /* 0x0000000000017941 */ /* 0x000fea0003800200 */
.L_x_854:
[----:B-1----:R-:W-:Y:S01]  /*23bb0*/  MOV R26, R3 ;  /* 0x00000003001a7202 */ /* 0x002fe20000000f00 */
[----:B------:R-:W-:Y:S02]  /*23bc0*/  HFMA2 R3, -RZ, RZ, 0, 0 ;  /* 0x00000000ff037431 */ /* 0x000fe400000001ff */
[----:B------:R-:W-:-:S04]  /*23bd0*/  IMAD.MOV.U32 R2, RZ, RZ, R8 ;  /* 0x000000ffff027224 */ /* 0x000fc800078e0008 */
[----:B0-----:R-:W-:Y:S05]  /*23be0*/  RET.REL.NODEC R2 `(_Z10HCq_kernelPfS_iifffffff) ;  /* 0xfffffdc402047950 */ /* 0x001fea0003c3ffff */
.L_x_858:
[----:B------:R-:W-:-:S00]  /*23bf0*/  BRA `(.L_x_858) ;  /* 0xfffffffc00fc7947 */ /* 0x000fc0000383ffff */
[----:B------:R-:W-:-:S00]  /*23c00*/  NOP ;  /* 0x0000000000007918 */ /* 0x000fc00000000000 */
[----:B------:R-:W-:-:S00]  /*23c10*/  NOP ;  /* 0x0000000000007918 */ /* 0x000fc00000000000 */
[----:B------:R-:W-:-:S00]  /*23c20*/  NOP ;  /* 0x0000000000007918 */ /* 0x000fc00000000000 */
[----:B------:R-:W-:-:S00]  /*23c30*/  NOP ;  /* 0x0000000000007918 */ /* 0x000fc00000000000 */
[----:B------:R-:W-:-:S00]  /*23c40*/  NOP ;  /* 0x0000000000007918 */ /* 0x000fc00000000000 */
[----:B------:R-:W-:-:S00]  /*23c50*/  NOP ;  /* 0x0000000000007918 */ /* 0x000fc00000000000 */
[----:B------:R-:W-:-:S00]  /*23c60*/  NOP ;  /* 0x0000000000007918 */ /* 0x000fc00000000000 */
[----:B------:R-:W-:-:S00]  /*23c70*/  NOP ;  /* 0x0000000000007918 */ /* 0x000fc00000000000 */
.L_x_860:


//--------------------- .nv.shared.reserved.0     --------------------------
	.section	.nv.shared.reserved.0,"aw",@nobits
	.weak		__nv_reservedSMEM_offset_0_alias
	.size		__nv_reservedSMEM_offset_0_alias, 0, 64
	.other		__nv_reservedSMEM_offset_0_alias,@"STO_CUDA_RESERVED_SHARED STV_DEFAULT"
__nv_reservedSMEM_offset_0_alias:
	.zero		0
	.zero		64


//--------------------- .nv.constant0._Z10HCq_kernelPfS_iifffffff --------------------------
	.section	.nv.constant0._Z10HCq_kernelPfS_iifffffff,"a",@progbits
	.sectionflags	@""
	.align	4
.nv.constant0._Z10HCq_kernelPfS_iifffffff:
	.zero		948


//--------------------- SYMBOLS --------------------------

	.type		.nv.reservedSmem.offset0,@object
	.size		.nv.reservedSmem.offset0,0x4
